	.target	sm_100a

	.elftype	@"ET_EXEC"


//--------------------- .note.nv.tkinfo           --------------------------
	.section	.note.nv.tkinfo,"",@"SHT_NOTE"
	.sectionflags	@"SHF_NOTE_NV_TKINFO"
	.tkinfo
        /*0018*/ 	.word	0x00000002
        /*0030*/ 	.string	""
        /*0030*/ 	.string	"ptxas"
        /*0030*/ 	.string	"Cuda compilation tools, release 13.0, V13.0.88"
        /*0030*/ 	.string	"Build cuda_13.0.r13.0/compiler.36424714_0"
        /*0030*/ 	.string	"-arch sm_100a -m 64 "



//--------------------- .note.nv.cuinfo           --------------------------
	.section	.note.nv.cuinfo,"",@"SHT_NOTE"
	.sectionflags	@"SHF_NOTE_NV_CUINFO"
        /*0018*/ 	.short	0x0002
        /*001a*/ 	.short	0x0064
        /*001c*/ 	.short	0x0082
	.zero		2


//--------------------- .nv.info                  --------------------------
	.section	.nv.info,"",@"SHT_CUDA_INFO"
	.align	4


	//----- nvinfo : EIATTR_REGCOUNT
	.align		4
        /*0000*/ 	.byte	0x04, 0x2f
        /*0002*/ 	.short	(.L_19 - .L_18)
	.align		4
.L_18:
        /*0004*/ 	.word	index@(_ZN7cutlass13device_kernelINS_4conv6kernel13ConvUniversalINS1_16ConvProblemShapeILNS1_8OperatorE2ELi3EEENS1_10collective14CollectiveConvINS1_47MainloopSm100TmaUmmaWarpSpecializedImplicitGemmILS5_2ELi35ELi3ELi1ELi2EN4cute5tupleIJNSA_1CILi2EEENSC_ILi1EEESE_EEEEENSB_IJNSC_ILi128EEENSB_IJNSC_ILi64EEEEEENSB_IJNSC_ILi32EEEEEEEEENS_6half_tESN_NSA_8TiledMMAINSA_8MMA_AtomIJNSA_26SM100_MMA_F16BF16_2x1SM_SSISN_SN_fLi128ELi64ELNSA_4UMMA5MajorE1ELSS_1ELNSR_7ScaleInE0ELST_0EEEEEENSA_6LayoutINSB_IJSE_SE_SE_EEENSB_IJNSC_ILi0EEESY_SY_EEEEENSB_IJNSA_10UnderscoreES11_S11_EEEEENS7_6detail27Sm100ImplicitGemmTileTraitsINSA_18SM100_TMA_2SM_LOADENSA_14ComposedLayoutINSA_7SwizzleILi3ELi4ELi3EEENSA_18smem_ptr_flag_bitsILi16EEENSW_INSB_IJSI_NSC_ILi8EEEEEENSB_IJSE_SI_EEEEEEEvEENS15_INSA_25SM100_TMA_2SM_LOAD_IM2COLENS17_INS18_ILi2ELi4ELi3EEES1B_NSW_INSB_IJSK_S1C_EEENSB_IJSE_SK_EEEEEEEvEEEENS_8epilogue10collective18CollectiveEpilogueINS1Q_23Sm100TmaWarpSpecializedILi3ELi2ELi16ELb1ELb0EEEJNSB_IJSI_SJ_SL_EEENSB_IJNSW_ISI_SE_EENSW_INSB_IJNSC_ILi16EEESD_EEES1L_EEEEESN_NSB_IJlNSB_IJSE_lllEEESY_EEESN_S22_NS1Q_6fusion15FusionCallbacksIS1U_NS23_17LinearCombinationISN_fSN_fLNS_15FloatRoundStyleE2EEES1V_S20_JEEENSA_5SM1004TMEM4LOAD26SM100_TMEM_LOAD_32dp32b16xENSA_13SM90_TMA_LOADENS17_INS18_ILi1ELi4ELi3EEES1B_NSW_INSB_IJS1C_S1X_EEENSB_IJS1X_SE_EEEEEEENSA_39AutoVectorizingCopyWithAssumedAlignmentILi128EEENSA_14SM90_TMA_STOREES2I_S2K_S2K_EEEvvEEEEvNT_6ParamsE)
        /*0008*/ 	.word	0x00000047


	//----- nvinfo : EIATTR_FRAME_SIZE
	.align		4
.L_19:
        /*000c*/ 	.byte	0x04, 0x11
        /*000e*/ 	.short	(.L_21 - .L_20)
	.align		4
.L_20:
        /*0010*/ 	.word	index@($__internal_2_$__cuda_sm10x_tcgen05_guardrail_trap_unallocated_columns_being_dealloced)
        /*0014*/ 	.word	0x00000008


	//----- nvinfo : EIATTR_FRAME_SIZE
	.align		4
.L_21:
        /*0018*/ 	.byte	0x04, 0x11
        /*001a*/ 	.short	(.L_23 - .L_22)
	.align		4
.L_22:
        /*001c*/ 	.word	index@($__internal_1_$__cuda_sm10x_tcgen05_guardrail_trap_phase_invalid_during_alloc)
        /*0020*/ 	.word	0x00000008


	//----- nvinfo : EIATTR_FRAME_SIZE
	.align		4
.L_23:
        /*0024*/ 	.byte	0x04, 0x11
        /*0026*/ 	.short	(.L_25 - .L_24)
	.align		4
.L_24:
        /*0028*/ 	.word	index@($__internal_0_$__cuda_sm10x_tcgen05_guardrail_trap_col_being_dealloced_not_returned_by_alloc)
        /*002c*/ 	.word	0x00000008


	//----- nvinfo : EIATTR_FRAME_SIZE
	.align		4
.L_25:
        /*0030*/ 	.byte	0x04, 0x11
        /*0032*/ 	.short	(.L_27 - .L_26)
	.align		4
.L_26:
        /*0034*/ 	.word	index@(_ZN7cutlass13device_kernelINS_4conv6kernel13ConvUniversalINS1_16ConvProblemShapeILNS1_8OperatorE2ELi3EEENS1_10collective14CollectiveConvINS1_47MainloopSm100TmaUmmaWarpSpecializedImplicitGemmILS5_2ELi35ELi3ELi1ELi2EN4cute5tupleIJNSA_1CILi2EEENSC_ILi1EEESE_EEEEENSB_IJNSC_ILi128EEENSB_IJNSC_ILi64EEEEEENSB_IJNSC_ILi32EEEEEEEEENS_6half_tESN_NSA_8TiledMMAINSA_8MMA_AtomIJNSA_26SM100_MMA_F16BF16_2x1SM_SSISN_SN_fLi128ELi64ELNSA_4UMMA5MajorE1ELSS_1ELNSR_7ScaleInE0ELST_0EEEEEENSA_6LayoutINSB_IJSE_SE_SE_EEENSB_IJNSC_ILi0EEESY_SY_EEEEENSB_IJNSA_10UnderscoreES11_S11_EEEEENS7_6detail27Sm100ImplicitGemmTileTraitsINSA_18SM100_TMA_2SM_LOADENSA_14ComposedLayoutINSA_7SwizzleILi3ELi4ELi3EEENSA_18smem_ptr_flag_bitsILi16EEENSW_INSB_IJSI_NSC_ILi8EEEEEENSB_IJSE_SI_EEEEEEEvEENS15_INSA_25SM100_TMA_2SM_LOAD_IM2COLENS17_INS18_ILi2ELi4ELi3EEES1B_NSW_INSB_IJSK_S1C_EEENSB_IJSE_SK_EEEEEEEvEEEENS_8epilogue10collective18CollectiveEpilogueINS1Q_23Sm100TmaWarpSpecializedILi3ELi2ELi16ELb1ELb0EEEJNSB_IJSI_SJ_SL_EEENSB_IJNSW_ISI_SE_EENSW_INSB_IJNSC_ILi16EEESD_EEES1L_EEEEESN_NSB_IJlNSB_IJSE_lllEEESY_EEESN_S22_NS1Q_6fusion15FusionCallbacksIS1U_NS23_17LinearCombinationISN_fSN_fLNS_15FloatRoundStyleE2EEES1V_S20_JEEENSA_5SM1004TMEM4LOAD26SM100_TMEM_LOAD_32dp32b16xENSA_13SM90_TMA_LOADENS17_INS18_ILi1ELi4ELi3EEES1B_NSW_INSB_IJS1C_S1X_EEENSB_IJS1X_SE_EEEEEEENSA_39AutoVectorizingCopyWithAssumedAlignmentILi128EEENSA_14SM90_TMA_STOREES2I_S2K_S2K_EEEvvEEEEvNT_6ParamsE)
        /*0038*/ 	.word	0x00000008


	//----- nvinfo : EIATTR_MIN_STACK_SIZE
	.align		4
.L_27:
        /*003c*/ 	.byte	0x04, 0x12
        /*003e*/ 	.short	(.L_29 - .L_28)
	.align		4
.L_28:
        /*0040*/ 	.word	index@(_ZN7cutlass13device_kernelINS_4conv6kernel13ConvUniversalINS1_16ConvProblemShapeILNS1_8OperatorE2ELi3EEENS1_10collective14CollectiveConvINS1_47MainloopSm100TmaUmmaWarpSpecializedImplicitGemmILS5_2ELi35ELi3ELi1ELi2EN4cute5tupleIJNSA_1CILi2EEENSC_ILi1EEESE_EEEEENSB_IJNSC_ILi128EEENSB_IJNSC_ILi64EEEEEENSB_IJNSC_ILi32EEEEEEEEENS_6half_tESN_NSA_8TiledMMAINSA_8MMA_AtomIJNSA_26SM100_MMA_F16BF16_2x1SM_SSISN_SN_fLi128ELi64ELNSA_4UMMA5MajorE1ELSS_1ELNSR_7ScaleInE0ELST_0EEEEEENSA_6LayoutINSB_IJSE_SE_SE_EEENSB_IJNSC_ILi0EEESY_SY_EEEEENSB_IJNSA_10UnderscoreES11_S11_EEEEENS7_6detail27Sm100ImplicitGemmTileTraitsINSA_18SM100_TMA_2SM_LOADENSA_14ComposedLayoutINSA_7SwizzleILi3ELi4ELi3EEENSA_18smem_ptr_flag_bitsILi16EEENSW_INSB_IJSI_NSC_ILi8EEEEEENSB_IJSE_SI_EEEEEEEvEENS15_INSA_25SM100_TMA_2SM_LOAD_IM2COLENS17_INS18_ILi2ELi4ELi3EEES1B_NSW_INSB_IJSK_S1C_EEENSB_IJSE_SK_EEEEEEEvEEEENS_8epilogue10collective18CollectiveEpilogueINS1Q_23Sm100TmaWarpSpecializedILi3ELi2ELi16ELb1ELb0EEEJNSB_IJSI_SJ_SL_EEENSB_IJNSW_ISI_SE_EENSW_INSB_IJNSC_ILi16EEESD_EEES1L_EEEEESN_NSB_IJlNSB_IJSE_lllEEESY_EEESN_S22_NS1Q_6fusion15FusionCallbacksIS1U_NS23_17LinearCombinationISN_fSN_fLNS_15FloatRoundStyleE2EEES1V_S20_JEEENSA_5SM1004TMEM4LOAD26SM100_TMEM_LOAD_32dp32b16xENSA_13SM90_TMA_LOADENS17_INS18_ILi1ELi4ELi3EEES1B_NSW_INSB_IJS1C_S1X_EEENSB_IJS1X_SE_EEEEEEENSA_39AutoVectorizingCopyWithAssumedAlignmentILi128EEENSA_14SM90_TMA_STOREES2I_S2K_S2K_EEEvvEEEEvNT_6ParamsE)
        /*0044*/ 	.word	0x00000008
.L_29:


//--------------------- .nv.compat                --------------------------
	.section	.nv.compat,"",@"SHT_CUDA_COMPAT_INFO"
	.align	4
        /*0000*/ 	.byte	0x02, 0x09, 0x01, 0x00, 0x02, 0x02, 0x02, 0x00, 0x02, 0x05, 0x05, 0x00, 0x03, 0x07, 0x01, 0x01
        /*0010*/ 	.byte	0x02, 0x03, 0x01, 0x00, 0x02, 0x06, 0x01, 0x00, 0x04, 0x0b, 0x08, 0x00, 0x09, 0x00, 0x00, 0x00
        /*0020*/ 	.byte	0x00, 0x00, 0x00, 0x00


//--------------------- .nv.info._ZN7cutlass13device_kernelINS_4conv6kernel13ConvUniversalINS1_16ConvProblemShapeILNS1_8OperatorE2ELi3EEENS1_10collective14CollectiveConvINS1_47MainloopSm100TmaUmmaWarpSpecializedImplicitGemmILS5_2ELi35ELi3ELi1ELi2EN4cute5tupleIJNSA_1CILi2EEENSC_ILi1EEESE_EEEEENSB_IJNSC_ILi128EEENSB_IJNSC_ILi64EEEEEENSB_IJNSC_ILi32EEEEEEEEENS_6half_tESN_NSA_8TiledMMAINSA_8MMA_AtomIJNSA_26SM100_MMA_F16BF16_2x1SM_SSISN_SN_fLi128ELi64ELNSA_4UMMA5MajorE1ELSS_1ELNSR_7ScaleInE0ELST_0EEEEEENSA_6LayoutINSB_IJSE_SE_SE_EEENSB_IJNSC_ILi0EEESY_SY_EEEEENSB_IJNSA_10UnderscoreES11_S11_EEEEENS7_6detail27Sm100ImplicitGemmTileTraitsINSA_18SM100_TMA_2SM_LOADENSA_14ComposedLayoutINSA_7SwizzleILi3ELi4ELi3EEENSA_18smem_ptr_flag_bitsILi16EEENSW_INSB_IJSI_NSC_ILi8EEEEEENSB_IJSE_SI_EEEEEEEvEENS15_INSA_25SM100_TMA_2SM_LOAD_IM2COLENS17_INS18_ILi2ELi4ELi3EEES1B_NSW_INSB_IJSK_S1C_EEENSB_IJSE_SK_EEEEEEEvEEEENS_8epilogue10collective18CollectiveEpilogueINS1Q_23Sm100TmaWarpSpecializedILi3ELi2ELi16ELb1ELb0EEEJNSB_IJSI_SJ_SL_EEENSB_IJNSW_ISI_SE_EENSW_INSB_IJNSC_ILi16EEESD_EEES1L_EEEEESN_NSB_IJlNSB_IJSE_lllEEESY_EEESN_S22_NS1Q_6fusion15FusionCallbacksIS1U_NS23_17LinearCombinationISN_fSN_fLNS_15FloatRoundStyleE2EEES1V_S20_JEEENSA_5SM1004TMEM4LOAD26SM100_TMEM_LOAD_32dp32b16xENSA_13SM90_TMA_LOADENS17_INS18_ILi1ELi4ELi3EEES1B_NSW_INSB_IJS1C_S1X_EEENSB_IJS1X_SE_EEEEEEENSA_39AutoVectorizingCopyWithAssumedAlignmentILi128EEENSA_14SM90_TMA_STOREES2I_S2K_S2K_EEEvvEEEEvNT_6ParamsE --------------------------
	.section	.nv.info._ZN7cutlass13device_kernelINS_4conv6kernel13ConvUniversalINS1_16ConvProblemShapeILNS1_8OperatorE2ELi3EEENS1_10collective14CollectiveConvINS1_47MainloopSm100TmaUmmaWarpSpecializedImplicitGemmILS5_2ELi35ELi3ELi1ELi2EN4cute5tupleIJNSA_1CILi2EEENSC_ILi1EEESE_EEEEENSB_IJNSC_ILi128EEENSB_IJNSC_ILi64EEEEEENSB_IJNSC_ILi32EEEEEEEEENS_6half_tESN_NSA_8TiledMMAINSA_8MMA_AtomIJNSA_26SM100_MMA_F16BF16_2x1SM_SSISN_SN_fLi128ELi64ELNSA_4UMMA5MajorE1ELSS_1ELNSR_7ScaleInE0ELST_0EEEEEENSA_6LayoutINSB_IJSE_SE_SE_EEENSB_IJNSC_ILi0EEESY_SY_EEEEENSB_IJNSA_10UnderscoreES11_S11_EEEEENS7_6detail27Sm100ImplicitGemmTileTraitsINSA_18SM100_TMA_2SM_LOADENSA_14ComposedLayoutINSA_7SwizzleILi3ELi4ELi3EEENSA_18smem_ptr_flag_bitsILi16EEENSW_INSB_IJSI_NSC_ILi8EEEEEENSB_IJSE_SI_EEEEEEEvEENS15_INSA_25SM100_TMA_2SM_LOAD_IM2COLENS17_INS18_ILi2ELi4ELi3EEES1B_NSW_INSB_IJSK_S1C_EEENSB_IJSE_SK_EEEEEEEvEEEENS_8epilogue10collective18CollectiveEpilogueINS1Q_23Sm100TmaWarpSpecializedILi3ELi2ELi16ELb1ELb0EEEJNSB_IJSI_SJ_SL_EEENSB_IJNSW_ISI_SE_EENSW_INSB_IJNSC_ILi16EEESD_EEES1L_EEEEESN_NSB_IJlNSB_IJSE_lllEEESY_EEESN_S22_NS1Q_6fusion15FusionCallbacksIS1U_NS23_17LinearCombinationISN_fSN_fLNS_15FloatRoundStyleE2EEES1V_S20_JEEENSA_5SM1004TMEM4LOAD26SM100_TMEM_LOAD_32dp32b16xENSA_13SM90_TMA_LOADENS17_INS18_ILi1ELi4ELi3EEES1B_NSW_INSB_IJS1C_S1X_EEENSB_IJS1X_SE_EEEEEEENSA_39AutoVectorizingCopyWithAssumedAlignmentILi128EEENSA_14SM90_TMA_STOREES2I_S2K_S2K_EEEvvEEEEvNT_6ParamsE,"",@"SHT_CUDA_INFO"
	.sectionflags	@""
	.align	4


	//----- nvinfo : EIATTR_CUDA_API_VERSION
	.align		4
        /*0000*/ 	.byte	0x04, 0x37
        /*0002*/ 	.short	(.L_31 - .L_30)
.L_30:
        /*0004*/ 	.word	0x00000082


	//----- nvinfo : EIATTR_KPARAM_INFO
	.align		4
.L_31:
        /*0008*/ 	.byte	0x04, 0x17
        /*000a*/ 	.short	(.L_33 - .L_32)
.L_32:
        /*000c*/ 	.word	0x00000000
        /*0010*/ 	.short	0x0000
        /*0012*/ 	.short	0x0000
        /*0014*/ 	.byte	0x00, 0xf0, 0x01, 0x24


	//----- nvinfo : EIATTR_AT_ENTRY_FRAGMENTS
	.align		4
.L_33:
        /*0018*/ 	.byte	0x04, 0x4f
        /*001a*/ 	.short	(.L_35 - .L_34)


	//   ....[0]....
.L_34:
        /*001c*/ 	.word	0x00000007


	//----- nvinfo : EIATTR_RESERVED_SMEM_USED
	.align		4
.L_35:
        /*0020*/ 	.byte	0x01, 0x41
	.zero		2


	//----- nvinfo : EIATTR_SPARSE_MMA_MASK
	.align		4
        /*0024*/ 	.byte	0x03, 0x50
        /*0026*/ 	.short	0x0000


	//----- nvinfo : EIATTR_TCGEN05_2CTA_USED
	.align		4
        /*0028*/ 	.byte	0x01, 0x52
	.zero		2


	//----- nvinfo : EIATTR_MAXREG_COUNT
	.align		4
        /*002c*/ 	.byte	0x03, 0x1b
        /*002e*/ 	.short	0x00ff


	//----- nvinfo : EIATTR_NUM_BARRIERS
	.align		4
        /*0030*/ 	.byte	0x02, 0x4c
        /*0032*/ 	.byte	0x07
	.zero		1


	//----- nvinfo : EIATTR_EXTERNS
	.align		4
        /*0034*/ 	.byte	0x04, 0x0f
        /*0036*/ 	.short	(.L_37 - .L_36)


	//   ....[0]....
	.align		4
.L_36:
        /*0038*/ 	.word	index@(__assertfail)


	//----- nvinfo : EIATTR_MERCURY_ISA_VERSION
	.align		4
.L_37:
        /*003c*/ 	.byte	0x03, 0x5f
        /*003e*/ 	.short	0x0101


	//----- nvinfo : EIATTR_INT_WARP_WIDE_INSTR_OFFSETS
	.align		4
        /*0040*/ 	.byte	0x04, 0x31
        /*0042*/ 	.short	(.L_39 - .L_38)


	//   ....[0]....
.L_38:
        /*0044*/ 	.word	0x00001040


	//   ....[1]....
        /*0048*/ 	.word	0x000010f0


	//   ....[2]....
        /*004c*/ 	.word	0x00005e90


	//   ....[3]....
        /*0050*/ 	.word	0x00005eb0


	//   ....[4]....
        /*0054*/ 	.word	0x00005ee0


	//   ....[5]....
        /*0058*/ 	.word	0x000070e0


	//   ....[6]....
        /*005c*/ 	.word	0x00007240


	//   ....[7]....
        /*0060*/ 	.word	0x000072a0


	//   ....[8]....
        /*0064*/ 	.word	0x000073d0


	//   ....[9]....
        /*0068*/ 	.word	0x000074f0


	//   ....[10]....
        /*006c*/ 	.word	0x00007580


	//----- nvinfo : EIATTR_COOP_GROUP_MASK_REGIDS
	.align		4
.L_39:
        /*0070*/ 	.byte	0x04, 0x29
        /*0072*/ 	.short	(.L_41 - .L_40)


	//   ....[0]....
.L_40:
        /*0074*/ 	.word	0xffffffff


	//   ....[1]....
        /*0078*/ 	.word	0xffffffff


	//   ....[2]....
        /*007c*/ 	.word	0xffffffff


	//   ....[3]....
        /*0080*/ 	.word	0xffffffff


	//   ....[4]....
        /*0084*/ 	.word	0xffffffff


	//   ....[5]....
        /*0088*/ 	.word	0xffffffff


	//   ....[6]....
        /*008c*/ 	.word	0xffffffff


	//   ....[7]....
        /*0090*/ 	.word	0xffffffff


	//   ....[8]....
        /*0094*/ 	.word	0xffffffff


	//   ....[9]....
        /*0098*/ 	.word	0xffffffff


	//   ....[10]....
        /*009c*/ 	.word	0xffffffff


	//   ....[11]....
        /*00a0*/ 	.word	0xffffffff


	//   ....[12]....
        /*00a4*/ 	.word	0xffffffff


	//----- nvinfo : EIATTR_COOP_GROUP_INSTR_OFFSETS
	.align		4
.L_41:
        /*00a8*/ 	.byte	0x04, 0x28
        /*00aa*/ 	.short	(.L_43 - .L_42)


	//   ....[0]....
.L_42:
        /*00ac*/ 	.word	0x000000d0


	//   ....[1]....
        /*00b0*/ 	.word	0x00000540


	//   ....[2]....
        /*00b4*/ 	.word	0x00000af0


	//   ....[3]....
        /*00b8*/ 	.word	0x00000c70


	//   ....[4]....
        /*00bc*/ 	.word	0x00000d70


	//   ....[5]....
        /*00c0*/ 	.word	0x00000ec0


	//   ....[6]....
        /*00c4*/ 	.word	0x00001160


	//   ....[7]....
        /*00c8*/ 	.word	0x00002ee0


	//   ....[8]....
        /*00cc*/ 	.word	0x00004e80


	//   ....[9]....
        /*00d0*/ 	.word	0x00005350


	//   ....[10]....
        /*00d4*/ 	.word	0x00005380


	//   ....[11]....
        /*00d8*/ 	.word	0x00005da0


	//   ....[12]....
        /*00dc*/ 	.word	0x00005fb0


	//----- nvinfo : EIATTR_VRC_CTA_INIT_COUNT
	.align		4
.L_43:
        /*00e0*/ 	.byte	0x02, 0x4a
        /*00e2*/ 	.byte	0x80
	.zero		1


	//----- nvinfo : EIATTR_SYSCALL_OFFSETS
	.align		4
        /*00e4*/ 	.byte	0x04, 0x46
        /*00e6*/ 	.short	(.L_45 - .L_44)


	//   ....[0]....
.L_44:
        /*00e8*/ 	.word	0x00008890


	//   ....[1]....
        /*00ec*/ 	.word	0x00008980


	//   ....[2]....
        /*00f0*/ 	.word	0x000091c0


	//   ....[3]....
        /*00f4*/ 	.word	0x00009b50


	//----- nvinfo : EIATTR_MBARRIER_INSTR_OFFSETS
	.align		4
.L_45:
        /*00f8*/ 	.byte	0x04, 0x39
        /*00fa*/ 	.short	(.L_47 - .L_46)


	//   ....[0]....
.L_46:
        /*00fc*/ 	.word	0x00000670
        /*0100*/ 	.word	0x000000ff
        /*0104*/ 	.word	0x00000000
        /*0108*/ 	.short	0x0100
        /*010a*/ 	.byte	0x04
	.zero		1


	//   ....[1]....
        /*010c*/ 	.word	0x00000680
        /*0110*/ 	.word	0x000000ff
        /*0114*/ 	.word	0x00000118
        /*0118*/ 	.short	0x0100
        /*011a*/ 	.byte	0x04
	.zero		1


	//   ....[2]....
        /*011c*/ 	.word	0x00000690
        /*0120*/ 	.word	0x000000ff
        /*0124*/ 	.word	0x00000008
        /*0128*/ 	.short	0x0100
        /*012a*/ 	.byte	0x04
	.zero		1


	//   ....[3]....
        /*012c*/ 	.word	0x000006a0
        /*0130*/ 	.word	0x000000ff
        /*0134*/ 	.word	0x00000120
        /*0138*/ 	.short	0x0100
        /*013a*/ 	.byte	0x04
	.zero		1


	//   ....[4]....
        /*013c*/ 	.word	0x000006b0
        /*0140*/ 	.word	0x000000ff
        /*0144*/ 	.word	0x00000010
        /*0148*/ 	.short	0x0100
        /*014a*/ 	.byte	0x04
	.zero		1


	//   ....[5]....
        /*014c*/ 	.word	0x000006c0
        /*0150*/ 	.word	0x000000ff
        /*0154*/ 	.word	0x00000128
        /*0158*/ 	.short	0x0100
        /*015a*/ 	.byte	0x04
	.zero		1


	//   ....[6]....
        /*015c*/ 	.word	0x000006d0
        /*0160*/ 	.word	0x000000ff
        /*0164*/ 	.word	0x00000018
        /*0168*/ 	.short	0x0100
        /*016a*/ 	.byte	0x04
	.zero		1


	//   ....[7]....
        /*016c*/ 	.word	0x000006e0
        /*0170*/ 	.word	0x000000ff
        /*0174*/ 	.word	0x00000130
        /*0178*/ 	.short	0x0100
        /*017a*/ 	.byte	0x04
	.zero		1


	//   ....[8]....
        /*017c*/ 	.word	0x000006f0
        /*0180*/ 	.word	0x000000ff
        /*0184*/ 	.word	0x00000020
        /*0188*/ 	.short	0x0100
        /*018a*/ 	.byte	0x04
	.zero		1


	//   ....[9]....
        /*018c*/ 	.word	0x00000700
        /*0190*/ 	.word	0x000000ff
        /*0194*/ 	.word	0x00000138
        /*0198*/ 	.short	0x0100
        /*019a*/ 	.byte	0x04
	.zero		1


	//   ....[10]....
        /*019c*/ 	.word	0x00000710
        /*01a0*/ 	.word	0x000000ff
        /*01a4*/ 	.word	0x00000028
        /*01a8*/ 	.short	0x0100
        /*01aa*/ 	.byte	0x04
	.zero		1


	//   ....[11]....
        /*01ac*/ 	.word	0x00000720
        /*01b0*/ 	.word	0x000000ff
        /*01b4*/ 	.word	0x00000140
        /*01b8*/ 	.short	0x0100
        /*01ba*/ 	.byte	0x04
	.zero		1


	//   ....[12]....
        /*01bc*/ 	.word	0x00000730
        /*01c0*/ 	.word	0x000000ff
        /*01c4*/ 	.word	0x00000030
        /*01c8*/ 	.short	0x0100
        /*01ca*/ 	.byte	0x04
	.zero		1


	//   ....[13]....
        /*01cc*/ 	.word	0x00000740
        /*01d0*/ 	.word	0x000000ff
        /*01d4*/ 	.word	0x00000148
        /*01d8*/ 	.short	0x0100
        /*01da*/ 	.byte	0x04
	.zero		1


	//   ....[14]....
        /*01dc*/ 	.word	0x00000750
        /*01e0*/ 	.word	0x000000ff
        /*01e4*/ 	.word	0x00000038
        /*01e8*/ 	.short	0x0100
        /*01ea*/ 	.byte	0x04
	.zero		1


	//   ....[15]....
        /*01ec*/ 	.word	0x00000760
        /*01f0*/ 	.word	0x000000ff
        /*01f4*/ 	.word	0x00000150
        /*01f8*/ 	.short	0x0100
        /*01fa*/ 	.byte	0x04
	.zero		1


	//   ....[16]....
        /*01fc*/ 	.word	0x00000770
        /*0200*/ 	.word	0x000000ff
        /*0204*/ 	.word	0x00000040
        /*0208*/ 	.short	0x0100
        /*020a*/ 	.byte	0x04
	.zero		1


	//   ....[17]....
        /*020c*/ 	.word	0x00000780
        /*0210*/ 	.word	0x000000ff
        /*0214*/ 	.word	0x00000158
        /*0218*/ 	.short	0x0100
        /*021a*/ 	.byte	0x04
	.zero		1


	//   ....[18]....
        /*021c*/ 	.word	0x00000790
        /*0220*/ 	.word	0x000000ff
        /*0224*/ 	.word	0x00000048
        /*0228*/ 	.short	0x0100
        /*022a*/ 	.byte	0x04
	.zero		1


	//   ....[19]....
        /*022c*/ 	.word	0x000007a0
        /*0230*/ 	.word	0x000000ff
        /*0234*/ 	.word	0x00000160
        /*0238*/ 	.short	0x0100
        /*023a*/ 	.byte	0x04
	.zero		1


	//   ....[20]....
        /*023c*/ 	.word	0x000007b0
        /*0240*/ 	.word	0x000000ff
        /*0244*/ 	.word	0x00000050
        /*0248*/ 	.short	0x0100
        /*024a*/ 	.byte	0x04
	.zero		1


	//   ....[21]....
        /*024c*/ 	.word	0x000007c0
        /*0250*/ 	.word	0x000000ff
        /*0254*/ 	.word	0x00000168
        /*0258*/ 	.short	0x0100
        /*025a*/ 	.byte	0x04
	.zero		1


	//   ....[22]....
        /*025c*/ 	.word	0x000007d0
        /*0260*/ 	.word	0x000000ff
        /*0264*/ 	.word	0x00000058
        /*0268*/ 	.short	0x0100
        /*026a*/ 	.byte	0x04
	.zero		1


	//   ....[23]....
        /*026c*/ 	.word	0x000007e0
        /*0270*/ 	.word	0x000000ff
        /*0274*/ 	.word	0x00000170
        /*0278*/ 	.short	0x0100
        /*027a*/ 	.byte	0x04
	.zero		1


	//   ....[24]....
        /*027c*/ 	.word	0x000007f0
        /*0280*/ 	.word	0x000000ff
        /*0284*/ 	.word	0x00000060
        /*0288*/ 	.short	0x0100
        /*028a*/ 	.byte	0x04
	.zero		1


	//   ....[25]....
        /*028c*/ 	.word	0x00000800
        /*0290*/ 	.word	0x000000ff
        /*0294*/ 	.word	0x00000178
        /*0298*/ 	.short	0x0100
        /*029a*/ 	.byte	0x04
	.zero		1


	//   ....[26]....
        /*029c*/ 	.word	0x00000810
        /*02a0*/ 	.word	0x000000ff
        /*02a4*/ 	.word	0x00000068
        /*02a8*/ 	.short	0x0100
        /*02aa*/ 	.byte	0x04
	.zero		1


	//   ....[27]....
        /*02ac*/ 	.word	0x00000820
        /*02b0*/ 	.word	0x000000ff
        /*02b4*/ 	.word	0x00000180
        /*02b8*/ 	.short	0x0100
        /*02ba*/ 	.byte	0x04
	.zero		1


	//   ....[28]....
        /*02bc*/ 	.word	0x00000830
        /*02c0*/ 	.word	0x000000ff
        /*02c4*/ 	.word	0x00000070
        /*02c8*/ 	.short	0x0100
        /*02ca*/ 	.byte	0x04
	.zero		1


	//   ....[29]....
        /*02cc*/ 	.word	0x00000840
        /*02d0*/ 	.word	0x000000ff
        /*02d4*/ 	.word	0x00000188
        /*02d8*/ 	.short	0x0100
        /*02da*/ 	.byte	0x04
	.zero		1


	//   ....[30]....
        /*02dc*/ 	.word	0x00000850
        /*02e0*/ 	.word	0x000000ff
        /*02e4*/ 	.word	0x00000078
        /*02e8*/ 	.short	0x0100
        /*02ea*/ 	.byte	0x04
	.zero		1


	//   ....[31]....
        /*02ec*/ 	.word	0x00000860
        /*02f0*/ 	.word	0x000000ff
        /*02f4*/ 	.word	0x00000190
        /*02f8*/ 	.short	0x0100
        /*02fa*/ 	.byte	0x04
	.zero		1


	//   ....[32]....
        /*02fc*/ 	.word	0x00000870
        /*0300*/ 	.word	0x000000ff
        /*0304*/ 	.word	0x00000080
        /*0308*/ 	.short	0x0100
        /*030a*/ 	.byte	0x04
	.zero		1


	//   ....[33]....
        /*030c*/ 	.word	0x00000880
        /*0310*/ 	.word	0x000000ff
        /*0314*/ 	.word	0x00000198
        /*0318*/ 	.short	0x0100
        /*031a*/ 	.byte	0x04
	.zero		1


	//   ....[34]....
        /*031c*/ 	.word	0x00000890
        /*0320*/ 	.word	0x000000ff
        /*0324*/ 	.word	0x00000088
        /*0328*/ 	.short	0x0100
        /*032a*/ 	.byte	0x04
	.zero		1


	//   ....[35]....
        /*032c*/ 	.word	0x000008a0
        /*0330*/ 	.word	0x000000ff
        /*0334*/ 	.word	0x000001a0
        /*0338*/ 	.short	0x0100
        /*033a*/ 	.byte	0x04
	.zero		1


	//   ....[36]....
        /*033c*/ 	.word	0x000008b0
        /*0340*/ 	.word	0x000000ff
        /*0344*/ 	.word	0x00000090
        /*0348*/ 	.short	0x0100
        /*034a*/ 	.byte	0x04
	.zero		1


	//   ....[37]....
        /*034c*/ 	.word	0x000008c0
        /*0350*/ 	.word	0x000000ff
        /*0354*/ 	.word	0x000001a8
        /*0358*/ 	.short	0x0100
        /*035a*/ 	.byte	0x04
	.zero		1


	//   ....[38]....
        /*035c*/ 	.word	0x000008d0
        /*0360*/ 	.word	0x000000ff
        /*0364*/ 	.word	0x00000098
        /*0368*/ 	.short	0x0100
        /*036a*/ 	.byte	0x04
	.zero		1


	//   ....[39]....
        /*036c*/ 	.word	0x000008e0
        /*0370*/ 	.word	0x000000ff
        /*0374*/ 	.word	0x000001b0
        /*0378*/ 	.short	0x0100
        /*037a*/ 	.byte	0x04
	.zero		1


	//   ....[40]....
        /*037c*/ 	.word	0x000008f0
        /*0380*/ 	.word	0x000000ff
        /*0384*/ 	.word	0x000000a0
        /*0388*/ 	.short	0x0100
        /*038a*/ 	.byte	0x04
	.zero		1


	//   ....[41]....
        /*038c*/ 	.word	0x00000900
        /*0390*/ 	.word	0x000000ff
        /*0394*/ 	.word	0x000001b8
        /*0398*/ 	.short	0x0100
        /*039a*/ 	.byte	0x04
	.zero		1


	//   ....[42]....
        /*039c*/ 	.word	0x00000910
        /*03a0*/ 	.word	0x000000ff
        /*03a4*/ 	.word	0x000000a8
        /*03a8*/ 	.short	0x0100
        /*03aa*/ 	.byte	0x04
	.zero		1


	//   ....[43]....
        /*03ac*/ 	.word	0x00000920
        /*03b0*/ 	.word	0x000000ff
        /*03b4*/ 	.word	0x000001c0
        /*03b8*/ 	.short	0x0100
        /*03ba*/ 	.byte	0x04
	.zero		1


	//   ....[44]....
        /*03bc*/ 	.word	0x00000930
        /*03c0*/ 	.word	0x000000ff
        /*03c4*/ 	.word	0x000000b0
        /*03c8*/ 	.short	0x0100
        /*03ca*/ 	.byte	0x04
	.zero		1


	//   ....[45]....
        /*03cc*/ 	.word	0x00000940
        /*03d0*/ 	.word	0x000000ff
        /*03d4*/ 	.word	0x000001c8
        /*03d8*/ 	.short	0x0100
        /*03da*/ 	.byte	0x04
	.zero		1


	//   ....[46]....
        /*03dc*/ 	.word	0x00000950
        /*03e0*/ 	.word	0x000000ff
        /*03e4*/ 	.word	0x000000b8
        /*03e8*/ 	.short	0x0100
        /*03ea*/ 	.byte	0x04
	.zero		1


	//   ....[47]....
        /*03ec*/ 	.word	0x00000960
        /*03f0*/ 	.word	0x000000ff
        /*03f4*/ 	.word	0x000001d0
        /*03f8*/ 	.short	0x0100
        /*03fa*/ 	.byte	0x04
	.zero		1


	//   ....[48]....
        /*03fc*/ 	.word	0x00000970
        /*0400*/ 	.word	0x000000ff
        /*0404*/ 	.word	0x000000c0
        /*0408*/ 	.short	0x0100
        /*040a*/ 	.byte	0x04
	.zero		1


	//   ....[49]....
        /*040c*/ 	.word	0x00000980
        /*0410*/ 	.word	0x000000ff
        /*0414*/ 	.word	0x000001d8
        /*0418*/ 	.short	0x0100
        /*041a*/ 	.byte	0x04
	.zero		1


	//   ....[50]....
        /*041c*/ 	.word	0x00000990
        /*0420*/ 	.word	0x000000ff
        /*0424*/ 	.word	0x000000c8
        /*0428*/ 	.short	0x0100
        /*042a*/ 	.byte	0x04
	.zero		1


	//   ....[51]....
        /*042c*/ 	.word	0x000009a0
        /*0430*/ 	.word	0x000000ff
        /*0434*/ 	.word	0x000001e0
        /*0438*/ 	.short	0x0100
        /*043a*/ 	.byte	0x04
	.zero		1


	//   ....[52]....
        /*043c*/ 	.word	0x000009b0
        /*0440*/ 	.word	0x000000ff
        /*0444*/ 	.word	0x000000d0
        /*0448*/ 	.short	0x0100
        /*044a*/ 	.byte	0x04
	.zero		1


	//   ....[53]....
        /*044c*/ 	.word	0x000009c0
        /*0450*/ 	.word	0x000000ff
        /*0454*/ 	.word	0x000001e8
        /*0458*/ 	.short	0x0100
        /*045a*/ 	.byte	0x04
	.zero		1


	//   ....[54]....
        /*045c*/ 	.word	0x000009d0
        /*0460*/ 	.word	0x000000ff
        /*0464*/ 	.word	0x000000d8
        /*0468*/ 	.short	0x0100
        /*046a*/ 	.byte	0x04
	.zero		1


	//   ....[55]....
        /*046c*/ 	.word	0x000009e0
        /*0470*/ 	.word	0x000000ff
        /*0474*/ 	.word	0x000001f0
        /*0478*/ 	.short	0x0100
        /*047a*/ 	.byte	0x04
	.zero		1


	//   ....[56]....
        /*047c*/ 	.word	0x000009f0
        /*0480*/ 	.word	0x000000ff
        /*0484*/ 	.word	0x000000e0
        /*0488*/ 	.short	0x0100
        /*048a*/ 	.byte	0x04
	.zero		1


	//   ....[57]....
        /*048c*/ 	.word	0x00000a00
        /*0490*/ 	.word	0x000000ff
        /*0494*/ 	.word	0x000001f8
        /*0498*/ 	.short	0x0100
        /*049a*/ 	.byte	0x04
	.zero		1


	//   ....[58]....
        /*049c*/ 	.word	0x00000a10
        /*04a0*/ 	.word	0x000000ff
        /*04a4*/ 	.word	0x000000e8
        /*04a8*/ 	.short	0x0100
        /*04aa*/ 	.byte	0x04
	.zero		1


	//   ....[59]....
        /*04ac*/ 	.word	0x00000a20
        /*04b0*/ 	.word	0x000000ff
        /*04b4*/ 	.word	0x00000200
        /*04b8*/ 	.short	0x0100
        /*04ba*/ 	.byte	0x04
	.zero		1


	//   ....[60]....
        /*04bc*/ 	.word	0x00000a30
        /*04c0*/ 	.word	0x000000ff
        /*04c4*/ 	.word	0x000000f0
        /*04c8*/ 	.short	0x0100
        /*04ca*/ 	.byte	0x04
	.zero		1


	//   ....[61]....
        /*04cc*/ 	.word	0x00000a40
        /*04d0*/ 	.word	0x000000ff
        /*04d4*/ 	.word	0x00000208
        /*04d8*/ 	.short	0x0100
        /*04da*/ 	.byte	0x04
	.zero		1


	//   ....[62]....
        /*04dc*/ 	.word	0x00000a50
        /*04e0*/ 	.word	0x000000ff
        /*04e4*/ 	.word	0x000000f8
        /*04e8*/ 	.short	0x0100
        /*04ea*/ 	.byte	0x04
	.zero		1


	//   ....[63]....
        /*04ec*/ 	.word	0x00000a60
        /*04f0*/ 	.word	0x000000ff
        /*04f4*/ 	.word	0x00000210
        /*04f8*/ 	.short	0x0100
        /*04fa*/ 	.byte	0x04
	.zero		1


	//   ....[64]....
        /*04fc*/ 	.word	0x00000a70
        /*0500*/ 	.word	0x000000ff
        /*0504*/ 	.word	0x00000100
        /*0508*/ 	.short	0x0100
        /*050a*/ 	.byte	0x04
	.zero		1


	//   ....[65]....
        /*050c*/ 	.word	0x00000a80
        /*0510*/ 	.word	0x000000ff
        /*0514*/ 	.word	0x00000218
        /*0518*/ 	.short	0x0100
        /*051a*/ 	.byte	0x04
	.zero		1


	//   ....[66]....
        /*051c*/ 	.word	0x00000a90
        /*0520*/ 	.word	0x000000ff
        /*0524*/ 	.word	0x00000108
        /*0528*/ 	.short	0x0100
        /*052a*/ 	.byte	0x04
	.zero		1


	//   ....[67]....
        /*052c*/ 	.word	0x00000aa0
        /*0530*/ 	.word	0x000000ff
        /*0534*/ 	.word	0x00000220
        /*0538*/ 	.short	0x0100
        /*053a*/ 	.byte	0x04
	.zero		1


	//   ....[68]....
        /*053c*/ 	.word	0x00000ab0
        /*0540*/ 	.word	0x000000ff
        /*0544*/ 	.word	0x00000110
        /*0548*/ 	.short	0x0100
        /*054a*/ 	.byte	0x04
	.zero		1


	//   ....[69]....
        /*054c*/ 	.word	0x00000ac0
        /*0550*/ 	.word	0x000000ff
        /*0554*/ 	.word	0x00000228
        /*0558*/ 	.short	0x0100
        /*055a*/ 	.byte	0x04
	.zero		1


	//   ....[70]....
        /*055c*/ 	.word	0x00000c00
        /*0560*/ 	.word	0x000000ff
        /*0564*/ 	.word	0x00000230
        /*0568*/ 	.short	0x0100
        /*056a*/ 	.byte	0x04
	.zero		1


	//   ....[71]....
        /*056c*/ 	.word	0x00000c10
        /*0570*/ 	.word	0x000000ff
        /*0574*/ 	.word	0x00000248
        /*0578*/ 	.short	0x0100
        /*057a*/ 	.byte	0x04
	.zero		1


	//   ....[72]....
        /*057c*/ 	.word	0x00000c20
        /*0580*/ 	.word	0x000000ff
        /*0584*/ 	.word	0x00000238
        /*0588*/ 	.short	0x0100
        /*058a*/ 	.byte	0x04
	.zero		1


	//   ....[73]....
        /*058c*/ 	.word	0x00000c30
        /*0590*/ 	.word	0x000000ff
        /*0594*/ 	.word	0x00000250
        /*0598*/ 	.short	0x0100
        /*059a*/ 	.byte	0x04
	.zero		1


	//   ....[74]....
        /*059c*/ 	.word	0x00000c40
        /*05a0*/ 	.word	0x000000ff
        /*05a4*/ 	.word	0x00000240
        /*05a8*/ 	.short	0x0100
        /*05aa*/ 	.byte	0x04
	.zero		1


	//   ....[75]....
        /*05ac*/ 	.word	0x00000c50
        /*05b0*/ 	.word	0x000000ff
        /*05b4*/ 	.word	0x00000258
        /*05b8*/ 	.short	0x0100
        /*05ba*/ 	.byte	0x04
	.zero		1


	//   ....[76]....
        /*05bc*/ 	.word	0x00000d40
        /*05c0*/ 	.word	0x000000ff
        /*05c4*/ 	.word	0x00000260
        /*05c8*/ 	.short	0x0100
        /*05ca*/ 	.byte	0x04
	.zero		1


	//   ....[77]....
        /*05cc*/ 	.word	0x00000d50
        /*05d0*/ 	.word	0x000000ff
        /*05d4*/ 	.word	0x00000268
        /*05d8*/ 	.short	0x0100
        /*05da*/ 	.byte	0x04
	.zero		1


	//   ....[78]....
        /*05dc*/ 	.word	0x00000e90
        /*05e0*/ 	.word	0x000000ff
        /*05e4*/ 	.word	0x00000270
        /*05e8*/ 	.short	0x0100
        /*05ea*/ 	.byte	0x06
	.zero		1


	//   ....[79]....
        /*05ec*/ 	.word	0x00000ea0
        /*05f0*/ 	.word	0x000000ff
        /*05f4*/ 	.word	0x00000278
        /*05f8*/ 	.short	0x0100
        /*05fa*/ 	.byte	0x06
	.zero		1


	//   ....[80]....
        /*05fc*/ 	.word	0x00000fe0
        /*0600*/ 	.word	0x000000ff
        /*0604*/ 	.word	0x00000280
        /*0608*/ 	.short	0x0100
        /*060a*/ 	.byte	0x04
	.zero		1


	//   ....[81]....
        /*060c*/ 	.word	0x00000ff0
        /*0610*/ 	.word	0x000000ff
        /*0614*/ 	.word	0x00000290
        /*0618*/ 	.short	0x0100
        /*061a*/ 	.byte	0x04
	.zero		1


	//   ....[82]....
        /*061c*/ 	.word	0x00001000
        /*0620*/ 	.word	0x000000ff
        /*0624*/ 	.word	0x00000288
        /*0628*/ 	.short	0x0100
        /*062a*/ 	.byte	0x04
	.zero		1


	//   ....[83]....
        /*062c*/ 	.word	0x00001010
        /*0630*/ 	.word	0x000000ff
        /*0634*/ 	.word	0x00000298
        /*0638*/ 	.short	0x0100
        /*063a*/ 	.byte	0x04
	.zero		1


	//   ....[84]....
        /*063c*/ 	.word	0x00001110
        /*0640*/ 	.word	0x000000ff
        /*0644*/ 	.word	0x000002a0
        /*0648*/ 	.short	0x0100
        /*064a*/ 	.byte	0x06
	.zero		1


	//   ....[85]....
        /*064c*/ 	.word	0x00002030
        /*0650*/ 	.word	0x000000ff
        /*0654*/ 	.word	0x00000118
        /*0658*/ 	.short	0x010a
        /*065a*/ 	.byte	0x06
	.zero		1


	//   ....[86]....
        /*065c*/ 	.word	0x000024b0
        /*0660*/ 	.word	0x000000ff
        /*0664*/ 	.word	0x00000118
        /*0668*/ 	.short	0x010a
        /*066a*/ 	.byte	0x0b
	.zero		1


	//   ....[87]....
        /*066c*/ 	.word	0x00002660
        /*0670*/ 	.word	0x000000ff
        /*0674*/ 	.word	0x00000118
        /*0678*/ 	.short	0x010a
        /*067a*/ 	.byte	0x08
	.zero		1


	//   ....[88]....
        /*067c*/ 	.word	0x000028e0
        /*0680*/ 	.word	0x000000ff
        /*0684*/ 	.word	0x00000268
        /*0688*/ 	.short	0x0101
        /*068a*/ 	.byte	0x1e
	.zero		1


	//   ....[89]....
        /*068c*/ 	.word	0x00002910
        /*0690*/ 	.word	0x000000ff
        /*0694*/ 	.word	0x00000118
        /*0698*/ 	.short	0x010a
        /*069a*/ 	.byte	0x04
	.zero		1


	//   ....[90]....
        /*069c*/ 	.word	0x00002ad0
        /*06a0*/ 	.word	0x000000ff
        /*06a4*/ 	.word	0x00000118
        /*06a8*/ 	.short	0x010a
        /*06aa*/ 	.byte	0x1c
	.zero		1


	//   ....[91]....
        /*06ac*/ 	.word	0x00002c80
        /*06b0*/ 	.word	0x000000ff
        /*06b4*/ 	.word	0x00000118
        /*06b8*/ 	.short	0x010a
        /*06ba*/ 	.byte	0x08
	.zero		1


	//   ....[92]....
        /*06bc*/ 	.word	0x00002ef0
        /*06c0*/ 	.word	0x000000ff
        /*06c4*/ 	.word	0x00000270
        /*06c8*/ 	.short	0x010a
        /*06ca*/ 	.byte	0x1e
	.zero		1


	//   ....[93]....
        /*06cc*/ 	.word	0x00002fb0
        /*06d0*/ 	.word	0x000000ff
        /*06d4*/ 	.word	0x00000000
        /*06d8*/ 	.short	0x0101
        /*06da*/ 	.byte	0x04
	.zero		1


	//   ....[94]....
        /*06dc*/ 	.word	0x000035a0
        /*06e0*/ 	.word	0x000000ff
        /*06e4*/ 	.word	0x00000000
        /*06e8*/ 	.short	0x010a
        /*06ea*/ 	.byte	0x04
	.zero		1


	//   ....[95]....
        /*06ec*/ 	.word	0x00003640
        /*06f0*/ 	.word	0x000000ff
        /*06f4*/ 	.word	0x00000000
        /*06f8*/ 	.short	0x010a
        /*06fa*/ 	.byte	0x05
	.zero		1


	//   ....[96]....
        /*06fc*/ 	.word	0x000036e0
        /*0700*/ 	.word	0x000000ff
        /*0704*/ 	.word	0x00000000
        /*0708*/ 	.short	0x010a
        /*070a*/ 	.byte	0x05
	.zero		1


	//   ....[97]....
        /*070c*/ 	.word	0x00003780
        /*0710*/ 	.word	0x000000ff
        /*0714*/ 	.word	0x00000000
        /*0718*/ 	.short	0x010a
        /*071a*/ 	.byte	0x05
	.zero		1


	//   ....[98]....
        /*071c*/ 	.word	0x00003820
        /*0720*/ 	.word	0x000000ff
        /*0724*/ 	.word	0x00000000
        /*0728*/ 	.short	0x010a
        /*072a*/ 	.byte	0x05
	.zero		1


	//   ....[99]....
        /*072c*/ 	.word	0x000038c0
        /*0730*/ 	.word	0x000000ff
        /*0734*/ 	.word	0x00000000
        /*0738*/ 	.short	0x010a
        /*073a*/ 	.byte	0x05
	.zero		1


	//   ....[100]....
        /*073c*/ 	.word	0x00003960
        /*0740*/ 	.word	0x000000ff
        /*0744*/ 	.word	0x00000000
        /*0748*/ 	.short	0x010a
        /*074a*/ 	.byte	0x05
	.zero		1


	//   ....[101]....
        /*074c*/ 	.word	0x00003a00
        /*0750*/ 	.word	0x000000ff
        /*0754*/ 	.word	0x00000000
        /*0758*/ 	.short	0x010a
        /*075a*/ 	.byte	0x05
	.zero		1


	//   ....[102]....
        /*075c*/ 	.word	0x00003aa0
        /*0760*/ 	.word	0x000000ff
        /*0764*/ 	.word	0x00000000
        /*0768*/ 	.short	0x010a
        /*076a*/ 	.byte	0x05
	.zero		1


	//   ....[103]....
        /*076c*/ 	.word	0x00003b40
        /*0770*/ 	.word	0x000000ff
        /*0774*/ 	.word	0x00000000
        /*0778*/ 	.short	0x010a
        /*077a*/ 	.byte	0x05
	.zero		1


	//   ....[104]....
        /*077c*/ 	.word	0x00003be0
        /*0780*/ 	.word	0x000000ff
        /*0784*/ 	.word	0x00000000
        /*0788*/ 	.short	0x010a
        /*078a*/ 	.byte	0x05
	.zero		1


	//   ....[105]....
        /*078c*/ 	.word	0x00003c80
        /*0790*/ 	.word	0x000000ff
        /*0794*/ 	.word	0x00000000
        /*0798*/ 	.short	0x010a
        /*079a*/ 	.byte	0x05
	.zero		1


	//   ....[106]....
        /*079c*/ 	.word	0x00003d20
        /*07a0*/ 	.word	0x000000ff
        /*07a4*/ 	.word	0x00000000
        /*07a8*/ 	.short	0x010a
        /*07aa*/ 	.byte	0x05
	.zero		1


	//   ....[107]....
        /*07ac*/ 	.word	0x00003dc0
        /*07b0*/ 	.word	0x000000ff
        /*07b4*/ 	.word	0x00000000
        /*07b8*/ 	.short	0x010a
        /*07ba*/ 	.byte	0x05
	.zero		1


	//   ....[108]....
        /*07bc*/ 	.word	0x00003e60
        /*07c0*/ 	.word	0x000000ff
        /*07c4*/ 	.word	0x00000000
        /*07c8*/ 	.short	0x010a
        /*07ca*/ 	.byte	0x05
	.zero		1


	//   ....[109]....
        /*07cc*/ 	.word	0x00003f00
        /*07d0*/ 	.word	0x000000ff
        /*07d4*/ 	.word	0x00000000
        /*07d8*/ 	.short	0x010a
        /*07da*/ 	.byte	0x05
	.zero		1


	//   ....[110]....
        /*07dc*/ 	.word	0x00003fa0
        /*07e0*/ 	.word	0x000000ff
        /*07e4*/ 	.word	0x00000000
        /*07e8*/ 	.short	0x010a
        /*07ea*/ 	.byte	0x05
	.zero		1


	//   ....[111]....
        /*07ec*/ 	.word	0x00004040
        /*07f0*/ 	.word	0x000000ff
        /*07f4*/ 	.word	0x00000000
        /*07f8*/ 	.short	0x010a
        /*07fa*/ 	.byte	0x05
	.zero		1


	//   ....[112]....
        /*07fc*/ 	.word	0x000040e0
        /*0800*/ 	.word	0x000000ff
        /*0804*/ 	.word	0x00000000
        /*0808*/ 	.short	0x010a
        /*080a*/ 	.byte	0x05
	.zero		1


	//   ....[113]....
        /*080c*/ 	.word	0x00004180
        /*0810*/ 	.word	0x000000ff
        /*0814*/ 	.word	0x00000000
        /*0818*/ 	.short	0x010a
        /*081a*/ 	.byte	0x05
	.zero		1


	//   ....[114]....
        /*081c*/ 	.word	0x00004220
        /*0820*/ 	.word	0x000000ff
        /*0824*/ 	.word	0x00000000
        /*0828*/ 	.short	0x010a
        /*082a*/ 	.byte	0x05
	.zero		1


	//   ....[115]....
        /*082c*/ 	.word	0x000042c0
        /*0830*/ 	.word	0x000000ff
        /*0834*/ 	.word	0x00000000
        /*0838*/ 	.short	0x010a
        /*083a*/ 	.byte	0x05
	.zero		1


	//   ....[116]....
        /*083c*/ 	.word	0x00004360
        /*0840*/ 	.word	0x000000ff
        /*0844*/ 	.word	0x00000000
        /*0848*/ 	.short	0x010a
        /*084a*/ 	.byte	0x05
	.zero		1


	//   ....[117]....
        /*084c*/ 	.word	0x00004400
        /*0850*/ 	.word	0x000000ff
        /*0854*/ 	.word	0x00000000
        /*0858*/ 	.short	0x010a
        /*085a*/ 	.byte	0x05
	.zero		1


	//   ....[118]....
        /*085c*/ 	.word	0x000044a0
        /*0860*/ 	.word	0x000000ff
        /*0864*/ 	.word	0x00000000
        /*0868*/ 	.short	0x010a
        /*086a*/ 	.byte	0x05
	.zero		1


	//   ....[119]....
        /*086c*/ 	.word	0x00004540
        /*0870*/ 	.word	0x000000ff
        /*0874*/ 	.word	0x00000000
        /*0878*/ 	.short	0x010a
        /*087a*/ 	.byte	0x05
	.zero		1


	//   ....[120]....
        /*087c*/ 	.word	0x000045e0
        /*0880*/ 	.word	0x000000ff
        /*0884*/ 	.word	0x00000000
        /*0888*/ 	.short	0x010a
        /*088a*/ 	.byte	0x05
	.zero		1


	//   ....[121]....
        /*088c*/ 	.word	0x00004680
        /*0890*/ 	.word	0x000000ff
        /*0894*/ 	.word	0x00000000
        /*0898*/ 	.short	0x010a
        /*089a*/ 	.byte	0x05
	.zero		1


	//   ....[122]....
        /*089c*/ 	.word	0x00004720
        /*08a0*/ 	.word	0x000000ff
        /*08a4*/ 	.word	0x00000000
        /*08a8*/ 	.short	0x010a
        /*08aa*/ 	.byte	0x05
	.zero		1


	//   ....[123]....
        /*08ac*/ 	.word	0x000047c0
        /*08b0*/ 	.word	0x000000ff
        /*08b4*/ 	.word	0x00000000
        /*08b8*/ 	.short	0x010a
        /*08ba*/ 	.byte	0x05
	.zero		1


	//   ....[124]....
        /*08bc*/ 	.word	0x00004860
        /*08c0*/ 	.word	0x000000ff
        /*08c4*/ 	.word	0x00000000
        /*08c8*/ 	.short	0x010a
        /*08ca*/ 	.byte	0x05
	.zero		1


	//   ....[125]....
        /*08cc*/ 	.word	0x00004900
        /*08d0*/ 	.word	0x000000ff
        /*08d4*/ 	.word	0x00000000
        /*08d8*/ 	.short	0x010a
        /*08da*/ 	.byte	0x05
	.zero		1


	//   ....[126]....
        /*08dc*/ 	.word	0x000049a0
        /*08e0*/ 	.word	0x000000ff
        /*08e4*/ 	.word	0x00000000
        /*08e8*/ 	.short	0x010a
        /*08ea*/ 	.byte	0x05
	.zero		1


	//   ....[127]....
        /*08ec*/ 	.word	0x00004a40
        /*08f0*/ 	.word	0x000000ff
        /*08f4*/ 	.word	0x00000000
        /*08f8*/ 	.short	0x010a
        /*08fa*/ 	.byte	0x05
	.zero		1


	//   ....[128]....
        /*08fc*/ 	.word	0x00004af0
        /*0900*/ 	.word	0x00000000
        /*0904*/ 	.word	0x00000000
        /*0908*/ 	.short	0x010a
        /*090a*/ 	.byte	0xff
	.zero		1


	//   ....[129]....
        /*090c*/ 	.word	0x00004c40
        /*0910*/ 	.word	0x000000ff
        /*0914*/ 	.word	0x00000278
        /*0918*/ 	.short	0x010a
        /*091a*/ 	.byte	0x04
	.zero		1


	//   ....[130]....
        /*091c*/ 	.word	0x00004ce0
        /*0920*/ 	.word	0x000000ff
        /*0924*/ 	.word	0x00000270
        /*0928*/ 	.short	0x010a
        /*092a*/ 	.byte	0x04
	.zero		1


	//   ....[131]....
        /*092c*/ 	.word	0x00004d80
        /*0930*/ 	.word	0x000000ff
        /*0934*/ 	.word	0x00000000
        /*0938*/ 	.short	0x0101
        /*093a*/ 	.byte	0x05
	.zero		1


	//   ....[132]....
        /*093c*/ 	.word	0x00004dc0
        /*0940*/ 	.word	0x000000ff
        /*0944*/ 	.word	0x00000278
        /*0948*/ 	.short	0x0106
        /*094a*/ 	.byte	0x04
	.zero		1


	//   ....[133]....
        /*094c*/ 	.word	0x00004e00
        /*0950*/ 	.word	0x00000000
        /*0954*/ 	.word	0x00000278
        /*0958*/ 	.short	0x010a
        /*095a*/ 	.byte	0xff
	.zero		1


	//   ....[134]....
        /*095c*/ 	.word	0x00005050
        /*0960*/ 	.word	0x000000ff
        /*0964*/ 	.word	0x00000008
        /*0968*/ 	.short	0x010a
        /*096a*/ 	.byte	0x05
	.zero		1


	//   ....[135]....
        /*096c*/ 	.word	0x00005070
        /*0970*/ 	.word	0x000000ff
        /*0974*/ 	.word	0x00000008
        /*0978*/ 	.short	0x010a
        /*097a*/ 	.byte	0x05
	.zero		1


	//   ....[136]....
        /*097c*/ 	.word	0x00005200
        /*0980*/ 	.word	0x000000ff
        /*0984*/ 	.word	0x00000008
        /*0988*/ 	.short	0x010a
        /*098a*/ 	.byte	0x05
	.zero		1


	//   ....[137]....
        /*098c*/ 	.word	0x00005220
        /*0990*/ 	.word	0x000000ff
        /*0994*/ 	.word	0x00000008
        /*0998*/ 	.short	0x010a
        /*099a*/ 	.byte	0x05
	.zero		1


	//   ....[138]....
        /*099c*/ 	.word	0x000052e0
        /*09a0*/ 	.word	0x000000ff
        /*09a4*/ 	.word	0x00000000
        /*09a8*/ 	.short	0x0101
        /*09aa*/ 	.byte	0x04
	.zero		1


	//   ....[139]....
        /*09ac*/ 	.word	0x000055f0
        /*09b0*/ 	.word	0x000000ff
        /*09b4*/ 	.word	0x00000270
        /*09b8*/ 	.short	0x010a
        /*09ba*/ 	.byte	0x12
	.zero		1


	//   ....[140]....
        /*09bc*/ 	.word	0x00005690
        /*09c0*/ 	.word	0x000000ff
        /*09c4*/ 	.word	0x00000000
        /*09c8*/ 	.short	0x0101
        /*09ca*/ 	.byte	0x1d
	.zero		1


	//   ....[141]....
        /*09cc*/ 	.word	0x000056d0
        /*09d0*/ 	.word	0x000000ff
        /*09d4*/ 	.word	0x00000290
        /*09d8*/ 	.short	0x010a
        /*09da*/ 	.byte	0x17
	.zero		1


	//   ....[142]....
        /*09dc*/ 	.word	0x000057b0
        /*09e0*/ 	.word	0x000000ff
        /*09e4*/ 	.word	0x00000000
        /*09e8*/ 	.short	0x010a
        /*09ea*/ 	.byte	0x04
	.zero		1


	//   ....[143]....
        /*09ec*/ 	.word	0x00005810
        /*09f0*/ 	.word	0x000000ff
        /*09f4*/ 	.word	0x00000000
        /*09f8*/ 	.short	0x010a
        /*09fa*/ 	.byte	0x0a
	.zero		1


	//   ....[144]....
        /*09fc*/ 	.word	0x00005940
        /*0a00*/ 	.word	0x000000ff
        /*0a04*/ 	.word	0x00000000
        /*0a08*/ 	.short	0x010a
        /*0a0a*/ 	.byte	0x04
	.zero		1


	//   ....[145]....
        /*0a0c*/ 	.word	0x00005ba0
        /*0a10*/ 	.word	0x000000ff
        /*0a14*/ 	.word	0x00000000
        /*0a18*/ 	.short	0x010a
        /*0a1a*/ 	.byte	0x04
	.zero		1


	//   ....[146]....
        /*0a1c*/ 	.word	0x00005c40
        /*0a20*/ 	.word	0x00000000
        /*0a24*/ 	.word	0x00000000
        /*0a28*/ 	.short	0x010a
        /*0a2a*/ 	.byte	0xff
	.zero		1


	//   ....[147]....
        /*0a2c*/ 	.word	0x00005c80
        /*0a30*/ 	.word	0x00000000
        /*0a34*/ 	.word	0x00000000
        /*0a38*/ 	.short	0x010a
        /*0a3a*/ 	.byte	0xff
	.zero		1


	//   ....[148]....
        /*0a3c*/ 	.word	0x00005cf0
        /*0a40*/ 	.word	0x000000ff
        /*0a44*/ 	.word	0x00000000
        /*0a48*/ 	.short	0x0101
        /*0a4a*/ 	.byte	0x04
	.zero		1


	//   ....[149]....
        /*0a4c*/ 	.word	0x00005d30
        /*0a50*/ 	.word	0x000000ff
        /*0a54*/ 	.word	0x000002a0
        /*0a58*/ 	.short	0x010a
        /*0a5a*/ 	.byte	0x12
	.zero		1


	//   ....[150]....
        /*0a5c*/ 	.word	0x00005d90
        /*0a60*/ 	.word	0x000000ff
        /*0a64*/ 	.word	0x00000000
        /*0a68*/ 	.short	0x0101
        /*0a6a*/ 	.byte	0x04
	.zero		1


	//   ....[151]....
        /*0a6c*/ 	.word	0x000064b0
        /*0a70*/ 	.word	0x000000ff
        /*0a74*/ 	.word	0x00000270
        /*0a78*/ 	.short	0x010a
        /*0a7a*/ 	.byte	0x1b
	.zero		1


	//   ....[152]....
        /*0a7c*/ 	.word	0x00006550
        /*0a80*/ 	.word	0x000000ff
        /*0a84*/ 	.word	0x00000000
        /*0a88*/ 	.short	0x0101
        /*0a8a*/ 	.byte	0x30
	.zero		1


	//   ....[153]....
        /*0a8c*/ 	.word	0x00006a80
        /*0a90*/ 	.word	0x000000ff
        /*0a94*/ 	.word	0x00000268
        /*0a98*/ 	.short	0x010a
        /*0a9a*/ 	.byte	0x1b
	.zero		1


	//   ....[154]....
        /*0a9c*/ 	.word	0x000070a0
        /*0aa0*/ 	.word	0x000000ff
        /*0aa4*/ 	.word	0x00000248
        /*0aa8*/ 	.short	0x010a
        /*0aaa*/ 	.byte	0x04
	.zero		1


	//   ....[155]....
        /*0aac*/ 	.word	0x000072f0
        /*0ab0*/ 	.word	0x000000ff
        /*0ab4*/ 	.word	0x00000230
        /*0ab8*/ 	.short	0x010b
        /*0aba*/ 	.byte	0x04
	.zero		1


	//   ....[156]....
        /*0abc*/ 	.word	0x00007320
        /*0ac0*/ 	.word	0x000000ff
        /*0ac4*/ 	.word	0x00000000
        /*0ac8*/ 	.short	0x0101
        /*0aca*/ 	.byte	0x07
	.zero		1


	//   ....[157]....
        /*0acc*/ 	.word	0x00007330
        /*0ad0*/ 	.word	0x000000ff
        /*0ad4*/ 	.word	0x00000248
        /*0ad8*/ 	.short	0x010a
        /*0ada*/ 	.byte	0x06
	.zero		1


	//   ....[158]....
        /*0adc*/ 	.word	0x000075a0
        /*0ae0*/ 	.word	0x000000ff
        /*0ae4*/ 	.word	0x00000230
        /*0ae8*/ 	.short	0x010b
        /*0aea*/ 	.byte	0x06
	.zero		1


	//   ....[159]....
        /*0aec*/ 	.word	0x000075e0
        /*0af0*/ 	.word	0x000000ff
        /*0af4*/ 	.word	0x00000000
        /*0af8*/ 	.short	0x0101
        /*0afa*/ 	.byte	0x04
	.zero		1


	//   ....[160]....
        /*0afc*/ 	.word	0x00007630
        /*0b00*/ 	.word	0x000000ff
        /*0b04*/ 	.word	0x00000000
        /*0b08*/ 	.short	0x010a
        /*0b0a*/ 	.byte	0x04
	.zero		1


	//   ....[161]....
        /*0b0c*/ 	.word	0x000076c0
        /*0b10*/ 	.word	0x000000ff
        /*0b14*/ 	.word	0x00000000
        /*0b18*/ 	.short	0x010a
        /*0b1a*/ 	.byte	0x05
	.zero		1


	//   ....[162]....
        /*0b1c*/ 	.word	0x00007760
        /*0b20*/ 	.word	0x00000000
        /*0b24*/ 	.word	0x00000000
        /*0b28*/ 	.short	0x010a
        /*0b2a*/ 	.byte	0xff
	.zero		1


	//   ....[163]....
        /*0b2c*/ 	.word	0x00007af0
        /*0b30*/ 	.word	0x000000ff
        /*0b34*/ 	.word	0x00000270
        /*0b38*/ 	.short	0x010a
        /*0b3a*/ 	.byte	0x34
	.zero		1


	//   ....[164]....
        /*0b3c*/ 	.word	0x00007c60
        /*0b40*/ 	.word	0x000000ff
        /*0b44*/ 	.word	0x00000000
        /*0b48*/ 	.short	0x0101
        /*0b4a*/ 	.byte	0x04
	.zero		1


	//   ....[165]....
        /*0b4c*/ 	.word	0x00008e50
        /*0b50*/ 	.word	0x00000000
        /*0b54*/ 	.word	0x00000230
        /*0b58*/ 	.short	0x010a
        /*0b5a*/ 	.byte	0xff
	.zero		1


	//   ....[166]....
        /*0b5c*/ 	.word	0x00008e80
        /*0b60*/ 	.word	0x0000003a
        /*0b64*/ 	.word	0x00000280
        /*0b68*/ 	.short	0x010a
        /*0b6a*/ 	.byte	0xff
	.zero		1


	//   ....[167]....
        /*0b6c*/ 	.word	0x00008f90
        /*0b70*/ 	.word	0x00000000
        /*0b74*/ 	.word	0x00000230
        /*0b78*/ 	.short	0x010a
        /*0b7a*/ 	.byte	0xff
	.zero		1


	//   ....[168]....
        /*0b7c*/ 	.word	0x000090a0
        /*0b80*/ 	.word	0x0000003a
        /*0b84*/ 	.word	0x00000280
        /*0b88*/ 	.short	0x010a
        /*0b8a*/ 	.byte	0xff
	.zero		1


	//   ....[169]....
        /*0b8c*/ 	.word	0x000098c0
        /*0b90*/ 	.word	0x00000000
        /*0b94*/ 	.word	0x00000000
        /*0b98*/ 	.short	0x0101
        /*0b9a*/ 	.byte	0xff
	.zero		1


	//   ....[170]....
        /*0b9c*/ 	.word	0x000098d0
        /*0ba0*/ 	.word	0x00000003
        /*0ba4*/ 	.word	0x00000230
        /*0ba8*/ 	.short	0x010a
        /*0baa*/ 	.byte	0xff
	.zero		1


	//   ....[171]....
        /*0bac*/ 	.word	0x00009990
        /*0bb0*/ 	.word	0x00000003
        /*0bb4*/ 	.word	0x00000230
        /*0bb8*/ 	.short	0x010a
        /*0bba*/ 	.byte	0xff
	.zero		1


	//   ....[172]....
        /*0bbc*/ 	.word	0x00009c40
        /*0bc0*/ 	.word	0x0000003a
        /*0bc4*/ 	.word	0x00000000
        /*0bc8*/ 	.short	0x0101
        /*0bca*/ 	.byte	0xff
	.zero		1


	//   ....[173]....
        /*0bcc*/ 	.word	0x0000a2a0
        /*0bd0*/ 	.word	0x00000000
        /*0bd4*/ 	.word	0x00000000
        /*0bd8*/ 	.short	0x0101
        /*0bda*/ 	.byte	0xff
	.zero		1


	//   ....[174]....
        /*0bdc*/ 	.word	0x0000a530
        /*0be0*/ 	.word	0x000000ff
        /*0be4*/ 	.word	0x00000000
        /*0be8*/ 	.short	0x0101
        /*0bea*/ 	.byte	0x04
	.zero		1


	//   ....[175]....
        /*0bec*/ 	.word	0x0000a560
        /*0bf0*/ 	.word	0x00000000
        /*0bf4*/ 	.word	0x00000118
        /*0bf8*/ 	.short	0x010a
        /*0bfa*/ 	.byte	0xff
	.zero		1


	//   ....[176]....
        /*0bfc*/ 	.word	0x0000a5c0
        /*0c00*/ 	.word	0x00000000
        /*0c04*/ 	.word	0x00000118
        /*0c08*/ 	.short	0x010a
        /*0c0a*/ 	.byte	0xff
	.zero		1


	//   ....[177]....
        /*0c0c*/ 	.word	0x0000a620
        /*0c10*/ 	.word	0x00000000
        /*0c14*/ 	.word	0x00000270
        /*0c18*/ 	.short	0x010a
        /*0c1a*/ 	.byte	0xff
	.zero		1


	//   ....[178]....
        /*0c1c*/ 	.word	0x0000a680
        /*0c20*/ 	.word	0x00000000
        /*0c24*/ 	.word	0x00000000
        /*0c28*/ 	.short	0x010a
        /*0c2a*/ 	.byte	0xff
	.zero		1


	//   ....[179]....
        /*0c2c*/ 	.word	0x0000a6e0
        /*0c30*/ 	.word	0x00000000
        /*0c34*/ 	.word	0x00000000
        /*0c38*/ 	.short	0x010a
        /*0c3a*/ 	.byte	0xff
	.zero		1


	//   ....[180]....
        /*0c3c*/ 	.word	0x0000a740
        /*0c40*/ 	.word	0x00000000
        /*0c44*/ 	.word	0x00000000
        /*0c48*/ 	.short	0x010a
        /*0c4a*/ 	.byte	0xff
	.zero		1


	//   ....[181]....
        /*0c4c*/ 	.word	0x0000a7a0
        /*0c50*/ 	.word	0x00000000
        /*0c54*/ 	.word	0x00000000
        /*0c58*/ 	.short	0x010a
        /*0c5a*/ 	.byte	0xff
	.zero		1


	//   ....[182]....
        /*0c5c*/ 	.word	0x0000a800
        /*0c60*/ 	.word	0x00000000
        /*0c64*/ 	.word	0x00000000
        /*0c68*/ 	.short	0x010a
        /*0c6a*/ 	.byte	0xff
	.zero		1


	//   ....[183]....
        /*0c6c*/ 	.word	0x0000a860
        /*0c70*/ 	.word	0x00000000
        /*0c74*/ 	.word	0x00000000
        /*0c78*/ 	.short	0x010a
        /*0c7a*/ 	.byte	0xff
	.zero		1


	//   ....[184]....
        /*0c7c*/ 	.word	0x0000a8c0
        /*0c80*/ 	.word	0x00000000
        /*0c84*/ 	.word	0x00000000
        /*0c88*/ 	.short	0x010a
        /*0c8a*/ 	.byte	0xff
	.zero		1


	//   ....[185]....
        /*0c8c*/ 	.word	0x0000a920
        /*0c90*/ 	.word	0x00000000
        /*0c94*/ 	.word	0x00000000
        /*0c98*/ 	.short	0x010a
        /*0c9a*/ 	.byte	0xff
	.zero		1


	//   ....[186]....
        /*0c9c*/ 	.word	0x0000a980
        /*0ca0*/ 	.word	0x00000000
        /*0ca4*/ 	.word	0x00000000
        /*0ca8*/ 	.short	0x010a
        /*0caa*/ 	.byte	0xff
	.zero		1


	//   ....[187]....
        /*0cac*/ 	.word	0x0000a9e0
        /*0cb0*/ 	.word	0x00000000
        /*0cb4*/ 	.word	0x00000000
        /*0cb8*/ 	.short	0x010a
        /*0cba*/ 	.byte	0xff
	.zero		1


	//   ....[188]....
        /*0cbc*/ 	.word	0x0000aa40
        /*0cc0*/ 	.word	0x00000000
        /*0cc4*/ 	.word	0x00000000
        /*0cc8*/ 	.short	0x010a
        /*0cca*/ 	.byte	0xff
	.zero		1


	//   ....[189]....
        /*0ccc*/ 	.word	0x0000aaa0
        /*0cd0*/ 	.word	0x00000000
        /*0cd4*/ 	.word	0x00000000
        /*0cd8*/ 	.short	0x010a
        /*0cda*/ 	.byte	0xff
	.zero		1


	//   ....[190]....
        /*0cdc*/ 	.word	0x0000ab00
        /*0ce0*/ 	.word	0x00000000
        /*0ce4*/ 	.word	0x00000000
        /*0ce8*/ 	.short	0x010a
        /*0cea*/ 	.byte	0xff
	.zero		1


	//   ....[191]....
        /*0cec*/ 	.word	0x0000ab60
        /*0cf0*/ 	.word	0x00000000
        /*0cf4*/ 	.word	0x00000000
        /*0cf8*/ 	.short	0x010a
        /*0cfa*/ 	.byte	0xff
	.zero		1


	//   ....[192]....
        /*0cfc*/ 	.word	0x0000abc0
        /*0d00*/ 	.word	0x00000000
        /*0d04*/ 	.word	0x00000000
        /*0d08*/ 	.short	0x010a
        /*0d0a*/ 	.byte	0xff
	.zero		1


	//   ....[193]....
        /*0d0c*/ 	.word	0x0000ac20
        /*0d10*/ 	.word	0x00000000
        /*0d14*/ 	.word	0x00000000
        /*0d18*/ 	.short	0x010a
        /*0d1a*/ 	.byte	0xff
	.zero		1


	//   ....[194]....
        /*0d1c*/ 	.word	0x0000ac80
        /*0d20*/ 	.word	0x00000000
        /*0d24*/ 	.word	0x00000000
        /*0d28*/ 	.short	0x010a
        /*0d2a*/ 	.byte	0xff
	.zero		1


	//   ....[195]....
        /*0d2c*/ 	.word	0x0000ace0
        /*0d30*/ 	.word	0x00000000
        /*0d34*/ 	.word	0x00000000
        /*0d38*/ 	.short	0x010a
        /*0d3a*/ 	.byte	0xff
	.zero		1


	//   ....[196]....
        /*0d3c*/ 	.word	0x0000ad40
        /*0d40*/ 	.word	0x00000000
        /*0d44*/ 	.word	0x00000000
        /*0d48*/ 	.short	0x010a
        /*0d4a*/ 	.byte	0xff
	.zero		1


	//   ....[197]....
        /*0d4c*/ 	.word	0x0000ada0
        /*0d50*/ 	.word	0x00000000
        /*0d54*/ 	.word	0x00000000
        /*0d58*/ 	.short	0x010a
        /*0d5a*/ 	.byte	0xff
	.zero		1


	//   ....[198]....
        /*0d5c*/ 	.word	0x0000ae00
        /*0d60*/ 	.word	0x00000000
        /*0d64*/ 	.word	0x00000000
        /*0d68*/ 	.short	0x010a
        /*0d6a*/ 	.byte	0xff
	.zero		1


	//   ....[199]....
        /*0d6c*/ 	.word	0x0000ae60
        /*0d70*/ 	.word	0x00000000
        /*0d74*/ 	.word	0x00000000
        /*0d78*/ 	.short	0x010a
        /*0d7a*/ 	.byte	0xff
	.zero		1


	//   ....[200]....
        /*0d7c*/ 	.word	0x0000aec0
        /*0d80*/ 	.word	0x00000000
        /*0d84*/ 	.word	0x00000000
        /*0d88*/ 	.short	0x010a
        /*0d8a*/ 	.byte	0xff
	.zero		1


	//   ....[201]....
        /*0d8c*/ 	.word	0x0000af20
        /*0d90*/ 	.word	0x00000000
        /*0d94*/ 	.word	0x00000000
        /*0d98*/ 	.short	0x010a
        /*0d9a*/ 	.byte	0xff
	.zero		1


	//   ....[202]....
        /*0d9c*/ 	.word	0x0000af80
        /*0da0*/ 	.word	0x00000000
        /*0da4*/ 	.word	0x00000000
        /*0da8*/ 	.short	0x010a
        /*0daa*/ 	.byte	0xff
	.zero		1


	//   ....[203]....
        /*0dac*/ 	.word	0x0000afe0
        /*0db0*/ 	.word	0x00000000
        /*0db4*/ 	.word	0x00000000
        /*0db8*/ 	.short	0x010a
        /*0dba*/ 	.byte	0xff
	.zero		1


	//   ....[204]....
        /*0dbc*/ 	.word	0x0000b040
        /*0dc0*/ 	.word	0x00000000
        /*0dc4*/ 	.word	0x00000000
        /*0dc8*/ 	.short	0x010a
        /*0dca*/ 	.byte	0xff
	.zero		1


	//   ....[205]....
        /*0dcc*/ 	.word	0x0000b0a0
        /*0dd0*/ 	.word	0x00000000
        /*0dd4*/ 	.word	0x00000000
        /*0dd8*/ 	.short	0x010a
        /*0dda*/ 	.byte	0xff
	.zero		1


	//   ....[206]....
        /*0ddc*/ 	.word	0x0000b100
        /*0de0*/ 	.word	0x00000000
        /*0de4*/ 	.word	0x00000000
        /*0de8*/ 	.short	0x010a
        /*0dea*/ 	.byte	0xff
	.zero		1


	//   ....[207]....
        /*0dec*/ 	.word	0x0000b160
        /*0df0*/ 	.word	0x00000000
        /*0df4*/ 	.word	0x00000000
        /*0df8*/ 	.short	0x010a
        /*0dfa*/ 	.byte	0xff
	.zero		1


	//   ....[208]....
        /*0dfc*/ 	.word	0x0000b1c0
        /*0e00*/ 	.word	0x00000000
        /*0e04*/ 	.word	0x00000000
        /*0e08*/ 	.short	0x010a
        /*0e0a*/ 	.byte	0xff
	.zero		1


	//   ....[209]....
        /*0e0c*/ 	.word	0x0000b220
        /*0e10*/ 	.word	0x00000000
        /*0e14*/ 	.word	0x00000000
        /*0e18*/ 	.short	0x010a
        /*0e1a*/ 	.byte	0xff
	.zero		1


	//   ....[210]....
        /*0e1c*/ 	.word	0x0000b280
        /*0e20*/ 	.word	0x00000000
        /*0e24*/ 	.word	0x00000000
        /*0e28*/ 	.short	0x010a
        /*0e2a*/ 	.byte	0xff
	.zero		1


	//   ....[211]....
        /*0e2c*/ 	.word	0x0000b2e0
        /*0e30*/ 	.word	0x00000000
        /*0e34*/ 	.word	0x00000000
        /*0e38*/ 	.short	0x010a
        /*0e3a*/ 	.byte	0xff
	.zero		1


	//   ....[212]....
        /*0e3c*/ 	.word	0x0000b340
        /*0e40*/ 	.word	0x00000004
        /*0e44*/ 	.word	0x00000278
        /*0e48*/ 	.short	0x010a
        /*0e4a*/ 	.byte	0xff
	.zero		1


	//   ....[213]....
        /*0e4c*/ 	.word	0x0000b3a0
        /*0e50*/ 	.word	0x00000004
        /*0e54*/ 	.word	0x00000270
        /*0e58*/ 	.short	0x010a
        /*0e5a*/ 	.byte	0xff
	.zero		1


	//   ....[214]....
        /*0e5c*/ 	.word	0x0000b400
        /*0e60*/ 	.word	0x00000005
        /*0e64*/ 	.word	0x00000008
        /*0e68*/ 	.short	0x010a
        /*0e6a*/ 	.byte	0xff
	.zero		1


	//   ....[215]....
        /*0e6c*/ 	.word	0x0000b4e0
        /*0e70*/ 	.word	0x00000003
        /*0e74*/ 	.word	0x00000008
        /*0e78*/ 	.short	0x010a
        /*0e7a*/ 	.byte	0xff
	.zero		1


	//   ....[216]....
        /*0e7c*/ 	.word	0x0000b540
        /*0e80*/ 	.word	0x00000004
        /*0e84*/ 	.word	0x00000270
        /*0e88*/ 	.short	0x010a
        /*0e8a*/ 	.byte	0xff
	.zero		1


	//   ....[217]....
        /*0e8c*/ 	.word	0x0000b5a0
        /*0e90*/ 	.word	0x00000004
        /*0e94*/ 	.word	0x00000290
        /*0e98*/ 	.short	0x010a
        /*0e9a*/ 	.byte	0xff
	.zero		1


	//   ....[218]....
        /*0e9c*/ 	.word	0x0000b600
        /*0ea0*/ 	.word	0x00000004
        /*0ea4*/ 	.word	0x00000000
        /*0ea8*/ 	.short	0x010a
        /*0eaa*/ 	.byte	0xff
	.zero		1


	//   ....[219]....
        /*0eac*/ 	.word	0x0000b660
        /*0eb0*/ 	.word	0x00000000
        /*0eb4*/ 	.word	0x00000000
        /*0eb8*/ 	.short	0x010a
        /*0eba*/ 	.byte	0xff
	.zero		1


	//   ....[220]....
        /*0ebc*/ 	.word	0x0000b6c0
        /*0ec0*/ 	.word	0x00000000
        /*0ec4*/ 	.word	0x000002a0
        /*0ec8*/ 	.short	0x010a
        /*0eca*/ 	.byte	0xff
	.zero		1


	//   ....[221]....
        /*0ecc*/ 	.word	0x0000b720
        /*0ed0*/ 	.word	0x00000000
        /*0ed4*/ 	.word	0x00000270
        /*0ed8*/ 	.short	0x010a
        /*0eda*/ 	.byte	0xff
	.zero		1


	//   ....[222]....
        /*0edc*/ 	.word	0x0000b780
        /*0ee0*/ 	.word	0x00000003
        /*0ee4*/ 	.word	0x00000268
        /*0ee8*/ 	.short	0x010a
        /*0eea*/ 	.byte	0xff
	.zero		1


	//   ....[223]....
        /*0eec*/ 	.word	0x0000b7e0
        /*0ef0*/ 	.word	0x00000000
        /*0ef4*/ 	.word	0x00000248
        /*0ef8*/ 	.short	0x010a
        /*0efa*/ 	.byte	0xff
	.zero		1


	//   ....[224]....
        /*0efc*/ 	.word	0x0000b840
        /*0f00*/ 	.word	0x00000000
        /*0f04*/ 	.word	0x00000248
        /*0f08*/ 	.short	0x010a
        /*0f0a*/ 	.byte	0xff
	.zero		1


	//   ....[225]....
        /*0f0c*/ 	.word	0x0000b8a0
        /*0f10*/ 	.word	0x00000000
        /*0f14*/ 	.word	0x00000000
        /*0f18*/ 	.short	0x010a
        /*0f1a*/ 	.byte	0xff
	.zero		1


	//   ....[226]....
        /*0f1c*/ 	.word	0x0000b900
        /*0f20*/ 	.word	0x00000000
        /*0f24*/ 	.word	0x00000000
        /*0f28*/ 	.short	0x010a
        /*0f2a*/ 	.byte	0xff
	.zero		1


	//   ....[227]....
        /*0f2c*/ 	.word	0x0000b960
        /*0f30*/ 	.word	0x00000000
        /*0f34*/ 	.word	0x00000270
        /*0f38*/ 	.short	0x010a
        /*0f3a*/ 	.byte	0xff
	.zero		1


	//   ....[228]....
        /*0f3c*/ 	.word	0x0000b9b0
        /*0f40*/ 	.word	0x00000000
        /*0f44*/ 	.word	0x00000230
        /*0f48*/ 	.short	0x010a
        /*0f4a*/ 	.byte	0xff
	.zero		1


	//   ....[229]....
        /*0f4c*/ 	.word	0x0000ba00
        /*0f50*/ 	.word	0x0000003a
        /*0f54*/ 	.word	0x00000280
        /*0f58*/ 	.short	0x010a
        /*0f5a*/ 	.byte	0xff
	.zero		1


	//   ....[230]....
        /*0f5c*/ 	.word	0x0000ba50
        /*0f60*/ 	.word	0x00000003
        /*0f64*/ 	.word	0x00000230
        /*0f68*/ 	.short	0x010a
        /*0f6a*/ 	.byte	0xff
	.zero		1


	//----- nvinfo : EIATTR_NUM_MBARRIERS
	.align		4
.L_47:
        /*0f6c*/ 	.byte	0x03, 0x38
        /*0f6e*/ 	.short	0x0055


	//----- nvinfo : EIATTR_EXIT_INSTR_OFFSETS
	.align		4
        /*0f70*/ 	.byte	0x04, 0x1c
        /*0f72*/ 	.short	(.L_49 - .L_48)


	//   ....[0]....
.L_48:
        /*0f74*/ 	.word	0x00004b20


	//   ....[1]....
        /*0f78*/ 	.word	0x00004dd0


	//   ....[2]....
        /*0f7c*/ 	.word	0x00004e30


	//   ....[3]....
        /*0f80*/ 	.word	0x00005fc0


	//   ....[4]....
        /*0f84*/ 	.word	0x00007790


	//   ....[5]....
        /*0f88*/ 	.word	0x000077d0


	//   ....[6]....
        /*0f8c*/ 	.word	0x0000a410


	//   ....[7]....
        /*0f90*/ 	.word	0x0000a490


	//   ....[8]....
        /*0f94*/ 	.word	0x0000a4c0


	//   ....[9]....
        /*0f98*/ 	.word	0x0000a540


	//----- nvinfo : EIATTR_MAX_THREADS
	.align		4
.L_49:
        /*0f9c*/ 	.byte	0x04, 0x05
        /*0f9e*/ 	.short	(.L_51 - .L_50)
.L_50:
        /*0fa0*/ 	.word	0x00000100
        /*0fa4*/ 	.word	0x00000001
        /*0fa8*/ 	.word	0x00000001


	//----- nvinfo : EIATTR_CRS_STACK_SIZE
	.align		4
.L_51:
        /*0fac*/ 	.byte	0x04, 0x1e
        /*0fae*/ 	.short	(.L_53 - .L_52)
.L_52:
        /*0fb0*/ 	.word	0x00000000


	//----- nvinfo : EIATTR_CBANK_PARAM_SIZE
	.align		4
.L_53:
        /*0fb4*/ 	.byte	0x03, 0x19
        /*0fb6*/ 	.short	0x0900


	//----- nvinfo : EIATTR_PARAM_CBANK
	.align		4
        /*0fb8*/ 	.byte	0x04, 0x0a
        /*0fba*/ 	.short	(.L_55 - .L_54)
	.align		4
.L_54:
        /*0fbc*/ 	.word	index@(.nv.constant0._ZN7cutlass13device_kernelINS_4conv6kernel13ConvUniversalINS1_16ConvProblemShapeILNS1_8OperatorE2ELi3EEENS1_10collective14CollectiveConvINS1_47MainloopSm100TmaUmmaWarpSpecializedImplicitGemmILS5_2ELi35ELi3ELi1ELi2EN4cute5tupleIJNSA_1CILi2EEENSC_ILi1EEESE_EEEEENSB_IJNSC_ILi128EEENSB_IJNSC_ILi64EEEEEENSB_IJNSC_ILi32EEEEEEEEENS_6half_tESN_NSA_8TiledMMAINSA_8MMA_AtomIJNSA_26SM100_MMA_F16BF16_2x1SM_SSISN_SN_fLi128ELi64ELNSA_4UMMA5MajorE1ELSS_1ELNSR_7ScaleInE0ELST_0EEEEEENSA_6LayoutINSB_IJSE_SE_SE_EEENSB_IJNSC_ILi0EEESY_SY_EEEEENSB_IJNSA_10UnderscoreES11_S11_EEEEENS7_6detail27Sm100ImplicitGemmTileTraitsINSA_18SM100_TMA_2SM_LOADENSA_14ComposedLayoutINSA_7SwizzleILi3ELi4ELi3EEENSA_18smem_ptr_flag_bitsILi16EEENSW_INSB_IJSI_NSC_ILi8EEEEEENSB_IJSE_SI_EEEEEEEvEENS15_INSA_25SM100_TMA_2SM_LOAD_IM2COLENS17_INS18_ILi2ELi4ELi3EEES1B_NSW_INSB_IJSK_S1C_EEENSB_IJSE_SK_EEEEEEEvEEEENS_8epilogue10collective18CollectiveEpilogueINS1Q_23Sm100TmaWarpSpecializedILi3ELi2ELi16ELb1ELb0EEEJNSB_IJSI_SJ_SL_EEENSB_IJNSW_ISI_SE_EENSW_INSB_IJNSC_ILi16EEESD_EEES1L_EEEEESN_NSB_IJlNSB_IJSE_lllEEESY_EEESN_S22_NS1Q_6fusion15FusionCallbacksIS1U_NS23_17LinearCombinationISN_fSN_fLNS_15FloatRoundStyleE2EEES1V_S20_JEEENSA_5SM1004TMEM4LOAD26SM100_TMEM_LOAD_32dp32b16xENSA_13SM90_TMA_LOADENS17_INS18_ILi1ELi4ELi3EEES1B_NSW_INSB_IJS1C_S1X_EEENSB_IJS1X_SE_EEEEEEENSA_39AutoVectorizingCopyWithAssumedAlignmentILi128EEENSA_14SM90_TMA_STOREES2I_S2K_S2K_EEEvvEEEEvNT_6ParamsE)
        /*0fc0*/ 	.short	0x0380
        /*0fc2*/ 	.short	0x0900


	//----- nvinfo : EIATTR_SW_WAR
	.align		4
.L_55:
        /*0fc4*/ 	.byte	0x04, 0x36
        /*0fc6*/ 	.short	(.L_57 - .L_56)
.L_56:
        /*0fc8*/ 	.word	0x00000008
.L_57:


//--------------------- .nv.callgraph             --------------------------
	.section	.nv.callgraph,"",@"SHT_CUDA_CALLGRAPH"
	.align	4
	.sectionentsize	8
	.align		4
        /*0000*/ 	.word	0x00000000
	.align		4
        /*0004*/ 	.word	0xffffffff
	.align		4
        /*0008*/ 	.word	index@(_ZN7cutlass13device_kernelINS_4conv6kernel13ConvUniversalINS1_16ConvProblemShapeILNS1_8OperatorE2ELi3EEENS1_10collective14CollectiveConvINS1_47MainloopSm100TmaUmmaWarpSpecializedImplicitGemmILS5_2ELi35ELi3ELi1ELi2EN4cute5tupleIJNSA_1CILi2EEENSC_ILi1EEESE_EEEEENSB_IJNSC_ILi128EEENSB_IJNSC_ILi64EEEEEENSB_IJNSC_ILi32EEEEEEEEENS_6half_tESN_NSA_8TiledMMAINSA_8MMA_AtomIJNSA_26SM100_MMA_F16BF16_2x1SM_SSISN_SN_fLi128ELi64ELNSA_4UMMA5MajorE1ELSS_1ELNSR_7ScaleInE0ELST_0EEEEEENSA_6LayoutINSB_IJSE_SE_SE_EEENSB_IJNSC_ILi0EEESY_SY_EEEEENSB_IJNSA_10UnderscoreES11_S11_EEEEENS7_6detail27Sm100ImplicitGemmTileTraitsINSA_18SM100_TMA_2SM_LOADENSA_14ComposedLayoutINSA_7SwizzleILi3ELi4ELi3EEENSA_18smem_ptr_flag_bitsILi16EEENSW_INSB_IJSI_NSC_ILi8EEEEEENSB_IJSE_SI_EEEEEEEvEENS15_INSA_25SM100_TMA_2SM_LOAD_IM2COLENS17_INS18_ILi2ELi4ELi3EEES1B_NSW_INSB_IJSK_S1C_EEENSB_IJSE_SK_EEEEEEEvEEEENS_8epilogue10collective18CollectiveEpilogueINS1Q_23Sm100TmaWarpSpecializedILi3ELi2ELi16ELb1ELb0EEEJNSB_IJSI_SJ_SL_EEENSB_IJNSW_ISI_SE_EENSW_INSB_IJNSC_ILi16EEESD_EEES1L_EEEEESN_NSB_IJlNSB_IJSE_lllEEESY_EEESN_S22_NS1Q_6fusion15FusionCallbacksIS1U_NS23_17LinearCombinationISN_fSN_fLNS_15FloatRoundStyleE2EEES1V_S20_JEEENSA_5SM1004TMEM4LOAD26SM100_TMEM_LOAD_32dp32b16xENSA_13SM90_TMA_LOADENS17_INS18_ILi1ELi4ELi3EEES1B_NSW_INSB_IJS1C_S1X_EEENSB_IJS1X_SE_EEEEEEENSA_39AutoVectorizingCopyWithAssumedAlignmentILi128EEENSA_14SM90_TMA_STOREES2I_S2K_S2K_EEEvvEEEEvNT_6ParamsE)
	.align		4
        /*000c*/ 	.word	index@(__assertfail)
	.align		4
        /*0010*/ 	.word	0x00000000
	.align		4
        /*0014*/ 	.word	0xfffffffe
	.align		4
        /*0018*/ 	.word	0x00000000
	.align		4
        /*001c*/ 	.word	0xfffffffd
	.align		4
        /*0020*/ 	.word	0x00000000
	.align		4
        /*0024*/ 	.word	0xfffffffc


//--------------------- .nv.constant4             --------------------------
	.section	.nv.constant4,"a",@progbits
	.align	8
	.align		8
.nv.constant4:
        /*0000*/ 	.dword	__assertfail
	.align		8
        /*0008*/ 	.dword	__unnamed_1
	.align		8
        /*0010*/ 	.dword	__unnamed_2
	.align		8
        /*0018*/ 	.dword	_ZN39_INTERNAL_c280e298_4_k_cu_b496aa7d_32814cuda3std3__45__cpo5beginE
	.align		8
        /*0020*/ 	.dword	_ZN39_INTERNAL_c280e298_4_k_cu_b496aa7d_32814cuda3std3__45__cpo3endE
	.align		8
        /*0028*/ 	.dword	_ZN39_INTERNAL_c280e298_4_k_cu_b496aa7d_32814cuda3std3__45__cpo6cbeginE
	.align		8
        /*0030*/ 	.dword	_ZN39_INTERNAL_c280e298_4_k_cu_b496aa7d_32814cuda3std3__45__cpo4cendE
	.align		8
        /*0038*/ 	.dword	_ZN39_INTERNAL_c280e298_4_k_cu_b496aa7d_32814cuda3std3__441_GLOBAL__N__c280e298_4_k_cu_b496aa7d_32816ignoreE
	.align		8
        /*0040*/ 	.dword	_ZN39_INTERNAL_c280e298_4_k_cu_b496aa7d_32814cuda3std3__419piecewise_constructE
	.align		8
        /*0048*/ 	.dword	_ZN39_INTERNAL_c280e298_4_k_cu_b496aa7d_32814cuda3std3__48in_placeE
	.align		8
        /*0050*/ 	.dword	_ZN39_INTERNAL_c280e298_4_k_cu_b496aa7d_32814cuda3std6ranges3__45__cpo4swapE
	.align		8
        /*0058*/ 	.dword	_ZN39_INTERNAL_c280e298_4_k_cu_b496aa7d_32814cuda3std6ranges3__45__cpo9iter_moveE
	.align		8
        /*0060*/ 	.dword	_ZN39_INTERNAL_c280e298_4_k_cu_b496aa7d_32814cute7productE
	.align		8
        /*0068*/ 	.dword	_ZN39_INTERNAL_c280e298_4_k_cu_b496aa7d_32814cute1_E
	.align		8
        /*0070*/ 	.dword	$str$27
	.align		8
        /*0078*/ 	.dword	$str$28
	.align		8
        /*0080*/ 	.dword	$str$29
	.align		8
        /*0088*/ 	.dword	$str$30


//--------------------- .text._ZN7cutlass13device_kernelINS_4conv6kernel13ConvUniversalINS1_16ConvProblemShapeILNS1_8OperatorE2ELi3EEENS1_10collective14CollectiveConvINS1_47MainloopSm100TmaUmmaWarpSpecializedImplicitGemmILS5_2ELi35ELi3ELi1ELi2EN4cute5tupleIJNSA_1CILi2EEENSC_ILi1EEESE_EEEEENSB_IJNSC_ILi128EEENSB_IJNSC_ILi64EEEEEENSB_IJNSC_ILi32EEEEEEEEENS_6half_tESN_NSA_8TiledMMAINSA_8MMA_AtomIJNSA_26SM100_MMA_F16BF16_2x1SM_SSISN_SN_fLi128ELi64ELNSA_4UMMA5MajorE1ELSS_1ELNSR_7ScaleInE0ELST_0EEEEEENSA_6LayoutINSB_IJSE_SE_SE_EEENSB_IJNSC_ILi0EEESY_SY_EEEEENSB_IJNSA_10UnderscoreES11_S11_EEEEENS7_6detail27Sm100ImplicitGemmTileTraitsINSA_18SM100_TMA_2SM_LOADENSA_14ComposedLayoutINSA_7SwizzleILi3ELi4ELi3EEENSA_18smem_ptr_flag_bitsILi16EEENSW_INSB_IJSI_NSC_ILi8EEEEEENSB_IJSE_SI_EEEEEEEvEENS15_INSA_25SM100_TMA_2SM_LOAD_IM2COLENS17_INS18_ILi2ELi4ELi3EEES1B_NSW_INSB_IJSK_S1C_EEENSB_IJSE_SK_EEEEEEEvEEEENS_8epilogue10collective18CollectiveEpilogueINS1Q_23Sm100TmaWarpSpecializedILi3ELi2ELi16ELb1ELb0EEEJNSB_IJSI_SJ_SL_EEENSB_IJNSW_ISI_SE_EENSW_INSB_IJNSC_ILi16EEESD_EEES1L_EEEEESN_NSB_IJlNSB_IJSE_lllEEESY_EEESN_S22_NS1Q_6fusion15FusionCallbacksIS1U_NS23_17LinearCombinationISN_fSN_fLNS_15FloatRoundStyleE2EEES1V_S20_JEEENSA_5SM1004TMEM4LOAD26SM100_TMEM_LOAD_32dp32b16xENSA_13SM90_TMA_LOADENS17_INS18_ILi1ELi4ELi3EEES1B_NSW_INSB_IJS1C_S1X_EEENSB_IJS1X_SE_EEEEEEENSA_39AutoVectorizingCopyWithAssumedAlignmentILi128EEENSA_14SM90_TMA_STOREES2I_S2K_S2K_EEEvvEEEEvNT_6ParamsE --------------------------
	.section	.text._ZN7cutlass13device_kernelINS_4conv6kernel13ConvUniversalINS1_16ConvProblemShapeILNS1_8OperatorE2ELi3EEENS1_10collective14CollectiveConvINS1_47MainloopSm100TmaUmmaWarpSpecializedImplicitGemmILS5_2ELi35ELi3ELi1ELi2EN4cute5tupleIJNSA_1CILi2EEENSC_ILi1EEESE_EEEEENSB_IJNSC_ILi128EEENSB_IJNSC_ILi64EEEEEENSB_IJNSC_ILi32EEEEEEEEENS_6half_tESN_NSA_8TiledMMAINSA_8MMA_AtomIJNSA_26SM100_MMA_F16BF16_2x1SM_SSISN_SN_fLi128ELi64ELNSA_4UMMA5MajorE1ELSS_1ELNSR_7ScaleInE0ELST_0EEEEEENSA_6LayoutINSB_IJSE_SE_SE_EEENSB_IJNSC_ILi0EEESY_SY_EEEEENSB_IJNSA_10UnderscoreES11_S11_EEEEENS7_6detail27Sm100ImplicitGemmTileTraitsINSA_18SM100_TMA_2SM_LOADENSA_14ComposedLayoutINSA_7SwizzleILi3ELi4ELi3EEENSA_18smem_ptr_flag_bitsILi16EEENSW_INSB_IJSI_NSC_ILi8EEEEEENSB_IJSE_SI_EEEEEEEvEENS15_INSA_25SM100_TMA_2SM_LOAD_IM2COLENS17_INS18_ILi2ELi4ELi3EEES1B_NSW_INSB_IJSK_S1C_EEENSB_IJSE_SK_EEEEEEEvEEEENS_8epilogue10collective18CollectiveEpilogueINS1Q_23Sm100TmaWarpSpecializedILi3ELi2ELi16ELb1ELb0EEEJNSB_IJSI_SJ_SL_EEENSB_IJNSW_ISI_SE_EENSW_INSB_IJNSC_ILi16EEESD_EEES1L_EEEEESN_NSB_IJlNSB_IJSE_lllEEESY_EEESN_S22_NS1Q_6fusion15FusionCallbacksIS1U_NS23_17LinearCombinationISN_fSN_fLNS_15FloatRoundStyleE2EEES1V_S20_JEEENSA_5SM1004TMEM4LOAD26SM100_TMEM_LOAD_32dp32b16xENSA_13SM90_TMA_LOADENS17_INS18_ILi1ELi4ELi3EEES1B_NSW_INSB_IJS1C_S1X_EEENSB_IJS1X_SE_EEEEEEENSA_39AutoVectorizingCopyWithAssumedAlignmentILi128EEENSA_14SM90_TMA_STOREES2I_S2K_S2K_EEEvvEEEEvNT_6ParamsE,"ax",@progbits
	.align	128
.text._ZN7cutlass13device_kernelINS_4conv6kernel13ConvUniversalINS1_16ConvProblemShapeILNS1_8OperatorE2ELi3EEENS1_10collective14CollectiveConvINS1_47MainloopSm100TmaUmmaWarpSpecializedImplicitGemmILS5_2ELi35ELi3ELi1ELi2EN4cute5tupleIJNSA_1CILi2EEENSC_ILi1EEESE_EEEEENSB_IJNSC_ILi128EEENSB_IJNSC_ILi64EEEEEENSB_IJNSC_ILi32EEEEEEEEENS_6half_tESN_NSA_8TiledMMAINSA_8MMA_AtomIJNSA_26SM100_MMA_F16BF16_2x1SM_SSISN_SN_fLi128ELi64ELNSA_4UMMA5MajorE1ELSS_1ELNSR_7ScaleInE0ELST_0EEEEEENSA_6LayoutINSB_IJSE_SE_SE_EEENSB_IJNSC_ILi0EEESY_SY_EEEEENSB_IJNSA_10UnderscoreES11_S11_EEEEENS7_6detail27Sm100ImplicitGemmTileTraitsINSA_18SM100_TMA_2SM_LOADENSA_14ComposedLayoutINSA_7SwizzleILi3ELi4ELi3EEENSA_18smem_ptr_flag_bitsILi16EEENSW_INSB_IJSI_NSC_ILi8EEEEEENSB_IJSE_SI_EEEEEEEvEENS15_INSA_25SM100_TMA_2SM_LOAD_IM2COLENS17_INS18_ILi2ELi4ELi3EEES1B_NSW_INSB_IJSK_S1C_EEENSB_IJSE_SK_EEEEEEEvEEEENS_8epilogue10collective18CollectiveEpilogueINS1Q_23Sm100TmaWarpSpecializedILi3ELi2ELi16ELb1ELb0EEEJNSB_IJSI_SJ_SL_EEENSB_IJNSW_ISI_SE_EENSW_INSB_IJNSC_ILi16EEESD_EEES1L_EEEEESN_NSB_IJlNSB_IJSE_lllEEESY_EEESN_S22_NS1Q_6fusion15FusionCallbacksIS1U_NS23_17LinearCombinationISN_fSN_fLNS_15FloatRoundStyleE2EEES1V_S20_JEEENSA_5SM1004TMEM4LOAD26SM100_TMEM_LOAD_32dp32b16xENSA_13SM90_TMA_LOADENS17_INS18_ILi1ELi4ELi3EEES1B_NSW_INSB_IJS1C_S1X_EEENSB_IJS1X_SE_EEEEEEENSA_39AutoVectorizingCopyWithAssumedAlignmentILi128EEENSA_14SM90_TMA_STOREES2I_S2K_S2K_EEEvvEEEEvNT_6ParamsE:
        .type           _ZN7cutlass13device_kernelINS_4conv6kernel13ConvUniversalINS1_16ConvProblemShapeILNS1_8OperatorE2ELi3EEENS1_10collective14CollectiveConvINS1_47MainloopSm100TmaUmmaWarpSpecializedImplicitGemmILS5_2ELi35ELi3ELi1ELi2EN4cute5tupleIJNSA_1CILi2EEENSC_ILi1EEESE_EEEEENSB_IJNSC_ILi128EEENSB_IJNSC_ILi64EEEEEENSB_IJNSC_ILi32EEEEEEEEENS_6half_tESN_NSA_8TiledMMAINSA_8MMA_AtomIJNSA_26SM100_MMA_F16BF16_2x1SM_SSISN_SN_fLi128ELi64ELNSA_4UMMA5MajorE1ELSS_1ELNSR_7ScaleInE0ELST_0EEEEEENSA_6LayoutINSB_IJSE_SE_SE_EEENSB_IJNSC_ILi0EEESY_SY_EEEEENSB_IJNSA_10UnderscoreES11_S11_EEEEENS7_6detail27Sm100ImplicitGemmTileTraitsINSA_18SM100_TMA_2SM_LOADENSA_14ComposedLayoutINSA_7SwizzleILi3ELi4ELi3EEENSA_18smem_ptr_flag_bitsILi16EEENSW_INSB_IJSI_NSC_ILi8EEEEEENSB_IJSE_SI_EEEEEEEvEENS15_INSA_25SM100_TMA_2SM_LOAD_IM2COLENS17_INS18_ILi2ELi4ELi3EEES1B_NSW_INSB_IJSK_S1C_EEENSB_IJSE_SK_EEEEEEEvEEEENS_8epilogue10collective18CollectiveEpilogueINS1Q_23Sm100TmaWarpSpecializedILi3ELi2ELi16ELb1ELb0EEEJNSB_IJSI_SJ_SL_EEENSB_IJNSW_ISI_SE_EENSW_INSB_IJNSC_ILi16EEESD_EEES1L_EEEEESN_NSB_IJlNSB_IJSE_lllEEESY_EEESN_S22_NS1Q_6fusion15FusionCallbacksIS1U_NS23_17LinearCombinationISN_fSN_fLNS_15FloatRoundStyleE2EEES1V_S20_JEEENSA_5SM1004TMEM4LOAD26SM100_TMEM_LOAD_32dp32b16xENSA_13SM90_TMA_LOADENS17_INS18_ILi1ELi4ELi3EEES1B_NSW_INSB_IJS1C_S1X_EEENSB_IJS1X_SE_EEEEEEENSA_39AutoVectorizingCopyWithAssumedAlignmentILi128EEENSA_14SM90_TMA_STOREES2I_S2K_S2K_EEEvvEEEEvNT_6ParamsE,@function
        .size           _ZN7cutlass13device_kernelINS_4conv6kernel13ConvUniversalINS1_16ConvProblemShapeILNS1_8OperatorE2ELi3EEENS1_10collective14CollectiveConvINS1_47MainloopSm100TmaUmmaWarpSpecializedImplicitGemmILS5_2ELi35ELi3ELi1ELi2EN4cute5tupleIJNSA_1CILi2EEENSC_ILi1EEESE_EEEEENSB_IJNSC_ILi128EEENSB_IJNSC_ILi64EEEEEENSB_IJNSC_ILi32EEEEEEEEENS_6half_tESN_NSA_8TiledMMAINSA_8MMA_AtomIJNSA_26SM100_MMA_F16BF16_2x1SM_SSISN_SN_fLi128ELi64ELNSA_4UMMA5MajorE1ELSS_1ELNSR_7ScaleInE0ELST_0EEEEEENSA_6LayoutINSB_IJSE_SE_SE_EEENSB_IJNSC_ILi0EEESY_SY_EEEEENSB_IJNSA_10UnderscoreES11_S11_EEEEENS7_6detail27Sm100ImplicitGemmTileTraitsINSA_18SM100_TMA_2SM_LOADENSA_14ComposedLayoutINSA_7SwizzleILi3ELi4ELi3EEENSA_18smem_ptr_flag_bitsILi16EEENSW_INSB_IJSI_NSC_ILi8EEEEEENSB_IJSE_SI_EEEEEEEvEENS15_INSA_25SM100_TMA_2SM_LOAD_IM2COLENS17_INS18_ILi2ELi4ELi3EEES1B_NSW_INSB_IJSK_S1C_EEENSB_IJSE_SK_EEEEEEEvEEEENS_8epilogue10collective18CollectiveEpilogueINS1Q_23Sm100TmaWarpSpecializedILi3ELi2ELi16ELb1ELb0EEEJNSB_IJSI_SJ_SL_EEENSB_IJNSW_ISI_SE_EENSW_INSB_IJNSC_ILi16EEESD_EEES1L_EEEEESN_NSB_IJlNSB_IJSE_lllEEESY_EEESN_S22_NS1Q_6fusion15FusionCallbacksIS1U_NS23_17LinearCombinationISN_fSN_fLNS_15FloatRoundStyleE2EEES1V_S20_JEEENSA_5SM1004TMEM4LOAD26SM100_TMEM_LOAD_32dp32b16xENSA_13SM90_TMA_LOADENS17_INS18_ILi1ELi4ELi3EEES1B_NSW_INSB_IJS1C_S1X_EEENSB_IJS1X_SE_EEEEEEENSA_39AutoVectorizingCopyWithAssumedAlignmentILi128EEENSA_14SM90_TMA_STOREES2I_S2K_S2K_EEEvvEEEEvNT_6ParamsE,(.L_x_259 - _ZN7cutlass13device_kernelINS_4conv6kernel13ConvUniversalINS1_16ConvProblemShapeILNS1_8OperatorE2ELi3EEENS1_10collective14CollectiveConvINS1_47MainloopSm100TmaUmmaWarpSpecializedImplicitGemmILS5_2ELi35ELi3ELi1ELi2EN4cute5tupleIJNSA_1CILi2EEENSC_ILi1EEESE_EEEEENSB_IJNSC_ILi128EEENSB_IJNSC_ILi64EEEEEENSB_IJNSC_ILi32EEEEEEEEENS_6half_tESN_NSA_8TiledMMAINSA_8MMA_AtomIJNSA_26SM100_MMA_F16BF16_2x1SM_SSISN_SN_fLi128ELi64ELNSA_4UMMA5MajorE1ELSS_1ELNSR_7ScaleInE0ELST_0EEEEEENSA_6LayoutINSB_IJSE_SE_SE_EEENSB_IJNSC_ILi0EEESY_SY_EEEEENSB_IJNSA_10UnderscoreES11_S11_EEEEENS7_6detail27Sm100ImplicitGemmTileTraitsINSA_18SM100_TMA_2SM_LOADENSA_14ComposedLayoutINSA_7SwizzleILi3ELi4ELi3EEENSA_18smem_ptr_flag_bitsILi16EEENSW_INSB_IJSI_NSC_ILi8EEEEEENSB_IJSE_SI_EEEEEEEvEENS15_INSA_25SM100_TMA_2SM_LOAD_IM2COLENS17_INS18_ILi2ELi4ELi3EEES1B_NSW_INSB_IJSK_S1C_EEENSB_IJSE_SK_EEEEEEEvEEEENS_8epilogue10collective18CollectiveEpilogueINS1Q_23Sm100TmaWarpSpecializedILi3ELi2ELi16ELb1ELb0EEEJNSB_IJSI_SJ_SL_EEENSB_IJNSW_ISI_SE_EENSW_INSB_IJNSC_ILi16EEESD_EEES1L_EEEEESN_NSB_IJlNSB_IJSE_lllEEESY_EEESN_S22_NS1Q_6fusion15FusionCallbacksIS1U_NS23_17LinearCombinationISN_fSN_fLNS_15FloatRoundStyleE2EEES1V_S20_JEEENSA_5SM1004TMEM4LOAD26SM100_TMEM_LOAD_32dp32b16xENSA_13SM90_TMA_LOADENS17_INS18_ILi1ELi4ELi3EEES1B_NSW_INSB_IJS1C_S1X_EEENSB_IJS1X_SE_EEEEEEENSA_39AutoVectorizingCopyWithAssumedAlignmentILi128EEENSA_14SM90_TMA_STOREES2I_S2K_S2K_EEEvvEEEEvNT_6ParamsE)
        .other          _ZN7cutlass13device_kernelINS_4conv6kernel13ConvUniversalINS1_16ConvProblemShapeILNS1_8OperatorE2ELi3EEENS1_10collective14CollectiveConvINS1_47MainloopSm100TmaUmmaWarpSpecializedImplicitGemmILS5_2ELi35ELi3ELi1ELi2EN4cute5tupleIJNSA_1CILi2EEENSC_ILi1EEESE_EEEEENSB_IJNSC_ILi128EEENSB_IJNSC_ILi64EEEEEENSB_IJNSC_ILi32EEEEEEEEENS_6half_tESN_NSA_8TiledMMAINSA_8MMA_AtomIJNSA_26SM100_MMA_F16BF16_2x1SM_SSISN_SN_fLi128ELi64ELNSA_4UMMA5MajorE1ELSS_1ELNSR_7ScaleInE0ELST_0EEEEEENSA_6LayoutINSB_IJSE_SE_SE_EEENSB_IJNSC_ILi0EEESY_SY_EEEEENSB_IJNSA_10UnderscoreES11_S11_EEEEENS7_6detail27Sm100ImplicitGemmTileTraitsINSA_18SM100_TMA_2SM_LOADENSA_14ComposedLayoutINSA_7SwizzleILi3ELi4ELi3EEENSA_18smem_ptr_flag_bitsILi16EEENSW_INSB_IJSI_NSC_ILi8EEEEEENSB_IJSE_SI_EEEEEEEvEENS15_INSA_25SM100_TMA_2SM_LOAD_IM2COLENS17_INS18_ILi2ELi4ELi3EEES1B_NSW_INSB_IJSK_S1C_EEENSB_IJSE_SK_EEEEEEEvEEEENS_8epilogue10collective18CollectiveEpilogueINS1Q_23Sm100TmaWarpSpecializedILi3ELi2ELi16ELb1ELb0EEEJNSB_IJSI_SJ_SL_EEENSB_IJNSW_ISI_SE_EENSW_INSB_IJNSC_ILi16EEESD_EEES1L_EEEEESN_NSB_IJlNSB_IJSE_lllEEESY_EEESN_S22_NS1Q_6fusion15FusionCallbacksIS1U_NS23_17LinearCombinationISN_fSN_fLNS_15FloatRoundStyleE2EEES1V_S20_JEEENSA_5SM1004TMEM4LOAD26SM100_TMEM_LOAD_32dp32b16xENSA_13SM90_TMA_LOADENS17_INS18_ILi1ELi4ELi3EEES1B_NSW_INSB_IJS1C_S1X_EEENSB_IJS1X_SE_EEEEEEENSA_39AutoVectorizingCopyWithAssumedAlignmentILi128EEENSA_14SM90_TMA_STOREES2I_S2K_S2K_EEEvvEEEEvNT_6ParamsE,@"STO_CUDA_ENTRY STV_DEFAULT"
_ZN7cutlass13device_kernelINS_4conv6kernel13ConvUniversalINS1_16ConvProblemShapeILNS1_8OperatorE2ELi3EEENS1_10collective14CollectiveConvINS1_47MainloopSm100TmaUmmaWarpSpecializedImplicitGemmILS5_2ELi35ELi3ELi1ELi2EN4cute5tupleIJNSA_1CILi2EEENSC_ILi1EEESE_EEEEENSB_IJNSC_ILi128EEENSB_IJNSC_ILi64EEEEEENSB_IJNSC_ILi32EEEEEEEEENS_6half_tESN_NSA_8TiledMMAINSA_8MMA_AtomIJNSA_26SM100_MMA_F16BF16_2x1SM_SSISN_SN_fLi128ELi64ELNSA_4UMMA5MajorE1ELSS_1ELNSR_7ScaleInE0ELST_0EEEEEENSA_6LayoutINSB_IJSE_SE_SE_EEENSB_IJNSC_ILi0EEESY_SY_EEEEENSB_IJNSA_10UnderscoreES11_S11_EEEEENS7_6detail27Sm100ImplicitGemmTileTraitsINSA_18SM100_TMA_2SM_LOADENSA_14ComposedLayoutINSA_7SwizzleILi3ELi4ELi3EEENSA_18smem_ptr_flag_bitsILi16EEENSW_INSB_IJSI_NSC_ILi8EEEEEENSB_IJSE_SI_EEEEEEEvEENS15_INSA_25SM100_TMA_2SM_LOAD_IM2COLENS17_INS18_ILi2ELi4ELi3EEES1B_NSW_INSB_IJSK_S1C_EEENSB_IJSE_SK_EEEEEEEvEEEENS_8epilogue10collective18CollectiveEpilogueINS1Q_23Sm100TmaWarpSpecializedILi3ELi2ELi16ELb1ELb0EEEJNSB_IJSI_SJ_SL_EEENSB_IJNSW_ISI_SE_EENSW_INSB_IJNSC_ILi16EEESD_EEES1L_EEEEESN_NSB_IJlNSB_IJSE_lllEEESY_EEESN_S22_NS1Q_6fusion15FusionCallbacksIS1U_NS23_17LinearCombinationISN_fSN_fLNS_15FloatRoundStyleE2EEES1V_S20_JEEENSA_5SM1004TMEM4LOAD26SM100_TMEM_LOAD_32dp32b16xENSA_13SM90_TMA_LOADENS17_INS18_ILi1ELi4ELi3EEES1B_NSW_INSB_IJS1C_S1X_EEENSB_IJS1X_SE_EEEEEEENSA_39AutoVectorizingCopyWithAssumedAlignmentILi128EEENSA_14SM90_TMA_STOREES2I_S2K_S2K_EEEvvEEEEvNT_6ParamsE:
[----:B------:R-:W1:Y:S01]  /*0000*/  LDC R1, c[0x0][0x37c] ;  /* 0x0000df00ff017b82 */ /* 0x000e620000000800 */
[----:B------:R-:W2:Y:S01]  /*0010*/  S2R R56, SR_TID.X ;  /* 0x0000000000387919 */ /* 0x000ea20000002100 */
[----:B------:R-:W3:Y:S06]  /*0020*/  LDCU.64 UR8, c[0x0][0x990] ;  /* 0x00013200ff0877ac */ /* 0x000eec0008000a00 */
[----:B------:R-:W4:Y:S01]  /*0030*/  S2UR UR4, SR_CgaCtaId ;  /* 0x00000000000479c3 */ /* 0x000f220000008800 */
[----:B-1----:R-:W-:Y:S01]  /*0040*/  VIADD R1, R1, 0xfffffff8 ;  /* 0xfffffff801017836 */ /* 0x002fe20000000000 */
[----:B------:R-:W-:-:S02]  /*0050*/  PRMT R45, RZ, 0x7610, R45 ;  /* 0x00007610ff2d7816 */ /* 0x000fc4000000002d */
[----:B------:R-:W-:Y:S02]  /*0060*/  ELECT P1, URZ, PT ;  /* 0x0000000000ff782f */ /* 0x000fe40003820000 */
[----:B------:R-:W-:Y:S01]  /*0070*/  R2UR UR49, R1 ;  /* 0x00000000013172ca */ /* 0x000fe200000e0000 */
[----:B---3--:R-:W-:-:S04]  /*0080*/  UISETP.NE.U32.AND UP0, UPT, UR8, URZ, UPT ;  /* 0x000000ff0800728c */ /* 0x008fc8000bf05070 */
[----:B------:R-:W-:Y:S02]  /*0090*/  UISETP.NE.AND.EX UP0, UPT, UR9, URZ, UPT, UP0 ;  /* 0x000000ff0900728c */ /* 0x000fe4000bf05300 */
[----:B----4-:R-:W-:Y:S02]  /*00a0*/  ULOP3.LUT UR33, UR4, 0x1, URZ, 0xc0, !UPT ;  /* 0x0000000104217892 */ /* 0x010fe4000f8ec0ff */
[----:B------:R-:W-:Y:S01]  /*00b0*/  ULOP3.LUT UR32, UR4, 0x1, URZ, 0x3c, !UPT ;  /* 0x0000000104207892 */ /* 0x000fe2000f8e3cff */
[----:B--2---:R-:W-:-:S05]  /*00c0*/  SHF.R.U32.HI R46, RZ, 0x5, R56 ;  /* 0x00000005ff2e7819 */ /* 0x004fca0000011638 */
[----:B------:R-:W1:Y:S02]  /*00d0*/  SHFL.IDX PT, R0, R46, RZ, 0x1f ;  /* 0x00001fff2e007589 */ /* 0x000e6400000e0000 */
[----:B-1----:R-:W-:Y:S01]  /*00e0*/  R2UR UR19, R0 ;  /* 0x00000000001372ca */ /* 0x002fe200000e0000 */
[----:B------:R-:W-:-:S14]  /*00f0*/  BRA.U UP0, `(.L_x_0) ;  /* 0x0000000100307547 */ /* 0x000fdc000b800000 */
[----:B------:R-:W1:Y:S02]  /*0100*/  LDCU.64 UR4, c[0x0][0x988] ;  /* 0x00013100ff0477ac */ /* 0x000e640008000a00 */
[----:B-1----:R-:W-:-:S04]  /*0110*/  UISETP.NE.U32.AND UP0, UPT, UR4, URZ, UPT ;  /* 0x000000ff0400728c */ /* 0x002fc8000bf05070 */
[----:B------:R-:W-:-:S09]  /*0120*/  UISETP.NE.AND.EX UP0, UPT, UR5, URZ, UPT, UP0 ;  /* 0x000000ff0500728c */ /* 0x000fd2000bf05300 */
[----:B------:R-:W-:Y:S05]  /*0130*/  BRA.U !UP0, `(.L_x_1) ;  /* 0x0000000108147547 */ /* 0x000fea000b800000 */
[----:B------:R-:W1:Y:S01]  /*0140*/  LDC.64 R26, c[0x0][0x988] ;  /* 0x00026200ff1a7b82 */ /* 0x000e620000000a00 */
[----:B------:R-:W1:Y:S02]  /*0150*/  LDCU.64 UR4, c[0x0][0x358] ;  /* 0x00006b00ff0477ac */ /* 0x000e640008000a00 */
[----:B-1----:R1:W5:Y:S01]  /*0160*/  LDG.E R26, desc[UR4][R26.64] ;  /* 0x000000041a1a7981 */ /* 0x002362000c1e1900 */
[----:B------:R-:W-:Y:S01]  /*0170*/  HFMA2 R45, -RZ, RZ, 0, 5.9604644775390625e-08 ;  /* 0x00000001ff2d7431 */ /* 0x000fe200000001ff */
[----:B------:R-:W-:Y:S05]  /*0180*/  BRA `(.L_x_0) ;  /* 0x00000000000c7947 */ /* 0x000fea0003800000 */
.L_x_1:
[----:B------:R-:W1:Y:S01]  /*0190*/  LDCU UR4, c[0x0][0x980] ;  /* 0x00013000ff0477ac */ /* 0x000e620008000800 */
[----:B------:R-:W-:Y:S01]  /*01a0*/  HFMA2 R45, -RZ, RZ, 0, 5.9604644775390625e-08 ;  /* 0x00000001ff2d7431 */ /* 0x000fe200000001ff */
[----:B-1----:R-:W-:-:S07]  /*01b0*/  MOV R26, UR4 ;  /* 0x00000004001a7c02 */ /* 0x002fce0008000f00 */
.L_x_0:
[----:B------:R-:W2:Y:S02]  /*01c0*/  LDCU.64 UR4, c[0x0][0x9b0] ;  /* 0x00013600ff0477ac */ /* 0x000ea40008000a00 */
[----:B--2---:R-:W-:-:S04]  /*01d0*/  UISETP.NE.U32.AND UP0, UPT, UR4, URZ, UPT ;  /* 0x000000ff0400728c */ /* 0x004fc8000bf05070 */
[----:B------:R-:W-:-:S09]  /*01e0*/  UISETP.NE.AND.EX UP0, UPT, UR5, URZ, UPT, UP0 ;  /* 0x000000ff0500728c */ /* 0x000fd2000bf05300 */
[----:B------:R-:W-:Y:S05]  /*01f0*/  BRA.U UP0, `(.L_x_2) ;  /* 0x0000000100287547 */ /* 0x000fea000b800000 */
[----:B------:R-:W2:Y:S02]  /*0200*/  LDCU.64 UR4, c[0x0][0x9a8] ;  /* 0x00013500ff0477ac */ /* 0x000ea40008000a00 */
[----:B--2---:R-:W-:-:S04]  /*0210*/  UISETP.NE.U32.AND UP0, UPT, UR4, URZ, UPT ;  /* 0x000000ff0400728c */ /* 0x004fc8000bf05070 */
[----:B------:R-:W-:-:S09]  /*0220*/  UISETP.NE.AND.EX UP0, UPT, UR5, URZ, UPT, UP0 ;  /* 0x000000ff0500728c */ /* 0x000fd2000bf05300 */
[----:B------:R-:W-:Y:S05]  /*0230*/  BRA.U !UP0, `(.L_x_3) ;  /* 0x0000000108107547 */ /* 0x000fea000b800000 */
[----:B------:R-:W2:Y:S01]  /*0240*/  LDC.64 R24, c[0x0][0x9a8] ;  /* 0x00026a00ff187b82 */ /* 0x000ea20000000a00 */
[----:B------:R-:W2:Y:S02]  /*0250*/  LDCU.64 UR4, c[0x0][0x358] ;  /* 0x00006b00ff0477ac */ /* 0x000ea40008000a00 */
[----:B--2---:R2:W5:Y:S01]  /*0260*/  LDG.E R24, desc[UR4][R24.64] ;  /* 0x0000000418187981 */ /* 0x004562000c1e1900 */
[----:B------:R-:W-:Y:S05]  /*0270*/  BRA `(.L_x_2) ;  /* 0x0000000000087947 */ /* 0x000fea0003800000 */
.L_x_3:
[----:B------:R-:W2:Y:S02]  /*0280*/  LDCU UR4, c[0x0][0x9a0] ;  /* 0x00013400ff0477ac */ /* 0x000ea40008000800 */
[----:B--2---:R-:W-:Y:S02]  /*0290*/  MOV R24, UR4 ;  /* 0x0000000400187c02 */ /* 0x004fe40008000f00 */
.L_x_2:
[----:B------:R-:W-:Y:S01]  /*02a0*/  IMAD.U32 R0, RZ, RZ, UR19 ;  /* 0x00000013ff007e24 */ /* 0x000fe2000f8e00ff */
[----:B------:R-:W-:Y:S04]  /*02b0*/  BSSY.RECONVERGENT B0, `(.L_x_4) ;  /* 0x000000c000007945 */ /* 0x000fe80003800200 */
[C---:B------:R-:W-:Y:S02]  /*02c0*/  ISETP.NE.OR P2, PT, R0.reuse, 0x1, !P1 ;  /* 0x000000010000780c */ /* 0x040fe40004f45670 */
[----:B------:R-:W-:-:S11]  /*02d0*/  ISETP.NE.OR P0, PT, R0, 0x3, !P1 ;  /* 0x000000030000780c */ /* 0x000fd60004f05670 */
[----:B------:R-:W-:Y:S05]  /*02e0*/  @P2 BRA `(.L_x_5) ;  /* 0x0000000000202947 */ /* 0x000fea0003800000 */
[----:B------:R-:W3:Y:S02]  /*02f0*/  LDCU.64 UR4, c[0x0][0x348] ;  /* 0x00006900ff0477ac */ /* 0x000ee40008000a00 */
[----:B---3--:R-:W-:Y:S02]  /*0300*/  UIADD3 UR6, UP1, UPT, UR4, 0x80, URZ ;  /* 0x0000008004067890 */ /* 0x008fe4000ff3e0ff */
[----:B------:R-:W-:Y:S02]  /*0310*/  UIADD3 UR4, UP0, UPT, UR4, 0x180, URZ ;  /* 0x0000018004047890 */ /* 0x000fe4000ff1e0ff */
[----:B------:R-:W-:Y:S02]  /*0320*/  UIADD3.X UR7, UPT, UPT, URZ, UR5, URZ, UP1, !UPT ;  /* 0x00000005ff077290 */ /* 0x000fe40008ffe4ff */
[----:B------:R-:W-:-:S07]  /*0330*/  UIADD3.X UR5, UPT, UPT, URZ, UR5, URZ, UP0, !UPT ;  /* 0x00000005ff057290 */ /* 0x000fce00087fe4ff */
[----:B------:R3:W-:Y:S02]  /*0340*/  UTMACCTL.PF [UR6] ;  /* 0x00000000060079b9 */ /* 0x0007e40008040000 */
[----:B------:R3:W-:Y:S02]  /*0350*/  UTMACCTL.PF [UR4] ;  /* 0x00000000040079b9 */ /* 0x0007e40008040000 */
[----:B---3--:R-:W-:Y:S01]  /*0360*/  NOP ;  /* 0x0000000000007918 */ /* 0x008fe20000000000 */
.L_x_5:
[----:B------:R-:W-:Y:S05]  /*0370*/  BSYNC.RECONVERGENT B0 ;  /* 0x0000000000007941 */ /* 0x000fea0003800200 */
.L_x_4:
[----:B------:R-:W-:Y:S04]  /*0380*/  BSSY.RECONVERGENT B0, `(.L_x_6) ;  /* 0x000000a000007945 */ /* 0x000fe80003800200 */
        /* <DEDUP_REMOVED lines=9> */
.L_x_7:
[----:B------:R-:W-:Y:S05]  /*0420*/  BSYNC.RECONVERGENT B0 ;  /* 0x0000000000007941 */ /* 0x000fea0003800200 */
.L_x_6:
[----:B------:R-:W3:Y:S01]  /*0430*/  LDCU.64 UR4, c[0x0][0x988] ;  /* 0x00013100ff0477ac */ /* 0x000ee20008000a00 */
[----:B------:R-:W-:Y:S02]  /*0440*/  UISETP.EQ.U32.AND UP2, UPT, UR8, URZ, UPT ;  /* 0x000000ff0800728c */ /* 0x000fe4000bf42070 */
[----:B------:R-:W-:Y:S02]  /*0450*/  UPLOP3.LUT UP3, UPT, UPT, UPT, UPT, 0x80, 0x8 ;  /* 0x000000000008789c */ /* 0x000fe40003f6f070 */
[----:B---3--:R-:W-:-:S04]  /*0460*/  UISETP.NE.U32.AND UP0, UPT, UR4, URZ, UPT ;  /* 0x000000ff0400728c */ /* 0x008fc8000bf05070 */
[----:B------:R-:W-:-:S04]  /*0470*/  UISETP.NE.AND.EX UP1, UPT, UR5, URZ, UPT, UP0 ;  /* 0x000000ff0500728c */ /* 0x000fc8000bf25300 */
[----:B------:R-:W-:-:S04]  /*0480*/  UISETP.EQ.OR.EX UP4, UPT, UR9, URZ, !UP1, UP2 ;  /* 0x000000ff0900728c */ /* 0x000fc8000cf82720 */
[----:B------:R-:W-:-:S06]  /*0490*/  UP2UR UR4, UPR, URZ, 0x10 ;  /* 0x00000010ff047883 */ /* 0x000fcc0008000000 */
[----:B------:R-:W-:Y:S01]  /*04a0*/  MOV R52, UR4 ;  /* 0x0000000400347c02 */ /* 0x000fe20008000f00 */
[----:B------:R-:W-:Y:S06]  /*04b0*/  BRA.U !UP4, `(.L_x_8) ;  /* 0x000000010c207547 */ /* 0x000fec000b800000 */
[----:B------:R-:W-:Y:S01]  /*04c0*/  UISETP.NE.U32.AND UP0, UPT, UR8, URZ, UPT ;  /* 0x000000ff0800728c */ /* 0x000fe2000bf05070 */
[----:B-----5:R-:W-:Y:S01]  /*04d0*/  FSETP.NEU.AND P0, PT, R26, RZ, PT ;  /* 0x000000ff1a00720b */ /* 0x020fe20003f0d000 */
[----:B------:R-:W-:Y:S02]  /*04e0*/  USEL UR4, URZ, 0xffffffff, UP1 ;  /* 0xffffffffff047887 */ /* 0x000fe40008800000 */
[----:B------:R-:W-:-:S10]  /*04f0*/  UISETP.NE.AND.EX UP2, UPT, UR9, URZ, UPT, UP0 ;  /* 0x000000ff0900728c */ /* 0x000fd4000bf45300 */
[----:B------:R-:W-:Y:S01]  /*0500*/  VOTEU.ANY UP0, P0 ;  /* 0x0000000000ff7886 */ /* 0x000fe20000000100 */
[----:B------:R-:W-:-:S04]  /*0510*/  @!UP2 USEL UR4, URZ, 0xffffffff, UP0 ;  /* 0xffffffffff04a887 */ /* 0x000fc80008000000 */
[----:B------:R-:W-:-:S04]  /*0520*/  ULOP3.LUT UR4, UR4, 0x1, URZ, 0xc0, !UPT ;  /* 0x0000000104047892 */ /* 0x000fc8000f8ec0ff */
[----:B------:R-:W-:-:S11]  /*0530*/  UISETP.NE.U32.AND UP3, UPT, UR4, 0x1, UPT ;  /* 0x000000010400788c */ /* 0x000fd6000bf65070 */
.L_x_8:
[----:B------:R-:W3:Y:S01]  /*0540*/  SHFL.IDX PT, R0, R46, RZ, 0x1f ;  /* 0x00001fff2e007589 */ /* 0x000ee200000e0000 */
[----:B------:R-:W-:Y:S02]  /*0550*/  UISETP.NE.AND UP5, UPT, UR19, 0x2, UPT ;  /* 0x000000021300788c */ /* 0x000fe4000bfa5270 */
[----:B------:R-:W-:Y:S02]  /*0560*/  UISETP.NE.AND UP0, UPT, UR19, 0x2, UPT ;  /* 0x000000021300788c */ /* 0x000fe4000bf05270 */
[----:B------:R-:W-:Y:S02]  /*0570*/  UISETP.NE.OR UP2, UPT, UR33, URZ, UP5 ;  /* 0x000000ff2100728c */ /* 0x000fe4000af45670 */
[----:B------:R-:W-:-:S04]  /*0580*/  USEL UR52, URZ, 0x1, UP0 ;  /* 0x00000001ff347887 */ /* 0x000fc80008000000 */
[----:B------:R-:W-:Y:S02]  /*0590*/  PLOP3.LUT P3, PT, P1, PT, UP2, 0xae, 0xea ;  /* 0x0000000000ea781c */ /* 0x000fe40000f6f52e */
[----:B---3--:R-:W-:-:S13]  /*05a0*/  ISETP.NE.AND P0, PT, R0, RZ, PT ;  /* 0x000000ff0000720c */ /* 0x008fda0003f05270 */
[----:B------:R-:W-:Y:S05]  /*05b0*/  @P0 BRA `(.L_x_9) ;  /* 0x00000004004c0947 */ /* 0x000fea0003800000 */
[----:B------:R-:W-:Y:S01]  /*05c0*/  ELECT P0, URZ, PT ;  /* 0x0000000000ff782f */ /* 0x000fe20003800000 */
[----:B------:R-:W-:-:S12]  /*05d0*/  BSSY.RECONVERGENT B0, `(.L_x_9) ;  /* 0x0000051000007945 */ /* 0x000fd80003800200 */
[----:B------:R-:W-:Y:S05]  /*05e0*/  @!P0 BRA `(.L_x_10) ;  /* 0x00000004003c8947 */ /* 0x000fea0003800000 */
[----:B------:R-:W3:Y:S01]  /*05f0*/  S2UR UR5, SR_CgaCtaId ;  /* 0x00000000000579c3 */ /* 0x000ee20000008800 */
[----:B------:R-:W-:Y:S01]  /*0600*/  UMOV UR4, 0x400 ;  /* 0x0000040000047882 */ /* 0x000fe20000000000 */
[----:B------:R-:W-:Y:S02]  /*0610*/  UMOV UR6, 0x1 ;  /* 0x0000000100067882 */ /* 0x000fe40000000000 */
[----:B------:R-:W-:-:S04]  /*0620*/  UIADD3 UR6, UPT, UPT, -UR6, 0x100000, URZ ;  /* 0x0010000006067890 */ /* 0x000fc8000fffe1ff */
[----:B------:R-:W-:Y:S02]  /*0630*/  USHF.L.U32 UR7, UR6, 0xb, URZ ;  /* 0x0000000b06077899 */ /* 0x000fe400080006ff */
[----:B------:R-:W-:Y:S02]  /*0640*/  USHF.L.U32 UR6, UR6, 0x1, URZ ;  /* 0x0000000106067899 */ /* 0x000fe400080006ff */
[----:B---3--:R-:W-:Y:S01]  /*0650*/  ULEA UR4, UR5, UR4, 0x18 ;  /* 0x0000000405047291 */ /* 0x008fe2000f8ec0ff */
[----:B------:R-:W3:Y:S11]  /*0660*/  FENCE.VIEW.ASYNC.S ;  /* 0x00000000000073c6 */ /* 0x000ef60000000000 */
[----:B---3--:R3:W4:Y:S01]  /*0670*/  SYNCS.EXCH.64 URZ, [UR4], UR6 ;  /* 0x0000000604ff75b2 */ /* 0x0087220008000100 */
[----:B------:R3:W1:Y:S01]  /*0680*/  SYNCS.EXCH.64 URZ, [UR4+0x118], UR6 ;  /* 0x0001180604ff75b2 */ /* 0x0006620008000100 */
        /* <DEDUP_REMOVED lines=67> */
[----:B------:R3:W1:Y:S02]  /*0ac0*/  SYNCS.EXCH.64 URZ, [UR4+0x228], UR6 ;  /* 0x0002280604ff75b2 */ /* 0x0006640008000100 */
[----:B---34-:R-:W-:Y:S01]  /*0ad0*/  NOP ;  /* 0x0000000000007918 */ /* 0x018fe20000000000 */
.L_x_10:
[----:B------:R-:W-:Y:S05]  /*0ae0*/  BSYNC.RECONVERGENT B0 ;  /* 0x0000000000007941 */ /* 0x000fea0003800200 */
.L_x_9:
[----:B------:R-:W3:Y:S01]  /*0af0*/  SHFL.IDX PT, R0, R46, RZ, 0x1f ;  /* 0x00001fff2e007589 */ /* 0x000ee200000e0000 */
[----:B------:R-:W-:Y:S01]  /*0b00*/  NOP ;  /* 0x0000000000007918 */ /* 0x000fe20000000000 */
[----:B---3--:R-:W-:-:S13]  /*0b10*/  ISETP.NE.AND P0, PT, R0, 0x1, PT ;  /* 0x000000010000780c */ /* 0x008fda0003f05270 */
[----:B------:R-:W-:Y:S05]  /*0b20*/  @P0 BRA `(.L_x_11) ;  /* 0x0000000000500947 */ /* 0x000fea0003800000 */
[----:B------:R-:W3:Y:S01]  /*0b30*/  S2UR UR5, SR_CgaCtaId ;  /* 0x00000000000579c3 */ /* 0x000ee20000008800 */
[----:B------:R-:W-:Y:S01]  /*0b40*/  UMOV UR4, 0x400 ;  /* 0x0000040000047882 */ /* 0x000fe20000000000 */
[----:B------:R-:W-:Y:S01]  /*0b50*/  UMOV UR8, 0x20 ;  /* 0x0000002000087882 */ /* 0x000fe20000000000 */
[----:B------:R-:W-:Y:S01]  /*0b60*/  UMOV UR6, 0x80 ;  /* 0x0000008000067882 */ /* 0x000fe20000000000 */
[----:B------:R-:W-:-:S04]  /*0b70*/  UIADD3 UR8, UPT, UPT, -UR8, 0x100000, URZ ;  /* 0x0010000008087890 */ /* 0x000fc8000fffe1ff */
[----:B------:R-:W-:Y:S02]  /*0b80*/  USHF.L.U32 UR9, UR8, 0xb, URZ ;  /* 0x0000000b08097899 */ /* 0x000fe400080006ff */
[----:B------:R-:W-:Y:S02]  /*0b90*/  USHF.L.U32 UR8, UR8, 0x1, URZ ;  /* 0x0000000108087899 */ /* 0x000fe400080006ff */
[----:B------:R-:W-:-:S04]  /*0ba0*/  UIADD3 UR6, UPT, UPT, -UR6, 0x100000, URZ ;  /* 0x0010000006067890 */ /* 0x000fc8000fffe1ff */
[----:B------:R-:W-:Y:S02]  /*0bb0*/  USHF.L.U32 UR7, UR6, 0xb, URZ ;  /* 0x0000000b06077899 */ /* 0x000fe400080006ff */
[----:B------:R-:W-:Y:S01]  /*0bc0*/  USHF.L.U32 UR6, UR6, 0x1, URZ ;  /* 0x0000000106067899 */ /* 0x000fe200080006ff */
[----:B------:R-:W-:Y:S01]  /*0bd0*/  ELECT P0, URZ, PT ;  /* 0x0000000000ff782f */ /* 0x000fe20003800000 */
[----:B---3--:R-:W-:Y:S01]  /*0be0*/  ULEA UR4, UR5, UR4, 0x18 ;  /* 0x0000000405047291 */ /* 0x008fe2000f8ec0ff */
[----:B------:R-:W3:Y:S11]  /*0bf0*/  FENCE.VIEW.ASYNC.S ;  /* 0x00000000000073c6 */ /* 0x000ef60000000000 */
[----:B---3--:R3:W4:Y:S01]  /*0c00*/  SYNCS.EXCH.64 URZ, [UR4+0x230], UR8 ;  /* 0x0002300804ff75b2 */ /* 0x0087220008000100 */
[----:B------:R3:W1:Y:S01]  /*0c10*/  SYNCS.EXCH.64 URZ, [UR4+0x248], UR6 ;  /* 0x0002480604ff75b2 */ /* 0x0006620008000100 */
[----:B------:R3:W1:Y:S01]  /*0c20*/  SYNCS.EXCH.64 URZ, [UR4+0x238], UR8 ;  /* 0x0002380804ff75b2 */ /* 0x0006620008000100 */
[----:B------:R3:W1:Y:S01]  /*0c30*/  SYNCS.EXCH.64 URZ, [UR4+0x250], UR6 ;  /* 0x0002500604ff75b2 */ /* 0x0006620008000100 */
[----:B------:R3:W1:Y:S01]  /*0c40*/  SYNCS.EXCH.64 URZ, [UR4+0x240], UR8 ;  /* 0x0002400804ff75b2 */ /* 0x0006620008000100 */
[----:B------:R3:W1:Y:S01]  /*0c50*/  SYNCS.EXCH.64 URZ, [UR4+0x258], UR6 ;  /* 0x0002580604ff75b2 */ /* 0x0006620008000100 */
[----:B------:R-:W-:Y:S01]  /*0c60*/  NOP ;  /* 0x0000000000007918 */ /* 0x000fe20000000000 */
.L_x_11:
[----:B------:R-:W2:Y:S01]  /*0c70*/  SHFL.IDX PT, R0, R46, RZ, 0x1f ;  /* 0x00001fff2e007589 */ /* 0x000ea200000e0000 */
[----:B------:R-:W-:Y:S01]  /*0c80*/  NOP ;  /* 0x0000000000007918 */ /* 0x000fe20000000000 */
[----:B--2---:R-:W-:-:S13]  /*0c90*/  ISETP.NE.AND P0, PT, R0, 0x3, PT ;  /* 0x000000030000780c */ /* 0x004fda0003f05270 */
[----:B------:R-:W-:Y:S05]  /*0ca0*/  @P0 BRA `(.L_x_12) ;  /* 0x0000000000300947 */ /* 0x000fea0003800000 */
[----:B------:R-:W2:Y:S01]  /*0cb0*/  S2UR UR5, SR_CgaCtaId ;  /* 0x00000000000579c3 */ /* 0x000ea20000008800 */
[----:B---3--:R-:W-:Y:S01]  /*0cc0*/  UMOV UR4, 0x400 ;  /* 0x0000040000047882 */ /* 0x008fe20000000000 */
[----:B------:R-:W-:Y:S01]  /*0cd0*/  UMOV UR6, 0x20 ;  /* 0x0000002000067882 */ /* 0x000fe20000000000 */
[----:B------:R-:W-:Y:S01]  /*0ce0*/  ELECT P0, URZ, PT ;  /* 0x0000000000ff782f */ /* 0x000fe20003800000 */
[----:B------:R-:W-:-:S04]  /*0cf0*/  UIADD3 UR6, UPT, UPT, -UR6, 0x100000, URZ ;  /* 0x0010000006067890 */ /* 0x000fc8000fffe1ff */
[----:B------:R-:W-:Y:S02]  /*0d00*/  USHF.L.U32 UR7, UR6, 0xb, URZ ;  /* 0x0000000b06077899 */ /* 0x000fe400080006ff */
[----:B------:R-:W-:Y:S02]  /*0d10*/  USHF.L.U32 UR6, UR6, 0x1, URZ ;  /* 0x0000000106067899 */ /* 0x000fe400080006ff */
[----:B--2---:R-:W-:Y:S01]  /*0d20*/  ULEA UR4, UR5, UR4, 0x18 ;  /* 0x0000000405047291 */ /* 0x004fe2000f8ec0ff */
[----:B------:R-:W2:Y:S11]  /*0d30*/  FENCE.VIEW.ASYNC.S ;  /* 0x00000000000073c6 */ /* 0x000eb60000000000 */
[----:B--2---:R2:W3:Y:S01]  /*0d40*/  SYNCS.EXCH.64 URZ, [UR4+0x260], UR6 ;  /* 0x0002600604ff75b2 */ /* 0x0044e20008000100 */
[----:B------:R2:W1:Y:S01]  /*0d50*/  SYNCS.EXCH.64 URZ, [UR4+0x268], UR6 ;  /* 0x0002680604ff75b2 */ /* 0x0004620008000100 */
[----:B------:R-:W-:Y:S01]  /*0d60*/  NOP ;  /* 0x0000000000007918 */ /* 0x000fe20000000000 */
.L_x_12:
[----:B------:R-:W4:Y:S01]  /*0d70*/  SHFL.IDX PT, R0, R46, RZ, 0x1f ;  /* 0x00001fff2e007589 */ /* 0x000f2200000e0000 */
[----:B------:R-:W-:Y:S01]  /*0d80*/  NOP ;  /* 0x0000000000007918 */ /* 0x000fe20000000000 */
[----:B----4-:R-:W-:-:S13]  /*0d90*/  ISETP.NE.AND P0, PT, R0, 0x4, PT ;  /* 0x000000040000780c */ /* 0x010fda0003f05270 */
[----:B------:R-:W-:Y:S05]  /*0da0*/  @P0 BRA `(.L_x_13) ;  /* 0x0000000000440947 */ /* 0x000fea0003800000 */
[----:B------:R-:W4:Y:S01]  /*0db0*/  S2UR UR5, SR_CgaCtaId ;  /* 0x00000000000579c3 */ /* 0x000f220000008800 */
[----:B--23--:R-:W-:Y:S01]  /*0dc0*/  UMOV UR4, 0x1e0 ;  /* 0x000001e000047882 */ /* 0x00cfe20000000000 */
[----:B------:R-:W-:Y:S01]  /*0dd0*/  UMOV UR6, 0x400 ;  /* 0x0000040000067882 */ /* 0x000fe20000000000 */
[----:B------:R-:W-:Y:S01]  /*0de0*/  USEL UR4, UR4, 0x1a0, UP3 ;  /* 0x000001a004047887 */ /* 0x000fe20009800000 */
[----:B------:R-:W-:Y:S01]  /*0df0*/  UMOV UR8, 0x1 ;  /* 0x0000000100087882 */ /* 0x000fe20000000000 */
[----:B------:R-:W-:Y:S01]  /*0e00*/  ELECT P0, URZ, PT ;  /* 0x0000000000ff782f */ /* 0x000fe20003800000 */
[----:B------:R-:W-:-:S04]  /*0e10*/  UIADD3 UR8, UPT, UPT, -UR8, 0x100000, URZ ;  /* 0x0010000008087890 */ /* 0x000fc8000fffe1ff */
[----:B------:R-:W-:Y:S02]  /*0e20*/  USHF.L.U32 UR9, UR8, 0xb, URZ ;  /* 0x0000000b08097899 */ /* 0x000fe400080006ff */
[----:B------:R-:W-:Y:S02]  /*0e30*/  USHF.L.U32 UR8, UR8, 0x1, URZ ;  /* 0x0000000108087899 */ /* 0x000fe400080006ff */
[----:B----4-:R-:W-:Y:S02]  /*0e40*/  ULEA UR6, UR5, UR6, 0x18 ;  /* 0x0000000605067291 */ /* 0x010fe4000f8ec0ff */
[----:B------:R-:W-:-:S04]  /*0e50*/  UIADD3 UR4, UPT, UPT, -UR4, 0x100000, URZ ;  /* 0x0010000004047890 */ /* 0x000fc8000fffe1ff */
[----:B------:R-:W-:Y:S02]  /*0e60*/  USHF.L.U32 UR5, UR4, 0xb, URZ ;  /* 0x0000000b04057899 */ /* 0x000fe400080006ff */
[----:B------:R-:W-:Y:S01]  /*0e70*/  USHF.L.U32 UR4, UR4, 0x1, URZ ;  /* 0x0000000104047899 */ /* 0x000fe200080006ff */
[----:B------:R-:W2:Y:S03]  /*0e80*/  FENCE.VIEW.ASYNC.S ;  /* 0x00000000000073c6 */ /* 0x000ea60000000000 */
[----:B--2---:R4:W2:Y:S08]  /*0e90*/  SYNCS.EXCH.64 URZ, [UR6+0x270], UR8 ;  /* 0x0002700806ff75b2 */ /* 0x0048b00008000100 */
[----:B------:R4:W3:Y:S02]  /*0ea0*/  SYNCS.EXCH.64 URZ, [UR6+0x278], UR4 ;  /* 0x0002780406ff75b2 */ /* 0x0008e40008000100 */
[----:B----4-:R-:W-:Y:S01]  /*0eb0*/  NOP ;  /* 0x0000000000007918 */ /* 0x010fe20000000000 */
.L_x_13:
[----:B------:R-:W4:Y:S01]  /*0ec0*/  SHFL.IDX PT, R0, R46, RZ, 0x1f ;  /* 0x00001fff2e007589 */ /* 0x000f2200000e0000 */
[----:B------:R-:W-:Y:S01]  /*0ed0*/  ISETP.NE.OR P1, PT, RZ, UR19, !P1 ;  /* 0x00000013ff007c0c */ /* 0x000fe2000cf25670 */
[----:B------:R-:W-:Y:S01]  /*0ee0*/  NOP ;  /* 0x0000000000007918 */ /* 0x000fe20000000000 */
[----:B----4-:R-:W-:-:S13]  /*0ef0*/  ISETP.NE.AND P0, PT, R0, 0x5, PT ;  /* 0x000000050000780c */ /* 0x010fda0003f05270 */
[----:B------:R-:W-:Y:S05]  /*0f00*/  @P0 BRA `(.L_x_14) ;  /* 0x0000000000480947 */ /* 0x000fea0003800000 */
[----:B------:R-:W4:Y:S01]  /*0f10*/  S2UR UR5, SR_CgaCtaId ;  /* 0x00000000000579c3 */ /* 0x000f220000008800 */
[----:B--23--:R-:W-:Y:S01]  /*0f20*/  UMOV UR4, 0x400 ;  /* 0x0000040000047882 */ /* 0x00cfe20000000000 */
        /* <DEDUP_REMOVED lines=9> */
[----:B----4-:R-:W-:Y:S01]  /*0fc0*/  ULEA UR4, UR5, UR4, 0x18 ;  /* 0x0000000405047291 */ /* 0x010fe2000f8ec0ff */
[----:B------:R-:W2:Y:S11]  /*0fd0*/  FENCE.VIEW.ASYNC.S ;  /* 0x00000000000073c6 */ /* 0x000eb60000000000 */
[----:B--2---:R4:W2:Y:S01]  /*0fe0*/  SYNCS.EXCH.64 URZ, [UR4+0x280], UR6 ;  /* 0x0002800604ff75b2 */ /* 0x0048a20008000100 */
[----:B------:R4:W3:Y:S01]  /*0ff0*/  SYNCS.EXCH.64 URZ, [UR4+0x290], UR8 ;  /* 0x0002900804ff75b2 */ /* 0x0008e20008000100 */
[----:B------:R4:W1:Y:S01]  /*1000*/  SYNCS.EXCH.64 URZ, [UR4+0x288], UR6 ;  /* 0x0002880604ff75b2 */ /* 0x0008620008000100 */
[----:B------:R4:W1:Y:S02]  /*1010*/  SYNCS.EXCH.64 URZ, [UR4+0x298], UR8 ;  /* 0x0002980804ff75b2 */ /* 0x0008640008000100 */
[----:B----4-:R-:W-:Y:S01]  /*1020*/  NOP ;  /* 0x0000000000007918 */ /* 0x010fe20000000000 */
.L_x_14:
[----:B--23--:R-:W2:Y:S01]  /*1030*/  S2UR UR7, SR_CgaCtaId ;  /* 0x00000000000779c3 */ /* 0x00cea20000008800 */
[----:B------:R-:W-:Y:S01]  /*1040*/  VOTEU.ALL UP0, P1 ;  /* 0x0000000000ff7886 */ /* 0x000fe20000800000 */
[----:B------:R-:W-:Y:S01]  /*1050*/  UMOV UR4, 0x20 ;  /* 0x0000002000047882 */ /* 0x000fe20000000000 */
[----:B------:R-:W-:Y:S01]  /*1060*/  NOP ;  /* 0x0000000000007918 */ /* 0x000fe20000000000 */
[----:B------:R-:W-:Y:S01]  /*1070*/  LOP3.LUT R3, R56, 0x1f, RZ, 0xc0, !PT ;  /* 0x0000001f38037812 */ /* 0x000fe200078ec0ff */
[----:B------:R-:W-:Y:S01]  /*1080*/  UISETP.NE.AND UP4, UPT, UR19, URZ, UPT ;  /* 0x000000ff1300728c */ /* 0x000fe2000bf85270 */
[----:B------:R-:W-:Y:S01]  /*1090*/  @!UP0 UMOV UR6, 0x400 ;  /* 0x0000040000068882 */ /* 0x000fe20000000000 */
[----:B------:R-:W-:-:S04]  /*10a0*/  @!UP0 UIADD3 UR4, UPT, UPT, -UR4, 0x100000, URZ ;  /* 0x0010000004048890 */ /* 0x000fc8000fffe1ff */
[----:B------:R-:W-:Y:S02]  /*10b0*/  @!UP0 USHF.L.U32 UR5, UR4, 0xb, URZ ;  /* 0x0000000b04058899 */ /* 0x000fe400080006ff */
[----:B------:R-:W-:Y:S02]  /*10c0*/  @!UP0 USHF.L.U32 UR4, UR4, 0x1, URZ ;  /* 0x0000000104048899 */ /* 0x000fe400080006ff */
[----:B--2---:R-:W-:Y:S01]  /*10d0*/  @!UP0 ULEA UR6, UR7, UR6, 0x18 ;  /* 0x0000000607068291 */ /* 0x004fe2000f8ec0ff */
[----:B------:R-:W2:Y:S01]  /*10e0*/  LDCU UR7, c[0x0][0x36c] ;  /* 0x00006d80ff0777ac */ /* 0x000ea20008000800 */
[----:B------:R-:W-:Y:S01]  /*10f0*/  VOTEU.ALL UP0, P1 ;  /* 0x0000000000ff7886 */ /* 0x000fe20000800000 */
[----:B------:R-:W3:Y:S09]  /*1100*/  FENCE.VIEW.ASYNC.S ;  /* 0x00000000000073c6 */ /* 0x000ef20000000000 */
[----:B---3--:R3:W4:Y:S01]  /*1110*/  @!UP0 SYNCS.EXCH.64 URZ, [UR6+0x2a0], UR4 ;  /* 0x0002a00406ff85b2 */ /* 0x0087220008000100 */
[----:B--2---:R-:W-:-:S09]  /*1120*/  UISETP.EQ.U32.AND UP6, UPT, UR7, 0x1, UPT ;  /* 0x000000010700788c */ /* 0x004fd2000bfc2070 */
[----:B---3--:R-:W-:Y:S05]  /*1130*/  BRA.U !UP6, `(.L_x_15) ;  /* 0x000000010e087547 */ /* 0x008fea000b800000 */
[----:B-1--4-:R-:W-:Y:S01]  /*1140*/  UCGABAR_ARV ;  /* 0x00000000000079c7 */ /* 0x012fe20008000000 */
[----:B------:R-:W-:Y:S05]  /*1150*/  BRA `(.L_x_16) ;  /* 0x0000000000047947 */ /* 0x000fea0003800000 */
.L_x_15:
[----:B-1--4-:R-:W-:Y:S01]  /*1160*/  NOP ;  /* 0x0000000000007918 */ /* 0x012fe20000000000 */
.L_x_16:
[----:B------:R-:W1:Y:S01]  /*1170*/  S2UR UR22, SR_CTAID.X ;  /* 0x00000000001679c3 */ /* 0x000e620000002500 */
[----:B------:R-:W-:-:S05]  /*1180*/  CS2R.32 R51, SR_CgaSize ;  /* 0x0000000000337805 */ /* 0x000fca0000008a00 */
[----:B------:R-:W-:-:S05]  /*1190*/  IMAD R51, R51, -0xa0, RZ ;  /* 0xffffff6033337824 */ /* 0x000fca00078e02ff */
[----:B------:R-:W-:-:S14]  /*11a0*/  R2UR UR5, R51 ;  /* 0x00000000330572ca */ /* 0x000fdc00000e0000 */
[----:B------:R-:W2:Y:S01]  /*11b0*/  LDCU UR5, c[0x0][UR5+0x2b0] ;  /* 0x00005600050577ac */ /* 0x000ea20008000800 */
[----:B------:R-:W-:-:S05]  /*11c0*/  CS2R.32 R51, SR_CgaSize ;  /* 0x0000000000337805 */ /* 0x000fca0000008a00 */
[----:B------:R-:W-:-:S05]  /*11d0*/  IMAD R51, R51, -0xa0, RZ ;  /* 0xffffff6033337824 */ /* 0x000fca00078e02ff */
[----:B------:R-:W-:-:S14]  /*11e0*/  R2UR UR4, R51 ;  /* 0x00000000330472ca */ /* 0x000fdc00000e0000 */
[----:B------:R-:W3:Y:S01]  /*11f0*/  LDCU UR4, c[0x0][UR4+0x2b4] ;  /* 0x00005680040477ac */ /* 0x000ee20008000800 */
[----:B------:R-:W4:Y:S01]  /*1200*/  S2UR UR18, SR_CTAID.Y ;  /* 0x00000000001279c3 */ /* 0x000f220000002600 */
[----:B------:R-:W-:-:S05]  /*1210*/  CS2R.32 R51, SR_CgaSize ;  /* 0x0000000000337805 */ /* 0x000fca0000008a00 */
[----:B------:R-:W-:-:S05]  /*1220*/  IMAD R51, R51, -0xa0, RZ ;  /* 0xffffff6033337824 */ /* 0x000fca00078e02ff */
[----:B------:R-:W-:-:S14]  /*1230*/  R2UR UR7, R51 ;  /* 0x00000000330772ca */ /* 0x000fdc00000e0000 */
[----:B------:R-:W3:Y:S01]  /*1240*/  LDCU UR7, c[0x0][UR7+0x2a0] ;  /* 0x00005400070777ac */ /* 0x000ee20008000800 */
[----:B------:R-:W-:-:S05]  /*1250*/  CS2R.32 R51, SR_CgaSize ;  /* 0x0000000000337805 */ /* 0x000fca0000008a00 */
[----:B------:R-:W-:-:S05]  /*1260*/  IMAD R51, R51, -0xa0, RZ ;  /* 0xffffff6033337824 */ /* 0x000fca00078e02ff */
[----:B------:R-:W-:-:S14]  /*1270*/  R2UR UR8, R51 ;  /* 0x00000000330872ca */ /* 0x000fdc00000e0000 */
[----:B------:R-:W3:Y:S01]  /*1280*/  LDCU UR8, c[0x0][UR8+0x2a4] ;  /* 0x00005480080877ac */ /* 0x000ee20008000800 */
[----:B------:R-:W3:Y:S01]  /*1290*/  LDCU UR21, c[0x0][0xc24] ;  /* 0x00018480ff1577ac */ /* 0x000ee20008000800 */
[----:B------:R-:W3:Y:S01]  /*12a0*/  LDCU UR39, c[0x0][0xc24] ;  /* 0x00018480ff2777ac */ /* 0x000ee20008000800 */
[----:B-1----:R-:W-:Y:S01]  /*12b0*/  I2FP.F32.U32 R2, UR22 ;  /* 0x0000001600027c45 */ /* 0x002fe20008201000 */
[----:B------:R-:W1:Y:S04]  /*12c0*/  LDCU UR24, c[0x0][0xc30] ;  /* 0x00018600ff1877ac */ /* 0x000e680008000800 */
[----:B--2---:R-:W-:Y:S01]  /*12d0*/  FMUL R2, R2, UR5 ;  /* 0x0000000502027c20 */ /* 0x004fe20008400000 */
[----:B----4-:R-:W-:-:S05]  /*12e0*/  I2FP.F32.U32 R0, UR18 ;  /* 0x0000001200007c45 */ /* 0x010fca0008201000 */
[----:B------:R-:W2:Y:S01]  /*12f0*/  F2I.U32.TRUNC.NTZ R2, R2 ;  /* 0x0000000200027305 */ /* 0x000ea2000020f000 */
[----:B---3--:R-:W-:-:S07]  /*1300*/  FMUL R0, R0, UR4 ;  /* 0x0000000400007c20 */ /* 0x008fce0008400000 */
[----:B------:R-:W3:Y:S01]  /*1310*/  F2I.U32.TRUNC.NTZ R0, R0 ;  /* 0x0000000000007305 */ /* 0x000ee2000020f000 */
[----:B--2---:R-:W-:Y:S02]  /*1320*/  R2UR UR4, R2 ;  /* 0x00000000020472ca */ /* 0x004fe400000e0000 */
[----:B------:R-:W-:Y:S02]  /*1330*/  PRMT R2, RZ, 0x7610, R2 ;  /* 0x00007610ff027816 */ /* 0x000fe40000000002 */
[----:B---3--:R-:W-:Y:S02]  /*1340*/  R2UR UR6, R0 ;  /* 0x00000000000672ca */ /* 0x008fe400000e0000 */
[----:B------:R-:W-:-:S07]  /*1350*/  PRMT R0, RZ, 0x7610, R0 ;  /* 0x00007610ff007816 */ /* 0x000fce0000000000 */
[----:B------:R-:W-:-:S04]  /*1360*/  UIADD3 UR5, UPT, UPT, -UR4, URZ, URZ ;  /* 0x000000ff04057290 */ /* 0x000fc8000fffe1ff */
[----:B------:R-:W-:Y:S02]  /*1370*/  UIMAD UR5, UR7, UR5, UR22 ;  /* 0x00000005070572a4 */ /* 0x000fe4000f8e0216 */
[----:B------:R-:W-:-:S04]  /*1380*/  UIADD3 UR4, UPT, UPT, -UR6, URZ, URZ ;  /* 0x000000ff06047290 */ /* 0x000fc8000fffe1ff */
[----:B------:R-:W-:Y:S01]  /*1390*/  IMAD.U32 R51, RZ, RZ, UR5 ;  /* 0x00000005ff337e24 */ /* 0x000fe2000f8e00ff */
[----:B------:R-:W-:-:S06]  /*13a0*/  UIMAD UR4, UR8, UR4, UR18 ;  /* 0x00000004080472a4 */ /* 0x000fcc000f8e0212 */
[----:B------:R-:W-:Y:S01]  /*13b0*/  IMAD.U32 R50, RZ, RZ, UR4 ;  /* 0x00000004ff327e24 */ /* 0x000fe2000f8e00ff */
[----:B-1----:R-:W-:Y:S06]  /*13c0*/  BRA.U UP4, `(.L_x_17) ;  /* 0x0000000104307547 */ /* 0x002fec000b800000 */
[----:B------:R-:W-:Y:S01]  /*13d0*/  R2UR UR5, R50 ;  /* 0x00000000320572ca */ /* 0x000fe200000e0000 */
[----:B------:R-:W-:Y:S01]  /*13e0*/  UMOV UR7, 0x3 ;  /* 0x0000000300077882 */ /* 0x000fe20000000000 */
[----:B------:R-:W-:-:S11]  /*13f0*/  R2UR UR4, R51 ;  /* 0x00000000330472ca */ /* 0x000fd600000e0000 */
[----:B------:R-:W-:-:S04]  /*1400*/  UISETP.NE.AND UP0, UPT, UR5, URZ, UPT ;  /* 0x000000ff0500728c */ /* 0x000fc8000bf05270 */
[----:B------:R-:W-:Y:S02]  /*1410*/  UISETP.LT.U32.OR UP0, UPT, UR4, 0x2, !UP0 ;  /* 0x000000020400788c */ /* 0x000fe4000c701470 */
[----:B------:R-:W-:Y:S02]  /*1420*/  ULOP3.LUT UR4, UR4, 0xfffffffe, URZ, 0xc0, !UPT ;  /* 0xfffffffe04047892 */ /* 0x000fe4000f8ec0ff */
[----:B------:R-:W-:Y:S02]  /*1430*/  USEL UR6, URZ, 0x1, !UP0 ;  /* 0x00000001ff067887 */ /* 0x000fe4000c000000 */
[----:B------:R-:W-:Y:S02]  /*1440*/  USEL UR5, URZ, 0x2, !UP0 ;  /* 0x00000002ff057887 */ /* 0x000fe4000c000000 */
[----:B------:R-:W-:Y:S02]  /*1450*/  USHF.L.U32 UR4, UR7, UR4, URZ ;  /* 0x0000000407047299 */ /* 0x000fe400080006ff */
[----:B------:R-:W-:-:S04]  /*1460*/  UIADD3 UR5, UPT, UPT, UR6, UR5, URZ ;  /* 0x0000000506057290 */ /* 0x000fc8000fffe0ff */
[----:B------:R-:W-:Y:S02]  /*1470*/  IMAD.U32 R0, RZ, RZ, UR4 ;  /* 0x00000004ff007e24 */ /* 0x000fe4000f8e00ff */
[----:B------:R-:W-:-:S07]  /*1480*/  IMAD.U32 R2, RZ, RZ, UR5 ;  /* 0x00000005ff027e24 */ /* 0x000fce000f8e00ff */
.L_x_17:
[----:B------:R-:W1:Y:S01]  /*1490*/  S2UR UR50, SR_CTAID.Z ;  /* 0x00000000003279c3 */ /* 0x000e620000002700 */
[----:B------:R-:W-:Y:S01]  /*14a0*/  UISETP.GE.AND UP0, UPT, UR21, 0x1, UPT ;  /* 0x000000011500788c */ /* 0x000fe2000bf06270 */
[----:B------:R-:W-:-:S08]  /*14b0*/  UMOV UR20, UR22 ;  /* 0x0000001600147c82 */ /* 0x000fd00008000000 */
[----:B------:R-:W-:Y:S05]  /*14c0*/  BRA.U !UP0, `(.L_x_18) ;  /* 0x0000000108d47547 */ /* 0x000fea000b800000 */
[----:B------:R-:W2:Y:S01]  /*14d0*/  LDCU.128 UR12, c[0x0][0xc10] ;  /* 0x00018200ff0c77ac */ /* 0x000ea20008000c00 */
[----:B------:R-:W3:Y:S01]  /*14e0*/  LDCU UR23, c[0x0][0xc0c] ;  /* 0x00018180ff1777ac */ /* 0x000ee20008000800 */
[----:B------:R-:W4:Y:S01]  /*14f0*/  LDCU UR6, c[0x0][0x370] ;  /* 0x00006e00ff0677ac */ /* 0x000f220008000800 */
[----:B------:R-:W1:Y:S01]  /*1500*/  LDCU UR7, c[0x0][0x374] ;  /* 0x00006e80ff0777ac */ /* 0x000e620008000800 */
[----:B------:R-:W1:Y:S01]  /*1510*/  LDCU UR20, c[0x0][0xc20] ;  /* 0x00018400ff1477ac */ /* 0x000e620008000800 */
[----:B--2---:R-:W-:Y:S02]  /*1520*/  UIMAD.WIDE.U32 UR4, UR22, UR12, URZ ;  /* 0x0000000c160472a5 */ /* 0x004fe4000f8e00ff */
[----:B---3--:R-:W-:Y:S01]  /*1530*/  UISETP.NE.AND UP0, UPT, UR23, 0x1, UPT ;  /* 0x000000011700788c */ /* 0x008fe2000bf05270 */
[----:B------:R-:W2:Y:S01]  /*1540*/  LDCU.64 UR8, c[0x0][0xc28] ;  /* 0x00018500ff0877ac */ /* 0x000ea20008000a00 */
[----:B----4-:R-:W-:-:S03]  /*1550*/  UIMAD.WIDE.U32 UR10, UR6, UR12, URZ ;  /* 0x0000000c060a72a5 */ /* 0x010fc6000f8e00ff */
[----:B------:R-:W-:Y:S01]  /*1560*/  UMOV UR4, UR5 ;  /* 0x0000000500047c82 */ /* 0x000fe20008000000 */
[----:B------:R-:W-:Y:S02]  /*1570*/  UISETP.NE.AND UP2, UPT, UR21, 0x1, UPT ;  /* 0x000000011500788c */ /* 0x000fe4000bf45270 */
[----:B------:R-:W-:Y:S01]  /*1580*/  USHF.R.U32.HI UR4, URZ, UR13, UR4 ;  /* 0x0000000dff047299 */ /* 0x000fe20008011604 */
[----:B------:R-:W-:Y:S01]  /*1590*/  UMOV UR10, UR11 ;  /* 0x0000000b000a7c82 */ /* 0x000fe20008000000 */
[----:B------:R-:W-:Y:S02]  /*15a0*/  UIMAD.WIDE.U32 UR16, UR18, UR15, URZ ;  /* 0x0000000f121072a5 */ /* 0x000fe4000f8e00ff */
[----:B------:R-:W-:Y:S02]  /*15b0*/  USEL UR5, UR22, UR4, !UP0 ;  /* 0x0000000416057287 */ /* 0x000fe4000c000000 */
[----:B------:R-:W-:Y:S02]  /*15c0*/  @UP0 USHF.R.U32.HI UR6, URZ, UR13, UR10 ;  /* 0x0000000dff060299 */ /* 0x000fe4000801160a */
[----:B------:R-:W-:-:S02]  /*15d0*/  UISETP.NE.AND UP0, UPT, UR14, 0x1, UPT ;  /* 0x000000010e00788c */ /* 0x000fc4000bf05270 */
[----:B-1----:R-:W-:Y:S02]  /*15e0*/  UIMAD.WIDE.U32 UR10, UR7, UR15, URZ ;  /* 0x0000000f070a72a5 */ /* 0x002fe4000f8e00ff */
[----:B--2---:R-:W-:Y:S01]  /*15f0*/  UIMAD.WIDE.U32 UR12, UR6, UR8, URZ ;  /* 0x00000008060c72a5 */ /* 0x004fe2000f8e00ff */
[----:B------:R-:W-:Y:S02]  /*1600*/  UMOV UR4, UR17 ;  /* 0x0000001100047c82 */ /* 0x000fe40008000000 */
[----:B------:R-:W-:Y:S02]  /*1610*/  USHF.R.U32.HI UR4, URZ, UR20, UR4 ;  /* 0x00000014ff047299 */ /* 0x000fe40008011604 */
[----:B------:R-:W-:Y:S02]  /*1620*/  UMOV UR10, UR11 ;  /* 0x0000000b000a7c82 */ /* 0x000fe40008000000 */
[----:B------:R-:W-:Y:S01]  /*1630*/  UMOV UR12, UR13 ;  /* 0x0000000d000c7c82 */ /* 0x000fe20008000000 */
[----:B------:R-:W-:-:S02]  /*1640*/  @UP0 USHF.R.U32.HI UR7, URZ, UR20, UR10 ;  /* 0x00000014ff070299 */ /* 0x000fc4000801160a */
[----:B------:R-:W-:Y:S02]  /*1650*/  USEL UR4, UR18, UR4, !UP0 ;  /* 0x0000000412047287 */ /* 0x000fe4000c000000 */
[----:B------:R-:W-:Y:S02]  /*1660*/  UIMAD.WIDE.U32 UR10, UR7, UR8, URZ ;  /* 0x00000008070a72a5 */ /* 0x000fe4000f8e00ff */
[----:B------:R-:W-:Y:S02]  /*1670*/  @UP2 USHF.R.U32.HI UR6, URZ, UR9, UR12 ;  /* 0x00000009ff062299 */ /* 0x000fe4000801160c */
[----:B------:R-:W-:Y:S02]  /*1680*/  UIMAD.WIDE.U32 UR12, UR4, UR8, URZ ;  /* 0x00000008040c72a5 */ /* 0x000fe4000f8e00ff */
[----:B------:R-:W-:Y:S01]  /*1690*/  UIADD3 UR20, UPT, UPT, -UR5, URZ, URZ ;  /* 0x000000ff05147290 */ /* 0x000fe2000fffe1ff */
[----:B------:R-:W-:Y:S02]  /*16a0*/  UMOV UR10, UR11 ;  /* 0x0000000b000a7c82 */ /* 0x000fe40008000000 */
[----:B------:R-:W-:-:S02]  /*16b0*/  @UP2 USHF.R.U32.HI UR7, URZ, UR9, UR10 ;  /* 0x00000009ff072299 */ /* 0x000fc4000801160a */
[----:B------:R-:W-:Y:S02]  /*16c0*/  UIMAD UR10, UR6, UR21, URZ ;  /* 0x00000015060a72a4 */ /* 0x000fe4000f8e02ff */
[----:B------:R-:W-:Y:S02]  /*16d0*/  UIMAD UR7, UR7, UR21, URZ ;  /* 0x00000015070772a4 */ /* 0x000fe4000f8e02ff */
[----:B------:R-:W-:Y:S02]  /*16e0*/  UIMAD UR20, UR23, UR20, UR22 ;  /* 0x00000014171472a4 */ /* 0x000fe4000f8e0216 */
[----:B------:R-:W-:-:S03]  /*16f0*/  UISETP.GE.AND UP0, UPT, UR4, UR7, UPT ;  /* 0x000000070400728c */ /* 0x000fc6000bf06270 */
[----:B------:R-:W-:Y:S01]  /*1700*/  UMOV UR7, UR13 ;  /* 0x0000000d00077c82 */ /* 0x000fe20008000000 */
[----:B------:R-:W-:Y:S02]  /*1710*/  UISETP.GE.OR UP0, UPT, UR5, UR10, UP0 ;  /* 0x0000000a0500728c */ /* 0x000fe40008706670 */
[----:B------:R-:W-:Y:S02]  /*1720*/  UIMAD.WIDE.U32 UR10, UR5, UR8, URZ ;  /* 0x00000008050a72a5 */ /* 0x000fe4000f8e00ff */
[----:B------:R-:W-:Y:S02]  /*1730*/  USHF.R.U32.HI UR7, URZ, UR9, UR7 ;  /* 0x00000009ff077299 */ /* 0x000fe40008011607 */
[----:B------:R-:W-:Y:S02]  /*1740*/  UIADD3 UR10, UPT, UPT, -UR4, URZ, URZ ;  /* 0x000000ff040a7290 */ /* 0x000fe4000fffe1ff */
[----:B------:R-:W-:Y:S02]  /*1750*/  USEL UR7, UR4, UR7, !UP2 ;  /* 0x0000000704077287 */ /* 0x000fe4000d000000 */
[----:B------:R-:W-:Y:S01]  /*1760*/  UIMAD UR10, UR14, UR10, UR18 ;  /* 0x0000000a0e0a72a4 */ /* 0x000fe2000f8e0212 */
[----:B------:R-:W-:-:S02]  /*1770*/  @!UP0 UMOV UR8, UR11 ;  /* 0x0000000b00088c82 */ /* 0x000fc40008000000 */
[----:B------:R-:W-:Y:S02]  /*1780*/  @!UP0 USHF.R.U32.HI UR8, URZ, UR9, UR8 ;  /* 0x00000009ff088299 */ /* 0x000fe40008011608 */
[----:B------:R-:W-:Y:S02]  /*1790*/  UIADD3 UR9, UPT, UPT, -UR7, URZ, URZ ;  /* 0x000000ff07097290 */ /* 0x000fe4000fffe1ff */
[----:B------:R-:W-:Y:S02]  /*17a0*/  @!UP0 USEL UR8, UR5, UR8, !UP2 ;  /* 0x0000000805088287 */ /* 0x000fe4000d000000 */
[----:B------:R-:W-:Y:S02]  /*17b0*/  UIMAD UR9, UR21, UR9, UR4 ;  /* 0x00000009150972a4 */ /* 0x000fe4000f8e0204 */
[----:B------:R-:W-:Y:S02]  /*17c0*/  @!UP0 UIADD3 UR7, UPT, UPT, UR7, -UR8, URZ ;  /* 0x8000000807078290 */ /* 0x000fe4000fffe0ff */
[----:B------:R-:W-:-:S02]  /*17d0*/  @!UP0 UIMAD UR6, UR9, UR6, UR8 ;  /* 0x00000006090682a4 */ /* 0x000fc4000f8e0208 */
[----:B------:R-:W-:-:S04]  /*17e0*/  @!UP0 UIMAD UR4, UR7, UR21, UR5 ;  /* 0x00000015070482a4 */ /* 0x000fc8000f8e0205 */
[----:B------:R-:W-:Y:S01]  /*17f0*/  UIMAD UR18, UR4, UR14, UR10 ;  /* 0x0000000e041272a4 */ /* 0x000fe2000f8e020a */
[----:B------:R-:W-:Y:S02]  /*1800*/  @!UP0 UMOV UR5, UR6 ;  /* 0x0000000600058c82 */ /* 0x000fe40008000000 */
[----:B------:R-:W-:-:S12]  /*1810*/  UIMAD UR20, UR5, UR23, UR20 ;  /* 0x00000017051472a4 */ /* 0x000fd8000f8e0214 */
.L_x_18:
[----:B------:R-:W-:-:S09]  /*1820*/  UISETP.NE.AND UP0, UPT, UR24, 0x1, UPT ;  /* 0x000000011800788c */ /* 0x000fd2000bf05270 */
[----:B------:R-:W-:Y:S05]  /*1830*/  BRA.U UP0, `(.L_x_19) ;  /* 0x0000000100407547 */ /* 0x000fea000b800000 */
[----:B------:R-:W2:Y:S01]  /*1840*/  LDCU.128 UR8, c[0x0][0xc10] ;  /* 0x00018200ff0877ac */ /* 0x000ea20008000c00 */
[----:B------:R-:W3:Y:S01]  /*1850*/  LDCU UR12, c[0x0][0xc0c] ;  /* 0x00018180ff0c77ac */ /* 0x000ee20008000800 */
[----:B------:R-:W4:Y:S01]  /*1860*/  LDCU UR13, c[0x0][0xc20] ;  /* 0x00018400ff0d77ac */ /* 0x000f220008000800 */
[----:B--2---:R-:W-:Y:S02]  /*1870*/  UIMAD.WIDE.U32 UR4, UR20, UR8, URZ ;  /* 0x00000008140472a5 */ /* 0x004fe4000f8e00ff */
[----:B------:R-:W-:Y:S02]  /*1880*/  UIMAD.WIDE.U32 UR6, UR18, UR11, URZ ;  /* 0x0000000b120672a5 */ /* 0x000fe4000f8e00ff */
[----:B---3--:R-:W-:Y:S02]  /*1890*/  UISETP.NE.AND UP0, UPT, UR12, 0x1, UPT ;  /* 0x000000010c00788c */ /* 0x008fe4000bf05270 */
[----:B------:R-:W-:-:S03]  /*18a0*/  USHF.R.U32.HI UR5, URZ, UR9, UR5 ;  /* 0x00000009ff057299 */ /* 0x000fc60008011605 */
[----:B------:R-:W-:Y:S01]  /*18b0*/  UMOV UR4, UR7 ;  /* 0x0000000700047c82 */ /* 0x000fe20008000000 */
[----:B------:R-:W-:Y:S02]  /*18c0*/  USEL UR5, UR20, UR5, !UP0 ;  /* 0x0000000514057287 */ /* 0x000fe4000c000000 */
[----:B------:R-:W-:Y:S02]  /*18d0*/  UISETP.NE.AND UP0, UPT, UR10, 0x1, UPT ;  /* 0x000000010a00788c */ /* 0x000fe4000bf05270 */
[----:B----4-:R-:W-:-:S04]  /*18e0*/  USHF.R.U32.HI UR4, URZ, UR13, UR4 ;  /* 0x0000000dff047299 */ /* 0x010fc80008011604 */
[----:B------:R-:W-:-:S04]  /*18f0*/  USEL UR4, UR18, UR4, !UP0 ;  /* 0x0000000412047287 */ /* 0x000fc8000c000000 */
[----:B------:R-:W-:Y:S02]  /*1900*/  UIADD3 UR6, UPT, UPT, -UR4, UR5, URZ ;  /* 0x0000000504067290 */ /* 0x000fe4000fffe1ff */
[----:B------:R-:W-:Y:S02]  /*1910*/  UIADD3 UR4, UPT, UPT, UR4, -UR5, URZ ;  /* 0x8000000504047290 */ /* 0x000fe4000fffe0ff */
[----:B------:R-:W-:Y:S02]  /*1920*/  UIMAD UR18, UR6, UR10, UR18 ;  /* 0x0000000a061272a4 */ /* 0x000fe4000f8e0212 */
[----:B------:R-:W-:-:S12]  /*1930*/  UIMAD UR20, UR4, UR12, UR20 ;  /* 0x0000000c041472a4 */ /* 0x000fd8000f8e0214 */
.L_x_19:
[----:B------:R-:W-:Y:S05]  /*1940*/  BRA.U !UP6, `(.L_x_20) ;  /* 0x000000010e0c7547 */ /* 0x000fea000b800000 */
[----:B------:R-:W-:Y:S01]  /*1950*/  UCGABAR_WAIT ;  /* 0x0000000000007dc7 */ /* 0x000fe20008000000 */
[----:B------:R-:W-:Y:S01]  /*1960*/  CCTL.IVALL ;  /* 0x00000000ff00798f */ /* 0x000fe20002000000 */
[----:B------:R-:W-:Y:S05]  /*1970*/  BRA `(.L_x_21) ;  /* 0x0000000000047947 */ /* 0x000fea0003800000 */
.L_x_20:
[----:B------:R-:W-:Y:S06]  /*1980*/  BAR.SYNC.DEFER_BLOCKING 0x0 ;  /* 0x0000000000007b1d */ /* 0x000fec0000010000 */
.L_x_21:
[----:B------:R-:W-:Y:S05]  /*1990*/  BRA.U UP5, `(.L_x_22) ;  /* 0x0000003105687547 */ /* 0x000fea000b800000 */
[----:B------:R-:W2:Y:S01]  /*19a0*/  LDCU UR7, c[0x0][0x394] ;  /* 0x00007280ff0777ac */ /* 0x000ea20008000800 */
[----:B------:R-:W-:Y:S01]  /*19b0*/  PLOP3.LUT P1, PT, PT, PT, UP3, 0x80, 0x8 ;  /* 0x000000000008781c */ /* 0x000fe20003f2f038 */
[----:B------:R-:W-:Y:S01]  /*19c0*/  IMAD.MOV.U32 R2, RZ, RZ, RZ ;  /* 0x000000ffff027224 */ /* 0x000fe200078e00ff */
[----:B------:R-:W-:Y:S01]  /*19d0*/  ISETP.EQ.OR P2, PT, R3, RZ, P3 ;  /* 0x000000ff0300720c */ /* 0x000fe20001f42670 */
[----:B------:R-:W3:Y:S01]  /*19e0*/  LDCU UR6, c[0x0][0x5d8] ;  /* 0x0000bb00ff0677ac */ /* 0x000ee20008000800 */
[----:B------:R-:W-:Y:S01]  /*19f0*/  PLOP3.LUT P1, PT, P1, PT, PT, 0x8, 0x80 ;  /* 0x000000000080781c */ /* 0x000fe20000f2e170 */
[----:B------:R-:W-:Y:S02]  /*1a00*/  UISETP.NE.AND UP0, UPT, UR19, URZ, UPT ;  /* 0x000000ff1300728c */ /* 0x000fe4000bf05270 */
[----:B------:R-:W-:Y:S02]  /*1a10*/  USHF.L.U32 UR8, UR22, 0x5, URZ ;  /* 0x0000000516087899 */ /* 0x000fe400080006ff */
[----:B------:R-:W-:Y:S01]  /*1a20*/  USEL UR48, UR52, 0x2, UP0 ;  /* 0x0000000234307887 */ /* 0x000fe20008000000 */
[----:B------:R-:W4:Y:S01]  /*1a30*/  LDCU UR58, c[0x0][0x370] ;  /* 0x00006e00ff3a77ac */ /* 0x000f220008000800 */
[----:B--2---:R-:W-:Y:S01]  /*1a40*/  UIADD3 UR5, UPT, UPT, UR7, 0x1f, URZ ;  /* 0x0000001f07057890 */ /* 0x004fe2000fffe0ff */
[----:B-1----:R-:W1:Y:S03]  /*1a50*/  LDCU.64 UR50, c[0x0][0x348] ;  /* 0x00006900ff3277ac */ /* 0x002e660008000a00 */
[----:B------:R-:W-:-:S02]  /*1a60*/  USHF.R.S32.HI UR4, URZ, 0x1f, UR5 ;  /* 0x0000001fff047899 */ /* 0x000fc40008011405 */
[----:B---3--:R-:W-:Y:S02]  /*1a70*/  UIADD3 UR6, UPT, UPT, UR6, 0x3f, URZ ;  /* 0x0000003f06067890 */ /* 0x008fe4000fffe0ff */
[----:B------:R-:W-:Y:S02]  /*1a80*/  ULEA.HI UR4, UR4, UR5, URZ, 0x5 ;  /* 0x0000000504047291 */ /* 0x000fe4000f8f28ff */
[----:B------:R-:W-:Y:S02]  /*1a90*/  UIADD3 UR5, UPT, UPT, UR7, -0x1, URZ ;  /* 0xffffffff07057890 */ /* 0x000fe4000fffe0ff */
[----:B------:R-:W-:Y:S02]  /*1aa0*/  USHF.R.S32.HI UR60, URZ, 0x5, UR4 ;  /* 0x00000005ff3c7899 */ /* 0x000fe40008011404 */
[----:B------:R-:W-:Y:S02]  /*1ab0*/  UISETP.GE.U32.AND UP1, UPT, UR5, -0x3f, UPT ;  /* 0xffffffc10500788c */ /* 0x000fe4000bf26070 */
[----:B------:R-:W-:-:S02]  /*1ac0*/  UISETP.LT.U32.AND UP0, UPT, UR60, 0x23, UPT ;  /* 0x000000233c00788c */ /* 0x000fc4000bf01070 */
[----:B------:R-:W-:Y:S02]  /*1ad0*/  USHF.R.S32.HI UR4, URZ, 0x1f, UR6 ;  /* 0x0000001fff047899 */ /* 0x000fe40008011406 */
[----:B------:R-:W-:Y:S02]  /*1ae0*/  USEL UR59, UR60, 0x23, UP0 ;  /* 0x000000233c3b7887 */ /* 0x000fe40008000000 */
[----:B------:R-:W-:Y:S02]  /*1af0*/  ULEA.HI UR4, UR4, UR6, URZ, 0x6 ;  /* 0x0000000604047291 */ /* 0x000fe4000f8f30ff */
[----:B------:R-:W-:Y:S02]  /*1b00*/  UIADD3 UR45, UPT, UPT, UR59, -0x1, URZ ;  /* 0xffffffff3b2d7890 */ /* 0x000fe4000fffe0ff */
[----:B------:R-:W-:Y:S02]  /*1b10*/  @UP1 UIADD3 UR45, UPT, UPT, UR59, URZ, URZ ;  /* 0x000000ff3b2d1290 */ /* 0x000fe4000fffe0ff */
[----:B------:R-:W-:-:S02]  /*1b20*/  USHF.L.U32 UR64, UR22, 0x6, URZ ;  /* 0x0000000616407899 */ /* 0x000fc400080006ff */
[----:B------:R-:W-:Y:S01]  /*1b30*/  UIADD3 UR63, UPT, UPT, UR7, 0x3e, URZ ;  /* 0x0000003e073f7890 */ /* 0x000fe2000fffe0ff */
[----:B------:R-:W2:Y:S01]  /*1b40*/  LDCU UR57, c[0x0][0x374] ;  /* 0x00006e80ff3977ac */ /* 0x000ea20008000800 */
[----:B------:R-:W-:Y:S02]  /*1b50*/  ULOP3.LUT UR62, UR8, 0x20, URZ, 0xc0, !UPT ;  /* 0x00000020083e7892 */ /* 0x000fe4000f8ec0ff */
[----:B------:R-:W-:Y:S02]  /*1b60*/  USHF.R.S32.HI UR56, URZ, 0x6, UR4 ;  /* 0x00000006ff387899 */ /* 0x000fe40008011404 */
[----:B------:R-:W-:Y:S02]  /*1b70*/  UIADD3 UR61, UPT, UPT, UR60, -UR59, URZ ;  /* 0x8000003b3c3d7290 */ /* 0x000fe4000fffe0ff */
[----:B------:R-:W-:Y:S01]  /*1b80*/  UIADD3 UR45, UPT, UPT, UR45, 0x1, URZ ;  /* 0x000000012d2d7890 */ /* 0x000fe2000fffe0ff */
[----:B------:R-:W-:Y:S01]  /*1b90*/  UMOV UR29, 0x1 ;  /* 0x00000001001d7882 */ /* 0x000fe20000000000 */
[----:B-1--4-:R-:W-:-:S10]  /*1ba0*/  UMOV UR31, URZ ;  /* 0x000000ff001f7c82 */ /* 0x012fd40008000000 */
.L_x_40:
[----:B------:R-:W-:Y:S01]  /*1bb0*/  IMAD.U32 R4, RZ, RZ, UR56 ;  /* 0x00000038ff047e24 */ /* 0x000fe2000f8e00ff */
[----:B------:R-:W1:Y:S04]  /*1bc0*/  LDCU UR55, c[0x0][0x5dc] ;  /* 0x0000bb80ff3777ac */ /* 0x000e680008000800 */
[-C--:B------:R-:W-:Y:S01]  /*1bd0*/  IABS R0, R4.reuse ;  /* 0x0000000400007213 */ /* 0x080fe20000000000 */
[----:B------:R-:W3:Y:S01]  /*1be0*/  LDCU UR54, c[0x0][0x5e0] ;  /* 0x0000bc00ff3677ac */ /* 0x000ee20008000800 */
[----:B------:R-:W-:Y:S02]  /*1bf0*/  IABS R4, R4 ;  /* 0x0000000400047213 */ /* 0x000fe40000000000 */
[----:B------:R-:W-:Y:S01]  /*1c00*/  R2UR UR6, R0 ;  /* 0x00000000000672ca */ /* 0x000fe200000e0000 */
[----:B------:R-:W-:Y:S01]  /*1c10*/  UMOV UR30, 0x400 ;  /* 0x00000400001e7882 */ /* 0x000fe20000000000 */
[----:B------:R-:W-:Y:S01]  /*1c20*/  UMOV UR19, URZ ;  /* 0x000000ff00137c82 */ /* 0x000fe20008000000 */
[----:B-1----:R-:W-:-:S10]  /*1c30*/  IMAD.U32 R3, RZ, RZ, UR55 ;  /* 0x00000037ff037e24 */ /* 0x002fd4000f8e00ff */
[----:B------:R-:W1:Y:S01]  /*1c40*/  I2F.RP R0, UR6 ;  /* 0x0000000600007d06 */ /* 0x000e620008209400 */
[----:B---3--:R-:W-:-:S07]  /*1c50*/  UISETP.NE.AND UP2, UPT, UR54, URZ, UPT ;  /* 0x000000ff3600728c */ /* 0x008fce000bf45270 */
[----:B-1----:R-:W1:Y:S02]  /*1c60*/  MUFU.RCP R0, R0 ;  /* 0x0000000000007308 */ /* 0x002e640000001000 */
[----:B-1----:R-:W-:-:S06]  /*1c70*/  VIADD R0, R0, 0xffffffe ;  /* 0x0ffffffe00007836 */ /* 0x002fcc0000000000 */
[----:B------:R-:W1:Y:S02]  /*1c80*/  F2I.FTZ.U32.TRUNC.NTZ R0, R0 ;  /* 0x0000000000007305 */ /* 0x000e64000021f000 */
[----:B-1----:R-:W-:Y:S02]  /*1c90*/  R2UR UR5, R0 ;  /* 0x00000000000572ca */ /* 0x002fe400000e0000 */
[----:B------:R-:W-:Y:S01]  /*1ca0*/  IABS R0, R3 ;  /* 0x0000000300007213 */ /* 0x000fe20000000000 */
[----:B------:R-:W-:-:S03]  /*1cb0*/  IMAD.U32 R3, RZ, RZ, UR18 ;  /* 0x00000012ff037e24 */ /* 0x000fc6000f8e00ff */
[----:B------:R-:W-:Y:S01]  /*1cc0*/  R2UR UR9, R0 ;  /* 0x00000000000972ca */ /* 0x000fe200000e0000 */
[----:B------:R-:W-:Y:S01]  /*1cd0*/  IMAD.MOV R0, RZ, RZ, -R4 ;  /* 0x000000ffff007224 */ /* 0x000fe200078e0a04 */
[----:B------:R-:W-:-:S04]  /*1ce0*/  IABS R3, R3 ;  /* 0x0000000300037213 */ /* 0x000fc80000000000 */
[----:B------:R-:W-:Y:S01]  /*1cf0*/  R2UR UR8, R3 ;  /* 0x00000000030872ca */ /* 0x000fe200000e0000 */
[----:B------:R-:W-:-:S04]  /*1d00*/  UIADD3 UR4, UPT, UPT, URZ, -UR5, URZ ;  /* 0x80000005ff047290 */ /* 0x000fc8000fffe0ff */
[----:B------:R-:W-:Y:S02]  /*1d10*/  UIMAD UR7, UR4, UR6, URZ ;  /* 0x00000006040772a4 */ /* 0x000fe4000f8e02ff */
[----:B------:R-:W1:Y:S01]  /*1d20*/  I2F.RP R3, UR9 ;  /* 0x0000000900037d06 */ /* 0x000e620008209400 */
[----:B------:R-:W-:Y:S02]  /*1d30*/  UMOV UR4, URZ ;  /* 0x000000ff00047c82 */ /* 0x000fe40008000000 */
[----:B------:R-:W-:Y:S02]  /*1d40*/  UIMAD.WIDE.U32 UR4, UR5, UR7, UR4 ;  /* 0x00000007050472a5 */ /* 0x000fe4000f8e0004 */
[----:B------:R-:W-:-:S05]  /*1d50*/  R2UR UR7, R0 ;  /* 0x00000000000772ca */ /* 0x000fca00000e0000 */
[----:B------:R-:W-:Y:S02]  /*1d60*/  UMOV UR4, UR5 ;  /* 0x0000000500047c82 */ /* 0x000fe40008000000 */
[----:B------:R-:W-:Y:S01]  /*1d70*/  UIMAD.WIDE.U32 UR4, UR4, UR8, URZ ;  /* 0x00000008040472a5 */ /* 0x000fe2000f8e00ff */
[----:B-1----:R-:W1:Y:S06]  /*1d80*/  MUFU.RCP R0, R3 ;  /* 0x0000000300007308 */ /* 0x002e6c0000001000 */
[----:B------:R-:W-:Y:S02]  /*1d90*/  UMOV UR4, UR5 ;  /* 0x0000000500047c82 */ /* 0x000fe40008000000 */
[----:B------:R-:W-:-:S04]  /*1da0*/  UIMAD UR5, UR4, UR7, UR8 ;  /* 0x00000007040572a4 */ /* 0x000fc8000f8e0208 */
[----:B------:R-:W-:Y:S01]  /*1db0*/  UISETP.GT.U32.AND UP0, UPT, UR6, UR5, UPT ;  /* 0x000000050600728c */ /* 0x000fe2000bf04070 */
[----:B-1----:R-:W-:-:S10]  /*1dc0*/  VIADD R0, R0, 0xffffffe ;  /* 0x0ffffffe00007836 */ /* 0x002fd40000000000 */
[----:B------:R-:W-:Y:S01]  /*1dd0*/  @!UP0 UIADD3 UR5, UPT, UPT, UR5, -UR6, URZ ;  /* 0x8000000605058290 */ /* 0x000fe2000fffe0ff */
[----:B------:R-:W1:Y:S01]  /*1de0*/  F2I.FTZ.U32.TRUNC.NTZ R0, R0 ;  /* 0x0000000000007305 */ /* 0x000e62000021f000 */
[----:B------:R-:W-:Y:S02]  /*1df0*/  @!UP0 UIADD3 UR4, UPT, UPT, UR4, 0x1, URZ ;  /* 0x0000000104048890 */ /* 0x000fe4000fffe0ff */
[----:B------:R-:W-:Y:S02]  /*1e00*/  UISETP.GE.U32.AND UP1, UPT, UR5, UR6, UPT ;  /* 0x000000060500728c */ /* 0x000fe4000bf26070 */
[----:B------:R-:W-:-:S04]  /*1e10*/  ULOP3.LUT UR5, UR18, UR56, URZ, 0x3c, !UPT ;  /* 0x0000003812057292 */ /* 0x000fc8000f8e3cff */
[----:B------:R-:W-:-:S05]  /*1e20*/  UISETP.GE.AND UP0, UPT, UR5, URZ, UPT ;  /* 0x000000ff0500728c */ /* 0x000fca000bf06270 */
[----:B------:R-:W-:Y:S01]  /*1e30*/  @UP1 UIADD3 UR4, UPT, UPT, UR4, 0x1, URZ ;  /* 0x0000000104041890 */ /* 0x000fe2000fffe0ff */
[----:B-1----:R-:W-:Y:S01]  /*1e40*/  R2UR UR5, R0 ;  /* 0x00000000000572ca */ /* 0x002fe200000e0000 */
[----:B------:R-:W-:Y:S01]  /*1e50*/  UISETP.NE.AND UP1, UPT, UR56, URZ, UPT ;  /* 0x000000ff3800728c */ /* 0x000fe2000bf25270 */
[----:B------:R-:W-:-:S04]  /*1e60*/  IMAD.U32 R0, RZ, RZ, UR54 ;  /* 0x00000036ff007e24 */ /* 0x000fc8000f8e00ff */
[----:B------:R-:W-:Y:S01]  /*1e70*/  UMOV UR8, UR4 ;  /* 0x0000000400087c82 */ /* 0x000fe20008000000 */
[----:B------:R-:W-:Y:S01]  /*1e80*/  IABS R0, R0 ;  /* 0x0000000000007213 */ /* 0x000fe20000000000 */
[----:B------:R-:W-:-:S03]  /*1e90*/  @!UP0 UIADD3 UR8, UPT, UPT, -UR8, URZ, URZ ;  /* 0x000000ff08088290 */ /* 0x000fc6000fffe1ff */
[----:B------:R-:W-:Y:S01]  /*1ea0*/  R2UR UR10, R0 ;  /* 0x00000000000a72ca */ /* 0x000fe200000e0000 */
[----:B------:R-:W-:Y:S02]  /*1eb0*/  @!UP1 ULOP3.LUT UR8, URZ, UR56, URZ, 0x33, !UPT ;  /* 0x00000038ff089292 */ /* 0x000fe4000f8e33ff */
[----:B------:R-:W-:-:S04]  /*1ec0*/  UIADD3 UR4, UPT, UPT, URZ, -UR5, URZ ;  /* 0x80000005ff047290 */ /* 0x000fc8000fffe0ff */
[----:B------:R-:W-:Y:S01]  /*1ed0*/  IMAD.U32 R3, RZ, RZ, UR8 ;  /* 0x00000008ff037e24 */ /* 0x000fe2000f8e00ff */
[----:B------:R-:W-:-:S03]  /*1ee0*/  UIMAD UR6, UR4, UR9, URZ ;  /* 0x00000009040672a4 */ /* 0x000fc6000f8e02ff */
[----:B------:R-:W-:Y:S01]  /*1ef0*/  UMOV UR4, URZ ;  /* 0x000000ff00047c82 */ /* 0x000fe20008000000 */
[----:B------:R-:W-:Y:S01]  /*1f00*/  IABS R3, R3 ;  /* 0x0000000300037213 */ /* 0x000fe20000000000 */
[----:B------:R-:W-:Y:S01]  /*1f10*/  UIMAD.WIDE.U32 UR4, UR5, UR6, UR4 ;  /* 0x00000006050472a5 */ /* 0x000fe2000f8e0004 */
[----:B------:R-:W1:Y:S02]  /*1f20*/  I2F.RP R0, UR10 ;  /* 0x0000000a00007d06 */ /* 0x000e640008209400 */
[----:B------:R-:W-:Y:S01]  /*1f30*/  R2UR UR7, R3 ;  /* 0x00000000030772ca */ /* 0x000fe200000e0000 */
[----:B------:R-:W-:Y:S02]  /*1f40*/  IMAD.U32 R3, RZ, RZ, UR29 ;  /* 0x0000001dff037e24 */ /* 0x000fe4000f8e00ff */
[----:B------:R-:W3:Y:S01]  /*1f50*/  S2UR UR6, SR_CgaCtaId ;  /* 0x00000000000679c3 */ /* 0x000ee20000008800 */
[----:B------:R-:W-:Y:S02]  /*1f60*/  UMOV UR4, UR5 ;  /* 0x0000000500047c82 */ /* 0x000fe40008000000 */
[----:B------:R-:W-:-:S07]  /*1f70*/  SHF.L.U32 R3, R3, 0x1f, RZ ;  /* 0x0000001f03037819 */ /* 0x000fce00000006ff */
[----:B------:R-:W-:Y:S01]  /*1f80*/  UIMAD.WIDE.U32 UR4, UR4, UR7, URZ ;  /* 0x00000007040472a5 */ /* 0x000fe2000f8e00ff */
[----:B-1----:R-:W1:Y:S06]  /*1f90*/  MUFU.RCP R0, R0 ;  /* 0x0000000000007308 */ /* 0x002e6c0000001000 */
[----:B------:R-:W-:Y:S02]  /*1fa0*/  UMOV UR4, UR5 ;  /* 0x0000000500047c82 */ /* 0x000fe40008000000 */
[----:B------:R-:W-:-:S04]  /*1fb0*/  UIADD3 UR5, UPT, UPT, -UR4, URZ, URZ ;  /* 0x000000ff04057290 */ /* 0x000fc8000fffe1ff */
[----:B------:R-:W-:Y:S02]  /*1fc0*/  UIMAD UR5, UR9, UR5, UR7 ;  /* 0x00000005090572a4 */ /* 0x000fe4000f8e0207 */
[----:B---3--:R-:W-:Y:S02]  /*1fd0*/  ULEA UR30, UR6, UR30, 0x18 ;  /* 0x0000001e061e7291 */ /* 0x008fe4000f8ec0ff */
[----:B------:R-:W-:Y:S01]  /*1fe0*/  UISETP.GT.U32.AND UP0, UPT, UR9, UR5, UPT ;  /* 0x000000050900728c */ /* 0x000fe2000bf04070 */
[----:B-1----:R-:W-:Y:S01]  /*1ff0*/  VIADD R0, R0, 0xffffffe ;  /* 0x0ffffffe00007836 */ /* 0x002fe20000000000 */
[----:B------:R-:W-:-:S05]  /*2000*/  ULEA UR6, UR31, UR30, 0x3 ;  /* 0x0000001e1f067291 */ /* 0x000fca000f8e18ff */
[----:B------:R-:W1:Y:S04]  /*2010*/  F2I.FTZ.U32.TRUNC.NTZ R0, R0 ;  /* 0x0000000000007305 */ /* 0x000e68000021f000 */
[----:B------:R-:W-:Y:S01]  /*2020*/  @!UP0 UIADD3 UR5, UPT, UPT, UR5, -UR9, URZ ;  /* 0x8000000905058290 */ /* 0x000fe2000fffe0ff */
[----:B------:R3:W4:Y:S01]  /*2030*/  SYNCS.PHASECHK.TRANS64.TRYWAIT P0, [UR6+0x118], R3 ;  /* 0x00011803ff0075a7 */ /* 0x0007220008001106 */
[----:B------:R-:W-:Y:S02]  /*2040*/  @!UP0 UIADD3 UR4, UPT, UPT, UR4, 0x1, URZ ;  /* 0x0000000104048890 */ /* 0x000fe4000fffe0ff */
[----:B------:R-:W-:Y:S02]  /*2050*/  UISETP.GE.U32.AND UP1, UPT, UR5, UR9, UPT ;  /* 0x000000090500728c */ /* 0x000fe4000bf26070 */
[----:B------:R-:W-:Y:S01]  /*2060*/  ULOP3.LUT UR5, UR8, UR55, URZ, 0x3c, !UPT ;  /* 0x0000003708057292 */ /* 0x000fe2000f8e3cff */
[----:B------:R-:W-:-:S03]  /*2070*/  UMOV UR6, URZ ;  /* 0x000000ff00067c82 */ /* 0x000fc60008000000 */
[----:B------:R-:W-:Y:S01]  /*2080*/  UISETP.GE.AND UP0, UPT, UR5, URZ, UPT ;  /* 0x000000ff0500728c */ /* 0x000fe2000bf06270 */
[----:B-1----:R-:W-:-:S04]  /*2090*/  R2UR UR7, R0 ;  /* 0x00000000000772ca */ /* 0x002fc800000e0000 */
[----:B------:R-:W-:Y:S02]  /*20a0*/  @UP1 UIADD3 UR4, UPT, UPT, UR4, 0x1, URZ ;  /* 0x0000000104041890 */ /* 0x000fe4000fffe0ff */
[----:B------:R-:W-:-:S05]  /*20b0*/  UISETP.NE.AND UP1, UPT, UR55, URZ, UPT ;  /* 0x000000ff3700728c */ /* 0x000fca000bf25270 */
[----:B------:R-:W-:Y:S02]  /*20c0*/  UMOV UR5, UR4 ;  /* 0x0000000400057c82 */ /* 0x000fe40008000000 */
[----:B------:R-:W-:Y:S02]  /*20d0*/  @!UP0 UIADD3 UR5, UPT, UPT, -UR5, URZ, URZ ;  /* 0x000000ff05058290 */ /* 0x000fe4000fffe1ff */
[----:B------:R-:W-:Y:S02]  /*20e0*/  UIADD3 UR4, UPT, UPT, URZ, -UR7, URZ ;  /* 0x80000007ff047290 */ /* 0x000fe4000fffe0ff */
[----:B------:R-:W-:Y:S02]  /*20f0*/  @!UP1 ULOP3.LUT UR5, URZ, UR55, URZ, 0x33, !UPT ;  /* 0x00000037ff059292 */ /* 0x000fe4000f8e33ff */
[----:B------:R-:W-:-:S04]  /*2100*/  UIMAD UR4, UR4, UR10, URZ ;  /* 0x0000000a040472a4 */ /* 0x000fc8000f8e02ff */
[----:B------:R-:W-:Y:S01]  /*2110*/  IMAD.U32 R0, RZ, RZ, UR5 ;  /* 0x00000005ff007e24 */ /* 0x000fe2000f8e00ff */
[----:B------:R-:W-:-:S04]  /*2120*/  UIMAD.WIDE.U32 UR6, UR7, UR4, UR6 ;  /* 0x00000004070672a5 */ /* 0x000fc8000f8e0006 */
[----:B------:R-:W-:-:S03]  /*2130*/  IABS R0, R0 ;  /* 0x0000000000007213 */ /* 0x000fc60000000000 */
[----:B------:R-:W-:Y:S01]  /*2140*/  UMOV UR6, UR7 ;  /* 0x0000000700067c82 */ /* 0x000fe20008000000 */
[----:B------:R-:W-:-:S13]  /*2150*/  R2UR UR9, R0 ;  /* 0x00000000000972ca */ /* 0x000fda00000e0000 */
[----:B------:R-:W-:-:S07]  /*2160*/  UIMAD.WIDE.U32 UR6, UR6, UR9, URZ ;  /* 0x00000009060672a5 */ /* 0x000fce000f8e00ff */
[----:B------:R-:W-:Y:S01]  /*2170*/  UMOV UR4, UR7 ;  /* 0x0000000700047c82 */ /* 0x000fe20008000000 */
[----:B------:R-:W-:Y:S02]  /*2180*/  ULEA.HI UR7, UR20, UR20, URZ, 0x1 ;  /* 0x0000001414077291 */ /* 0x000fe4000f8f08ff */
[----:B------:R-:W-:Y:S02]  /*2190*/  UIADD3 UR6, UPT, UPT, -UR4, URZ, URZ ;  /* 0x000000ff04067290 */ /* 0x000fe4000fffe1ff */
[----:B------:R-:W-:Y:S02]  /*21a0*/  USHF.L.U32 UR7, UR7, 0x6, URZ ;  /* 0x0000000607077899 */ /* 0x000fe400080006ff */
[----:B------:R-:W-:Y:S02]  /*21b0*/  UIMAD UR6, UR10, UR6, UR9 ;  /* 0x000000060a0672a4 */ /* 0x000fe4000f8e0209 */
[----:B------:R-:W-:Y:S02]  /*21c0*/  ULOP3.LUT UR42, UR7, 0xffffff80, URZ, 0xc0, !UPT ;  /* 0xffffff80072a7892 */ /* 0x000fe4000f8ec0ff */
[----:B------:R-:W-:-:S02]  /*21d0*/  UISETP.GT.U32.AND UP0, UPT, UR10, UR6, UPT ;  /* 0x000000060a00728c */ /* 0x000fc4000bf04070 */
[----:B------:R-:W-:-:S09]  /*21e0*/  ULOP3.LUT UR42, UR42, 0x40, UR64, 0xf8, !UPT ;  /* 0x000000402a2a7892 */ /* 0x000fd2000f8ef840 */
[----:B------:R-:W-:Y:S02]  /*21f0*/  @!UP0 UIADD3 UR6, UPT, UPT, UR6, -UR10, URZ ;  /* 0x8000000a06068290 */ /* 0x000fe4000fffe0ff */
[----:B------:R-:W-:Y:S02]  /*2200*/  @!UP0 UIADD3 UR4, UPT, UPT, UR4, 0x1, URZ ;  /* 0x0000000104048890 */ /* 0x000fe4000fffe0ff */
[----:B------:R-:W-:Y:S02]  /*2210*/  UISETP.GE.U32.AND UP1, UPT, UR6, UR10, UPT ;  /* 0x0000000a0600728c */ /* 0x000fe4000bf26070 */
[----:B------:R-:W-:Y:S02]  /*2220*/  ULOP3.LUT UR6, UR5, UR54, URZ, 0x3c, !UPT ;  /* 0x0000003605067292 */ /* 0x000fe4000f8e3cff */
[----:B------:R-:W-:Y:S02]  /*2230*/  UIADD3 UR10, UPT, UPT, -UR8, URZ, URZ ;  /* 0x000000ff080a7290 */ /* 0x000fe4000fffe1ff */
[----:B------:R-:W-:-:S02]  /*2240*/  UISETP.GE.AND UP0, UPT, UR6, URZ, UPT ;  /* 0x000000ff0600728c */ /* 0x000fc4000bf06270 */
[----:B------:R-:W-:Y:S02]  /*2250*/  UIMAD UR10, UR56, UR10, UR18 ;  /* 0x0000000a380a72a4 */ /* 0x000fe4000f8e0212 */
[----:B------:R-:W-:Y:S02]  /*2260*/  UIADD3 UR6, UPT, UPT, -UR5, URZ, URZ ;  /* 0x000000ff05067290 */ /* 0x000fe4000fffe1ff */
[----:B------:R-:W-:Y:S02]  /*2270*/  @UP1 UIADD3 UR4, UPT, UPT, UR4, 0x1, URZ ;  /* 0x0000000104041890 */ /* 0x000fe4000fffe0ff */
[----:B------:R-:W-:Y:S02]  /*2280*/  ULEA UR10, UR10, UR62, 0x6 ;  /* 0x0000003e0a0a7291 */ /* 0x000fe4000f8e30ff */
[----:B------:R-:W-:-:S03]  /*2290*/  UIMAD UR55, UR55, UR6, UR8 ;  /* 0x00000006373772a4 */ /* 0x000fc6000f8e0208 */
[----:B------:R-:W-:Y:S02]  /*22a0*/  UMOV UR49, UR4 ;  /* 0x0000000400317c82 */ /* 0x000fe40008000000 */
[----:B------:R-:W-:Y:S02]  /*22b0*/  @!UP0 UIADD3 UR49, UPT, UPT, -UR49, URZ, URZ ;  /* 0x000000ff31318290 */ /* 0x000fe4000fffe1ff */
[----:B------:R-:W-:Y:S02]  /*22c0*/  UISETP.GE.U32.AND UP0, UPT, UR63, 0x3f, UPT ;  /* 0x0000003f3f00788c */ /* 0x000fe4000bf06070 */
[----:B------:R-:W-:-:S04]  /*22d0*/  @!UP2 ULOP3.LUT UR49, URZ, UR54, URZ, 0x33, !UPT ;  /* 0x00000036ff31a292 */ /* 0x000fc8000f8e33ff */
[----:B------:R-:W-:-:S04]  /*22e0*/  UIADD3 UR4, UPT, UPT, -UR49, URZ, URZ ;  /* 0x000000ff31047290 */ /* 0x000fc8000fffe1ff */
[----:B------:R-:W-:Y:S01]  /*22f0*/  UIMAD UR54, UR54, UR4, UR5 ;  /* 0x00000004363672a4 */ /* 0x000fe2000f8e0205 */
[----:B---34-:R-:W-:Y:S11]  /*2300*/  BRA.U !UP0, `(.L_x_23) ;  /* 0x00000005086c7547 */ /* 0x018ff6000b800000 */
[----:B------:R-:W1:Y:S01]  /*2310*/  LDCU UR11, c[0x0][0x5c8] ;  /* 0x0000b900ff0b77ac */ /* 0x000e620008000800 */
[----:B------:R-:W1:Y:S01]  /*2320*/  LDCU UR37, c[0x0][0x600] ;  /* 0x0000c000ff2577ac */ /* 0x000e620008000800 */
[----:B------:R-:W3:Y:S01]  /*2330*/  LDCU.64 UR12, c[0x0][0x5c0] ;  /* 0x0000b800ff0c77ac */ /* 0x000ee20008000a00 */
[----:B------:R-:W3:Y:S01]  /*2340*/  LDCU.64 UR8, c[0x0][0x5f8] ;  /* 0x0000bf00ff0877ac */ /* 0x000ee20008000a00 */
[----:B------:R-:W4:Y:S01]  /*2350*/  LDCU UR24, c[0x0][0x5a8] ;  /* 0x0000b500ff1877ac */ /* 0x000f220008000800 */
[----:B------:R-:W1:Y:S01]  /*2360*/  LDCU UR23, c[0x0][0x59c] ;  /* 0x0000b380ff1777ac */ /* 0x000e620008000800 */
[----:B------:R-:W1:Y:S01]  /*2370*/  LDCU UR22, c[0x0][0x590] ;  /* 0x0000b200ff1677ac */ /* 0x000e620008000800 */
[----:B------:R-:W1:Y:S01]  /*2380*/  LDCU UR28, c[0x0][0x594] ;  /* 0x0000b280ff1c77ac */ /* 0x000e620008000800 */
[----:B------:R-:W2:Y:S01]  /*2390*/  LDCU UR27, c[0x0][0x598] ;  /* 0x0000b300ff1b77ac */ /* 0x000ea20008000800 */
[----:B------:R-:W2:Y:S01]  /*23a0*/  LDCU UR26, c[0x0][0x5ac] ;  /* 0x0000b580ff1a77ac */ /* 0x000ea20008000800 */
[----:B------:R-:W2:Y:S01]  /*23b0*/  LDCU UR25, c[0x0][0x5b0] ;  /* 0x0000b600ff1977ac */ /* 0x000ea20008000800 */
[----:B------:R-:W2:Y:S01]  /*23c0*/  LDCU UR5, c[0x0][0x5cc] ;  /* 0x0000b980ff0577ac */ /* 0x000ea20008000800 */
[----:B------:R-:W2:Y:S01]  /*23d0*/  LDCU UR4, c[0x0][0x5ec] ;  /* 0x0000bd80ff0477ac */ /* 0x000ea20008000800 */
[----:B------:R-:W2:Y:S01]  /*23e0*/  LDCU.64 UR20, c[0x0][0x5a0] ;  /* 0x0000b400ff1477ac */ /* 0x000ea20008000a00 */
[----:B------:R-:W2:Y:S01]  /*23f0*/  LDCU.64 UR16, c[0x0][0x5d0] ;  /* 0x0000ba00ff1077ac */ /* 0x000ea20008000a00 */
[----:B------:R-:W2:Y:S01]  /*2400*/  LDCU.64 UR6, c[0x0][0x5f0] ;  /* 0x0000be00ff0677ac */ /* 0x000ea20008000a00 */
[----:B---3--:R-:W-:-:S02]  /*2410*/  UIMAD UR44, UR55, UR12, UR8 ;  /* 0x0000000c372c72a4 */ /* 0x008fc4000f8e0208 */
[----:B------:R-:W-:Y:S02]  /*2420*/  UIMAD UR38, UR54, UR13, UR9 ;  /* 0x0000000d362672a4 */ /* 0x000fe4000f8e0209 */
[----:B-1----:R-:W-:Y:S01]  /*2430*/  UIMAD UR37, UR49, UR11, UR37 ;  /* 0x0000000b312572a4 */ /* 0x002fe2000f8e0225 */
[----:B------:R-:W-:Y:S01]  /*2440*/  UMOV UR18, URZ ;  /* 0x000000ff00127c82 */ /* 0x000fe20008000000 */
[----:B----4-:R-:W-:-:S10]  /*2450*/  UMOV UR14, UR31 ;  /* 0x0000001f000e7c82 */ /* 0x010fd40008000000 */
.L_x_29:
[----:B---3--:R-:W-:Y:S01]  /*2460*/  @!P3 MOV R3, 0x3000 ;  /* 0x000030000003b802 */ /* 0x008fe20000000f00 */
[----:B------:R-:W-:Y:S01]  /*2470*/  ULEA UR11, UR14, UR30, 0x3 ;  /* 0x0000001e0e0b7291 */ /* 0x000fe2000f8e18ff */
[----:B----4-:R-:W-:Y:S11]  /*2480*/  @P0 BRA `(.L_x_24) ;  /* 0x0000000000100947 */ /* 0x010ff60003800000 */
[----:B------:R-:W-:Y:S04]  /*2490*/  MOV R4, UR29 ;  /* 0x0000001d00047c02 */ /* 0x000fe80008000f00 */
[----:B------:R-:W-:Y:S04]  /*24a0*/  SHF.L.U32 R4, R4, 0x1f, RZ ;  /* 0x0000001f04047819 */ /* 0x000fe800000006ff */
[----:B------:R-:W1:Y:S02]  /*24b0*/  SYNCS.PHASECHK.TRANS64.TRYWAIT P0, [UR11+0x118], R4 ;  /* 0x00011804ff0075a7 */ /* 0x000e64000800110b */
[----:B-1----:R-:W-:Y:S05]  /*24c0*/  @!P0 BRA `(.L_x_25) ;  /* 0x0000008000208947 */ /* 0x002fea0003800000 */
.L_x_24:
[----:B------:R3:W-:Y:S01]  /*24d0*/  @!P3 SYNCS.ARRIVE.TRANS64 RZ, [UR11], R3 ;  /* 0x00000003ffffb9a7 */ /* 0x0007e2000800000b */
[----:B------:R-:W-:Y:S04]  /*24e0*/  ULOP3.LUT UR8, UR48, 0x2, URZ, 0xfc, !UPT ;  /* 0x0000000230087892 */ /* 0x000fe8000f8efcff */
[----:B------:R-:W-:Y:S09]  /*24f0*/  UISETP.NE.AND UP0, UPT, UR8, 0x2, UPT ;  /* 0x000000020800788c */ /* 0x000ff2000bf05270 */
[----:B------:R-:W-:Y:S05]  /*2500*/  BRA.U UP0, `(.L_x_26) ;  /* 0x0000000100047547 */ /* 0x000fea000b800000 */
[----:B--2---:R-:W-:Y:S05]  /*2510*/  BPT.TRAP 0x1 ;  /* 0x000000040000795c */ /* 0x004fea0000300000 */
.L_x_26:
[----:B------:R-:W-:Y:S04]  /*2520*/  BSSY.RECONVERGENT B0, `(.L_x_27) ;  /* 0x0000003000007945 */ /* 0x000fe80003800200 */
[----:B------:R-:W-:Y:S05]  /*2530*/  @P2 BRA `(.L_x_28) ;  /* 0x0000000000042947 */ /* 0x000fea0003800000 */
[----:B--2---:R-:W-:Y:S05]  /*2540*/  BPT.TRAP 0x1 ;  /* 0x000000040000795c */ /* 0x004fea0000300000 */
.L_x_28:
[----:B--2---:R-:W-:Y:S05]  /*2550*/  BSYNC.RECONVERGENT B0 ;  /* 0x0000000000007941 */ /* 0x004fea0003800200 */
.L_x_27:
[----:B------:R-:W-:Y:S02]  /*2560*/  UIADD3 UR8, UPT, UPT, UR14, 0x1, URZ ;  /* 0x000000010e087890 */ /* 0x000fe4000fffe0ff */
[----:B------:R-:W-:Y:S02]  /*2570*/  USHF.L.U32 UR43, UR18, 0x5, URZ ;  /* 0x00000005122b7899 */ /* 0x000fe400080006ff */
[----:B------:R-:W-:Y:S02]  /*2580*/  UISETP.NE.AND UP0, UPT, UR8, 0x23, UPT ;  /* 0x000000230800788c */ /* 0x000fe4000bf05270 */
[----:B------:R-:W-:Y:S02]  /*2590*/  ULEA UR19, UR14, UR30, 0xc ;  /* 0x0000001e0e137291 */ /* 0x000fe4000f8e60ff */
[----:B------:R-:W-:Y:S02]  /*25a0*/  USEL UR9, URZ, 0x1, UP0 ;  /* 0x00000001ff097887 */ /* 0x000fe40008000000 */
[----:B------:R-:W-:Y:S02]  /*25b0*/  USEL UR31, UR8, URZ, UP0 ;  /* 0x000000ff081f7287 */ /* 0x000fe40008000000 */
[----:B------:R-:W-:Y:S02]  /*25c0*/  ULOP3.LUT UR29, UR29, UR9, URZ, 0x3c, !UPT ;  /* 0x000000091d1d7292 */ /* 0x000fe4000f8e3cff */
[----:B------:R-:W-:Y:S02]  /*25d0*/  ULEA UR8, UR31, UR30, 0x3 ;  /* 0x0000001e1f087291 */ /* 0x000fe4000f8e18ff */
[----:B------:R-:W-:Y:S02]  /*25e0*/  UISETP.NE.AND UP0, UPT, UR22, 0x1, UPT ;  /* 0x000000011600788c */ /* 0x000fe4000bf05270 */
[----:B------:R-:W-:Y:S01]  /*25f0*/  ULOP3.LUT UR41, UR11, 0xfefffff8, URZ, 0xc0, !UPT ;  /* 0xfefffff80b297892 */ /* 0x000fe2000f8ec0ff */
[----:B-1----:R-:W-:Y:S01]  /*2600*/  MOV R0, UR29 ;  /* 0x0000001d00007c02 */ /* 0x002fe20008000f00 */
[----:B------:R-:W-:Y:S02]  /*2610*/  UISETP.NE.AND UP2, UPT, UR24, 0x1, UPT ;  /* 0x000000011800788c */ /* 0x000fe4000bf45270 */
[----:B------:R-:W-:Y:S01]  /*2620*/  UIADD3 UR34, UP1, UPT, UR50, 0x80, URZ ;  /* 0x0000008032227890 */ /* 0x000fe2000ff3e0ff */
[----:B------:R-:W-:Y:S01]  /*2630*/  SHF.L.U32 R0, R0, 0x1f, RZ ;  /* 0x0000001f00007819 */ /* 0x000fe200000006ff */
[----:B------:R-:W-:Y:S02]  /*2640*/  UIADD3 UR40, UPT, UPT, UR19, 0x3400, URZ ;  /* 0x0000340013287890 */ /* 0x000fe4000fffe0ff */
[----:B------:R-:W-:Y:S01]  /*2650*/  UIADD3.X UR35, UPT, UPT, URZ, UR51, URZ, UP1, !UPT ;  /* 0x00000033ff237290 */ /* 0x000fe20008ffe4ff */
[----:B------:R1:W4:Y:S01]  /*2660*/  SYNCS.PHASECHK.TRANS64.TRYWAIT P0, [UR8+0x118], R0 ;  /* 0x00011800ff0075a7 */ /* 0x0003220008001108 */
[----:B------:R-:W-:Y:S02]  /*2670*/  UIMAD.WIDE.U32 UR8, UR43, UR28, URZ ;  /* 0x0000001c2b0872a5 */ /* 0x000fe4000f8e00ff */
[----:B------:R-:W-:Y:S02]  /*2680*/  ULEA UR8, UR38, UR44, 0x5 ;  /* 0x0000002c26087291 */ /* 0x000fe4000f8e28ff */
[----:B------:R-:W-:Y:S02]  /*2690*/  USHF.R.U32.HI UR9, URZ, UR27, UR9 ;  /* 0x0000001bff097299 */ /* 0x000fe40008011609 */
[----:B------:R-:W-:Y:S02]  /*26a0*/  ULEA UR36, UR37, UR8, 0xa ;  /* 0x0000000825247291 */ /* 0x000fe4000f8e50ff */
[----:B------:R-:W-:Y:S02]  /*26b0*/  USEL UR9, UR43, UR9, !UP0 ;  /* 0x000000092b097287 */ /* 0x000fe4000c000000 */
[----:B------:R-:W-:Y:S02]  /*26c0*/  UISETP.NE.AND UP0, UPT, UR23, 0x1, UPT ;  /* 0x000000011700788c */ /* 0x000fe4000bf05270 */
[----:B------:R-:W-:Y:S02]  /*26d0*/  UIMAD.WIDE.U32 UR12, UR9, UR20, URZ ;  /* 0x00000014090c72a5 */ /* 0x000fe4000f8e00ff */
[----:B------:R-:W-:Y:S02]  /*26e0*/  ULEA UR12, UR14, UR30, 0xb ;  /* 0x0000001e0e0c7291 */ /* 0x000fe4000f8e58ff */
[----:B------:R-:W-:Y:S02]  /*26f0*/  USHF.R.U32.HI UR13, URZ, UR21, UR13 ;  /* 0x00000015ff0d7299 */ /* 0x000fe4000801160d */
[----:B------:R-:W-:Y:S02]  /*2700*/  UIADD3 UR8, UPT, UPT, UR12, 0x26400, URZ ;  /* 0x000264000c087890 */ /* 0x000fe4000fffe0ff */
[----:B------:R-:W-:Y:S02]  /*2710*/  USEL UR13, UR9, UR13, !UP0 ;  /* 0x0000000d090d7287 */ /* 0x000fe4000c000000 */
[----:B------:R-:W-:Y:S02]  /*2720*/  UIADD3 UR12, UPT, UPT, -UR9, URZ, URZ ;  /* 0x000000ff090c7290 */ /* 0x000fe4000fffe1ff */
[----:B------:R-:W-:Y:S02]  /*2730*/  UIMAD.WIDE.U32 UR14, UR13, UR26, URZ ;  /* 0x0000001a0d0e72a5 */ /* 0x000fe4000f8e00ff */
[----:B------:R-:W-:Y:S02]  /*2740*/  UIMAD UR12, UR22, UR12, UR43 ;  /* 0x0000000c160c72a4 */ /* 0x000fe4000f8e022b */
[----:B------:R-:W-:Y:S02]  /*2750*/  UIADD3 UR32, UP0, UPT, UR50, 0x180, URZ ;  /* 0x0000018032207890 */ /* 0x000fe4000ff1e0ff */
[----:B------:R-:W-:Y:S02]  /*2760*/  UIADD3 UR18, UPT, UPT, UR18, 0x1, URZ ;  /* 0x0000000112127890 */ /* 0x000fe4000fffe0ff */
[----:B------:R-:W-:Y:S02]  /*2770*/  UIADD3.X UR33, UPT, UPT, URZ, UR51, URZ, UP0, !UPT ;  /* 0x00000033ff217290 */ /* 0x000fe400087fe4ff */
[----:B------:R-:W-:Y:S01]  /*2780*/  UISETP.NE.AND UP0, UPT, UR18, UR45, UPT ;  /* 0x0000002d1200728c */ /* 0x000fe2000bf05270 */
[----:B------:R-:W-:Y:S01]  /*2790*/  UMOV UR46, 0x0 ;  /* 0x00000000002e7882 */ /* 0x000fe20000000000 */
[----:B------:R-:W-:Y:S01]  /*27a0*/  UMOV UR47, 0x10000000 ;  /* 0x10000000002f7882 */ /* 0x000fe20000000000 */
[----:B------:R-:W-:Y:S01]  /*27b0*/  UMOV UR14, UR15 ;  /* 0x0000000f000e7c82 */ /* 0x000fe20008000000 */
[----:B------:R-:W-:Y:S01]  /*27c0*/  UTMALDG.2D.2CTA [UR40], [UR34], desc[UR46] ;  /* 0x00002e28220075b4 */ /* 0x000fe20008209000 */
[----:B------:R-:W-:Y:S01]  /*27d0*/  USHF.R.U32.HI UR11, URZ, UR25, UR14 ;  /* 0x00000019ff0b7299 */ /* 0x000fe2000801160e */
[----:B------:R-:W-:Y:S03]  /*27e0*/  UMOV UR19, UR45 ;  /* 0x0000002d00137c82 */ /* 0x000fe60008000000 */
[----:B------:R-:W-:Y:S02]  /*27f0*/  USEL UR14, UR13, UR11, !UP2 ;  /* 0x0000000b0d0e7287 */ /* 0x000fe4000d000000 */
[----:B------:R-:W-:Y:S02]  /*2800*/  UIADD3 UR11, UPT, UPT, -UR13, URZ, URZ ;  /* 0x000000ff0d0b7290 */ /* 0x000fe4000fffe1ff */
[----:B------:R-:W-:Y:S02]  /*2810*/  UIADD3 UR15, UPT, UPT, -UR14, URZ, URZ ;  /* 0x000000ff0e0f7290 */ /* 0x000fe4000fffe1ff */
[----:B------:R-:W-:Y:S02]  /*2820*/  UIMAD UR9, UR23, UR11, UR9 ;  /* 0x0000000b170972a4 */ /* 0x000fe4000f8e0209 */
[----:B------:R-:W-:Y:S02]  /*2830*/  UIMAD UR13, UR24, UR15, UR13 ;  /* 0x0000000f180d72a4 */ /* 0x000fe4000f8e020d */
[----:B------:R-:W-:Y:S02]  /*2840*/  UIMAD UR11, UR12, UR5, UR4 ;  /* 0x000000050c0b72a4 */ /* 0x000fe4000f8e0204 */
[----:B------:R-:W-:Y:S02]  /*2850*/  UIMAD UR12, UR9, UR16, UR6 ;  /* 0x00000010090c72a4 */ /* 0x000fe4000f8e0206 */
[----:B------:R-:W-:Y:S02]  /*2860*/  UIMAD UR13, UR13, UR17, UR7 ;  /* 0x000000110d0d72a4 */ /* 0x000fe4000f8e0207 */
[----:B------:R-:W-:Y:S01]  /*2870*/  UPRMT UR15, UR36, 0x5410, URZ ;  /* 0x00005410240f7896 */ /* 0x000fe200080000ff */
[----:B------:R-:W-:Y:S08]  /*2880*/  UMOV UR9, UR41 ;  /* 0x0000002900097c82 */ /* 0x000ff00008000000 */
[----:B------:R2:W-:Y:S02]  /*2890*/  UTMALDG.5D.IM2COL.2CTA [UR8], [UR32], UR15, desc[UR46] ;  /* 0x00002e08200073b4 */ /* 0x0005e4000826100f */
[----:B--2---:R-:W-:Y:S01]  /*28a0*/  UMOV UR14, UR31 ;  /* 0x0000001f000e7c82 */ /* 0x004fe20008000000 */
[----:B-1----:R-:W-:Y:S05]  /*28b0*/  BRA.U UP0, `(.L_x_29) ;  /* 0xfffffff900e87547 */ /* 0x002fea000b83ffff */
.L_x_23:
[----:B------:R-:W-:Y:S01]  /*28c0*/  ULEA UR4, UR31, UR30, 0x3 ;  /* 0x0000001e1f047291 */ /* 0x000fe2000f8e18ff */
[----:B------:R-:W-:Y:S01]  /*28d0*/  MOV R0, UR29 ;  /* 0x0000001d00007c02 */ /* 0x000fe20008000f00 */
[----:B------:R-:W-:Y:S01]  /*28e0*/  @!P1 SYNCS.ARRIVE.TRANS64.A1T0 RZ, [UR30+0x268], RZ ;  /* 0x000268ffffff99a7 */ /* 0x000fe2000810001e */
[----:B------:R-:W-:Y:S02]  /*28f0*/  UISETP.GT.AND UP0, UPT, UR60, UR59, UPT ;  /* 0x0000003b3c00728c */ /* 0x000fe4000bf04270 */
[----:B------:R-:W-:-:S04]  /*2900*/  SHF.L.U32 R0, R0, 0x1f, RZ ;  /* 0x0000001f00007819 */ /* 0x000fc800000006ff */
[----:B----4-:R1:W4:Y:S03]  /*2910*/  SYNCS.PHASECHK.TRANS64.TRYWAIT P0, [UR4+0x118], R0 ;  /* 0x00011800ff0075a7 */ /* 0x0103260008001104 */
[----:B------:R-:W-:Y:S05]  /*2920*/  BRA.U !UP0, `(.L_x_30) ;  /* 0x0000000508687547 */ /* 0x000fea000b800000 */
[----:B------:R-:W2:Y:S01]  /*2930*/  LDCU.64 UR8, c[0x0][0x5c0] ;  /* 0x0000b800ff0877ac */ /* 0x000ea20008000a00 */
[----:B------:R-:W2:Y:S01]  /*2940*/  LDCU.64 UR36, c[0x0][0x5f8] ;  /* 0x0000bf00ff2477ac */ /* 0x000ea20008000a00 */
[----:B------:R-:W3:Y:S01]  /*2950*/  LDCU UR12, c[0x0][0x5c8] ;  /* 0x0000b900ff0c77ac */ /* 0x000ee20008000800 */
[----:B------:R-:W3:Y:S01]  /*2960*/  LDCU UR11, c[0x0][0x600] ;  /* 0x0000c000ff0b77ac */ /* 0x000ee20008000800 */
[----:B------:R-:W1:Y:S01]  /*2970*/  LDCU UR23, c[0x0][0x5a8] ;  /* 0x0000b500ff1777ac */ /* 0x000e620008000800 */
[----:B------:R-:W1:Y:S01]  /*2980*/  LDCU UR22, c[0x0][0x59c] ;  /* 0x0000b380ff1677ac */ /* 0x000e620008000800 */
[----:B--2---:R-:W-:Y:S01]  /*2990*/  UIMAD UR38, UR55, UR8, UR36 ;  /* 0x00000008372672a4 */ /* 0x004fe2000f8e0224 */
[----:B------:R-:W2:Y:S01]  /*29a0*/  LDCU UR18, c[0x0][0x590] ;  /* 0x0000b200ff1277ac */ /* 0x000ea20008000800 */
[----:B---3--:R-:W-:Y:S01]  /*29b0*/  UIMAD UR36, UR49, UR12, UR11 ;  /* 0x0000000c312472a4 */ /* 0x008fe2000f8e020b */
[----:B------:R-:W3:Y:S01]  /*29c0*/  LDCU UR27, c[0x0][0x594] ;  /* 0x0000b280ff1b77ac */ /* 0x000ee20008000800 */
[----:B------:R-:W1:Y:S01]  /*29d0*/  LDCU UR26, c[0x0][0x598] ;  /* 0x0000b300ff1a77ac */ /* 0x000e620008000800 */
[----:B------:R-:W1:Y:S01]  /*29e0*/  LDCU UR25, c[0x0][0x5ac] ;  /* 0x0000b580ff1977ac */ /* 0x000e620008000800 */
[----:B------:R-:W1:Y:S01]  /*29f0*/  LDCU UR24, c[0x0][0x5b0] ;  /* 0x0000b600ff1877ac */ /* 0x000e620008000800 */
[----:B------:R-:W1:Y:S01]  /*2a00*/  LDCU UR5, c[0x0][0x5cc] ;  /* 0x0000b980ff0577ac */ /* 0x000e620008000800 */
[----:B------:R-:W1:Y:S01]  /*2a10*/  LDCU UR4, c[0x0][0x5ec] ;  /* 0x0000bd80ff0477ac */ /* 0x000e620008000800 */
[----:B------:R-:W1:Y:S01]  /*2a20*/  LDCU.64 UR20, c[0x0][0x5a0] ;  /* 0x0000b400ff1477ac */ /* 0x000e620008000a00 */
[----:B------:R-:W1:Y:S01]  /*2a30*/  LDCU.64 UR16, c[0x0][0x5d0] ;  /* 0x0000ba00ff1077ac */ /* 0x000e620008000a00 */
[----:B------:R-:W1:Y:S01]  /*2a40*/  LDCU.64 UR6, c[0x0][0x5f0] ;  /* 0x0000be00ff0677ac */ /* 0x000e620008000a00 */
[----:B------:R-:W-:-:S02]  /*2a50*/  UIMAD UR37, UR54, UR9, UR37 ;  /* 0x00000009362572a4 */ /* 0x000fc4000f8e0225 */
[----:B------:R-:W-:Y:S01]  /*2a60*/  UIADD3 UR44, UPT, UPT, UR61, UR19, URZ ;  /* 0x000000133d2c7290 */ /* 0x000fe2000fffe0ff */
[----:B------:R-:W-:-:S11]  /*2a70*/  UMOV UR11, UR31 ;  /* 0x0000001f000b7c82 */ /* 0x000fd60008000000 */
.L_x_36:
[----:B----4-:R-:W-:Y:S01]  /*2a80*/  @!P3 MOV R3, 0x3000 ;  /* 0x000030000003b802 */ /* 0x010fe20000000f00 */
[----:B------:R-:W-:Y:S01]  /*2a90*/  ULEA UR28, UR11, UR30, 0x3 ;  /* 0x0000001e0b1c7291 */ /* 0x000fe2000f8e18ff */
[----:B--2-4-:R-:W-:Y:S11]  /*2aa0*/  @P0 BRA `(.L_x_31) ;  /* 0x0000000000100947 */ /* 0x014ff60003800000 */
[----:B------:R-:W-:Y:S04]  /*2ab0*/  MOV R4, UR29 ;  /* 0x0000001d00047c02 */ /* 0x000fe80008000f00 */
[----:B------:R-:W-:Y:S04]  /*2ac0*/  SHF.L.U32 R4, R4, 0x1f, RZ ;  /* 0x0000001f04047819 */ /* 0x000fe800000006ff */
[----:B------:R-:W4:Y:S02]  /*2ad0*/  SYNCS.PHASECHK.TRANS64.TRYWAIT P0, [UR28+0x118], R4 ;  /* 0x00011804ff0075a7 */ /* 0x000f24000800111c */
[----:B----4-:R-:W-:Y:S05]  /*2ae0*/  @!P0 BRA `(.L_x_32) ;  /* 0x0000007800b08947 */ /* 0x010fea0003800000 */
.L_x_31:
[----:B------:R4:W-:Y:S01]  /*2af0*/  @!P3 SYNCS.ARRIVE.TRANS64 RZ, [UR28], R3 ;  /* 0x00000003ffffb9a7 */ /* 0x0009e2000800001c */
[----:B------:R-:W-:Y:S04]  /*2b00*/  ULOP3.LUT UR8, UR48, 0x2, URZ, 0xfc, !UPT ;  /* 0x0000000230087892 */ /* 0x000fe8000f8efcff */
[----:B------:R-:W-:Y:S09]  /*2b10*/  UISETP.NE.AND UP0, UPT, UR8, 0x2, UPT ;  /* 0x000000020800788c */ /* 0x000ff2000bf05270 */
[----:B------:R-:W-:Y:S05]  /*2b20*/  BRA.U UP0, `(.L_x_33) ;  /* 0x0000000100047547 */ /* 0x000fea000b800000 */
[----:B-123--:R-:W-:Y:S05]  /*2b30*/  BPT.TRAP 0x1 ;  /* 0x000000040000795c */ /* 0x00efea0000300000 */
.L_x_33:
[----:B------:R-:W-:Y:S04]  /*2b40*/  BSSY.RECONVERGENT B0, `(.L_x_34) ;  /* 0x0000003000007945 */ /* 0x000fe80003800200 */
[----:B------:R-:W-:Y:S05]  /*2b50*/  @P2 BRA `(.L_x_35) ;  /* 0x0000000000042947 */ /* 0x000fea0003800000 */
[----:B-123--:R-:W-:Y:S05]  /*2b60*/  BPT.TRAP 0x1 ;  /* 0x000000040000795c */ /* 0x00efea0000300000 */
.L_x_35:
[----:B-123--:R-:W-:Y:S05]  /*2b70*/  BSYNC.RECONVERGENT B0 ;  /* 0x0000000000007941 */ /* 0x00efea0003800200 */
.L_x_34:
[----:B------:R-:W-:Y:S02]  /*2b80*/  UIADD3 UR8, UPT, UPT, UR11, 0x1, URZ ;  /* 0x000000010b087890 */ /* 0x000fe4000fffe0ff */
[----:B------:R-:W-:Y:S02]  /*2b90*/  USHF.L.U32 UR43, UR19, 0x5, URZ ;  /* 0x00000005132b7899 */ /* 0x000fe400080006ff */
[----:B------:R-:W-:Y:S02]  /*2ba0*/  UISETP.NE.AND UP0, UPT, UR8, 0x23, UPT ;  /* 0x000000230800788c */ /* 0x000fe4000bf05270 */
[----:B------:R-:W-:Y:S02]  /*2bb0*/  UISETP.NE.AND UP2, UPT, UR23, 0x1, UPT ;  /* 0x000000011700788c */ /* 0x000fe4000bf45270 */
[----:B------:R-:W-:Y:S02]  /*2bc0*/  USEL UR9, URZ, 0x1, UP0 ;  /* 0x00000001ff097887 */ /* 0x000fe40008000000 */
[----:B------:R-:W-:Y:S02]  /*2bd0*/  USEL UR31, UR8, URZ, UP0 ;  /* 0x000000ff081f7287 */ /* 0x000fe40008000000 */
[----:B------:R-:W-:Y:S02]  /*2be0*/  ULOP3.LUT UR29, UR29, UR9, URZ, 0x3c, !UPT ;  /* 0x000000091d1d7292 */ /* 0x000fe4000f8e3cff */
[----:B------:R-:W-:Y:S02]  /*2bf0*/  ULEA UR8, UR31, UR30, 0x3 ;  /* 0x0000001e1f087291 */ /* 0x000fe4000f8e18ff */
[----:B------:R-:W-:Y:S02]  /*2c00*/  UISETP.NE.AND UP0, UPT, UR18, 0x1, UPT ;  /* 0x000000011200788c */ /* 0x000fe4000bf05270 */
[----:B------:R-:W-:Y:S01]  /*2c10*/  UIADD3 UR34, UP1, UPT, UR50, 0x80, URZ ;  /* 0x0000008032227890 */ /* 0x000fe2000ff3e0ff */
[----:B------:R-:W-:Y:S01]  /*2c20*/  MOV R0, UR29 ;  /* 0x0000001d00007c02 */ /* 0x000fe20008000f00 */
[----:B------:R-:W-:Y:S02]  /*2c30*/  ULEA UR33, UR37, UR38, 0x5 ;  /* 0x0000002625217291 */ /* 0x000fe4000f8e28ff */
[----:B------:R-:W-:Y:S01]  /*2c40*/  ULOP3.LUT UR41, UR28, 0xfefffff8, URZ, 0xc0, !UPT ;  /* 0xfefffff81c297892 */ /* 0x000fe2000f8ec0ff */
[----:B------:R-:W-:Y:S01]  /*2c50*/  SHF.L.U32 R0, R0, 0x1f, RZ ;  /* 0x0000001f00007819 */ /* 0x000fe200000006ff */
[----:B------:R-:W-:Y:S02]  /*2c60*/  UIADD3.X UR35, UPT, UPT, URZ, UR51, URZ, UP1, !UPT ;  /* 0x00000033ff237290 */ /* 0x000fe40008ffe4ff */
[----:B------:R-:W-:Y:S01]  /*2c70*/  ULEA UR28, UR36, UR33, 0xa ;  /* 0x00000021241c7291 */ /* 0x000fe2000f8e50ff */
[----:B------:R1:W2:Y:S01]  /*2c80*/  SYNCS.PHASECHK.TRANS64.TRYWAIT P0, [UR8+0x118], R0 ;  /* 0x00011800ff0075a7 */ /* 0x0002a20008001108 */
[----:B------:R-:W-:Y:S02]  /*2c90*/  UIMAD.WIDE.U32 UR8, UR43, UR27, URZ ;  /* 0x0000001b2b0872a5 */ /* 0x000fe4000f8e00ff */
[----:B------:R-:W-:Y:S02]  /*2ca0*/  ULEA UR8, UR11, UR30, 0xc ;  /* 0x0000001e0b087291 */ /* 0x000fe4000f8e60ff */
[----:B------:R-:W-:Y:S02]  /*2cb0*/  USHF.R.U32.HI UR9, URZ, UR26, UR9 ;  /* 0x0000001aff097299 */ /* 0x000fe40008011609 */
[----:B------:R-:W-:Y:S02]  /*2cc0*/  UIADD3 UR40, UPT, UPT, UR8, 0x3400, URZ ;  /* 0x0000340008287890 */ /* 0x000fe4000fffe0ff */
[----:B------:R-:W-:Y:S02]  /*2cd0*/  USEL UR9, UR43, UR9, !UP0 ;  /* 0x000000092b097287 */ /* 0x000fe4000c000000 */
[----:B------:R-:W-:Y:S02]  /*2ce0*/  UISETP.NE.AND UP0, UPT, UR22, 0x1, UPT ;  /* 0x000000011600788c */ /* 0x000fe4000bf05270 */
[----:B------:R-:W-:Y:S02]  /*2cf0*/  UIMAD.WIDE.U32 UR12, UR9, UR20, URZ ;  /* 0x00000014090c72a5 */ /* 0x000fe4000f8e00ff */
[----:B------:R-:W-:Y:S02]  /*2d00*/  ULEA UR12, UR11, UR30, 0xb ;  /* 0x0000001e0b0c7291 */ /* 0x000fe4000f8e58ff */
[----:B------:R-:W-:Y:S02]  /*2d10*/  USHF.R.U32.HI UR13, URZ, UR21, UR13 ;  /* 0x00000015ff0d7299 */ /* 0x000fe4000801160d */
[----:B------:R-:W-:Y:S02]  /*2d20*/  UIADD3 UR19, UPT, UPT, UR19, 0x1, URZ ;  /* 0x0000000113137890 */ /* 0x000fe4000fffe0ff */
[----:B------:R-:W-:Y:S02]  /*2d30*/  USEL UR13, UR9, UR13, !UP0 ;  /* 0x0000000d090d7287 */ /* 0x000fe4000c000000 */
[----:B------:R-:W-:Y:S02]  /*2d40*/  UIADD3 UR32, UP0, UPT, UR50, 0x180, URZ ;  /* 0x0000018032207890 */ /* 0x000fe4000ff1e0ff */
[----:B------:R-:W-:Y:S02]  /*2d50*/  UIMAD.WIDE.U32 UR14, UR13, UR25, URZ ;  /* 0x000000190d0e72a5 */ /* 0x000fe4000f8e00ff */
[----:B------:R-:W-:Y:S02]  /*2d60*/  UIADD3.X UR33, UPT, UPT, URZ, UR51, URZ, UP0, !UPT ;  /* 0x00000033ff217290 */ /* 0x000fe400087fe4ff */
[----:B------:R-:W-:Y:S01]  /*2d70*/  UISETP.NE.AND UP0, UPT, UR19, UR44, UPT ;  /* 0x0000002c1300728c */ /* 0x000fe2000bf05270 */
[----:B------:R-:W-:Y:S01]  /*2d80*/  UMOV UR46, 0x0 ;  /* 0x00000000002e7882 */ /* 0x000fe20000000000 */
[----:B------:R-:W-:Y:S01]  /*2d90*/  UMOV UR47, 0x10000000 ;  /* 0x10000000002f7882 */ /* 0x000fe20000000000 */
[----:B------:R-:W-:Y:S01]  /*2da0*/  UMOV UR8, UR15 ;  /* 0x0000000f00087c82 */ /* 0x000fe20008000000 */
[----:B------:R-:W-:Y:S01]  /*2db0*/  UTMALDG.2D.2CTA [UR40], [UR34], desc[UR46] ;  /* 0x00002e28220075b4 */ /* 0x000fe20008209000 */
[----:B------:R-:W-:Y:S02]  /*2dc0*/  USHF.R.U32.HI UR11, URZ, UR24, UR8 ;  /* 0x00000018ff0b7299 */ /* 0x000fe40008011608 */
[----:B------:R-:W-:Y:S02]  /*2dd0*/  UIADD3 UR8, UPT, UPT, UR12, 0x26400, URZ ;  /* 0x000264000c087890 */ /* 0x000fe4000fffe0ff */
[----:B------:R-:W-:Y:S02]  /*2de0*/  USEL UR14, UR13, UR11, !UP2 ;  /* 0x0000000b0d0e7287 */ /* 0x000fe4000d000000 */
[----:B------:R-:W-:Y:S02]  /*2df0*/  UIADD3 UR12, UPT, UPT, -UR9, URZ, URZ ;  /* 0x000000ff090c7290 */ /* 0x000fe4000fffe1ff */
[----:B------:R-:W-:Y:S02]  /*2e00*/  UIADD3 UR11, UPT, UPT, -UR13, URZ, URZ ;  /* 0x000000ff0d0b7290 */ /* 0x000fe4000fffe1ff */
[----:B------:R-:W-:Y:S02]  /*2e10*/  UIADD3 UR15, UPT, UPT, -UR14, URZ, URZ ;  /* 0x000000ff0e0f7290 */ /* 0x000fe4000fffe1ff */
[----:B------:R-:W-:Y:S02]  /*2e20*/  UIMAD UR12, UR18, UR12, UR43 ;  /* 0x0000000c120c72a4 */ /* 0x000fe4000f8e022b */
        /* <DEDUP_REMOVED lines=8> */
[----:B---3--:R-:W-:Y:S01]  /*2eb0*/  UMOV UR11, UR31 ;  /* 0x0000001f000b7c82 */ /* 0x008fe20008000000 */
[----:B-1----:R-:W-:Y:S05]  /*2ec0*/  BRA.U UP0, `(.L_x_36) ;  /* 0xfffffff900ec7547 */ /* 0x002fea000b83ffff */
.L_x_30:
[----:B---34-:R-:W-:Y:S01]  /*2ed0*/  SHF.L.U32 R3, R2, 0x1f, RZ ;  /* 0x0000001f02037819 */ /* 0x018fe200000006ff */
[----:B------:R-:W-:-:S03]  /*2ee0*/  NOP ;  /* 0x0000000000007918 */ /* 0x000fc60000000000 */
[----:B--2---:R-:W2:Y:S02]  /*2ef0*/  SYNCS.PHASECHK.TRANS64.TRYWAIT P0, [UR30+0x270], R3 ;  /* 0x00027003ff0075a7 */ /* 0x004ea4000800111e */
[----:B--2---:R-:W-:Y:S05]  /*2f00*/  @!P0 BRA `(.L_x_37) ;  /* 0x0000007400c08947 */ /* 0x004fea0003800000 */
.L_x_161:
[----:B------:R-:W2:Y:S01]  /*2f10*/  LDS.128 R4, [UR30+0x2b0] ;  /* 0x0002b01eff047984 */ /* 0x000ea20008000c00 */
[----:B------:R-:W-:Y:S02]  /*2f20*/  UIADD3 UR4, UPT, UPT, UR30, 0x278, URZ ;  /* 0x000002781e047890 */ /* 0x000fe4000fffe0ff */
[----:B------:R-:W-:Y:S01]  /*2f30*/  UISETP.GE.AND UP0, UPT, UR39, 0x1, UPT ;  /* 0x000000012700788c */ /* 0x000fe2000bf06270 */
[----:B------:R-:W-:Y:S01]  /*2f40*/  @!PT LDS RZ, [RZ] ;  /* 0x00000000fffff984 */ /* 0x000fe20000000800 */
[----:B------:R-:W-:Y:S01]  /*2f50*/  @!PT LDS RZ, [RZ] ;  /* 0x00000000fffff984 */ /* 0x000fe20000000800 */
[----:B------:R-:W-:Y:S01]  /*2f60*/  @!PT LDS RZ, [RZ] ;  /* 0x00000000fffff984 */ /* 0x000fe20000000800 */
[----:B------:R-:W-:Y:S01]  /*2f70*/  @!PT LDS RZ, [RZ] ;  /* 0x00000000fffff984 */ /* 0x000fe20000000800 */
[----:B------:R3:W-:Y:S06]  /*2f80*/  MEMBAR.ALL.CTA ;  /* 0x0000000000007992 */ /* 0x0007ec0000008000 */
[----:B---3--:R-:W3:Y:S01]  /*2f90*/  FENCE.VIEW.ASYNC.S ;  /* 0x00000000000073c6 */ /* 0x008ee20000000000 */
[----:B------:R-:W-:-:S09]  /*2fa0*/  UPRMT UR4, URZ, 0x654, UR4 ;  /* 0x00000654ff047896 */ /* 0x000fd20008000004 */
[----:B---3--:R-:W-:Y:S01]  /*2fb0*/  SYNCS.ARRIVE.TRANS64.RED.A1T0 RZ, [UR4], RZ ;  /* 0x000000ffffff79a7 */ /* 0x008fe20008100404 */
[----:B--2---:R-:W-:-:S13]  /*2fc0*/  LOP3.LUT P0, RZ, R6, 0x1, RZ, 0xc0, !PT ;  /* 0x0000000106ff7812 */ /* 0x004fda000780c0ff */
[----:B------:R-:W-:Y:S01]  /*2fd0*/  VOTEU.ANY UP1, P0 ;  /* 0x0000000000ff7886 */ /* 0x000fe20000020100 */
[----:B------:R-:W-:-:S13]  /*2fe0*/  PLOP3.LUT P0, PT, PT, PT, UP1, 0x80, 0x8 ;  /* 0x000000000008781c */ /* 0x000fda0003f0f018 */
[----:B-1----:R-:W-:Y:S02]  /*2ff0*/  @P0 MOV R0, R4 ;  /* 0x0000000400000202 */ /* 0x002fe40000000f00 */
[----:B------:R-:W-:Y:S02]  /*3000*/  @P0 LOP3.LUT R4, R5, 0xffff, RZ, 0xc0, !PT ;  /* 0x0000ffff05040812 */ /* 0x000fe400078ec0ff */
[----:B------:R-:W-:Y:S02]  /*3010*/  @P0 R2UR UR6, R0 ;  /* 0x00000000000602ca */ /* 0x000fe400000e0000 */
[----:B------:R-:W-:-:S11]  /*3020*/  @P0 R2UR UR5, R4 ;  /* 0x00000000040502ca */ /* 0x000fd600000e0000 */
[----:B------:R-:W-:Y:S02]  /*3030*/  @UP1 UMOV UR53, UR6 ;  /* 0x0000000600351c82 */ /* 0x000fe40008000000 */
[----:B------:R-:W-:Y:S01]  /*3040*/  @UP1 UMOV UR52, UR5 ;  /* 0x0000000500341c82 */ /* 0x000fe20008000000 */
[----:B------:R-:W-:Y:S05]  /*3050*/  BRA.U !UP0, `(.L_x_38) ;  /* 0x0000000108d47547 */ /* 0x000fea000b800000 */
[----:B------:R-:W1:Y:S01]  /*3060*/  LDCU.128 UR16, c[0x0][0xc10] ;  /* 0x00018200ff1077ac */ /* 0x000e620008000c00 */
[----:B------:R-:W2:Y:S01]  /*3070*/  LDCU UR20, c[0x0][0xc20] ;  /* 0x00018400ff1477ac */ /* 0x000ea20008000800 */
[----:B------:R-:W3:Y:S01]  /*3080*/  LDCU UR13, c[0x0][0xc0c] ;  /* 0x00018180ff0d77ac */ /* 0x000ee20008000800 */
[----:B------:R-:W4:Y:S01]  /*3090*/  LDCU.64 UR14, c[0x0][0xc28] ;  /* 0x00018500ff0e77ac */ /* 0x000f220008000a00 */
[----:B------:R-:W-:Y:S02]  /*30a0*/  UISETP.NE.AND UP3, UPT, UR39, 0x1, UPT ;  /* 0x000000012700788c */ /* 0x000fe4000bf65270 */
[----:B-1----:R-:W-:Y:S02]  /*30b0*/  UIMAD.WIDE.U32 UR4, UR57, UR19, URZ ;  /* 0x00000013390472a5 */ /* 0x002fe4000f8e00ff */
[----:B------:R-:W-:Y:S02]  /*30c0*/  UIMAD.WIDE.U32 UR6, UR58, UR16, URZ ;  /* 0x000000103a0672a5 */ /* 0x000fe4000f8e00ff */
[----:B------:R-:W-:-:S02]  /*30d0*/  UISETP.NE.AND UP0, UPT, UR18, 0x1, UPT ;  /* 0x000000011200788c */ /* 0x000fc4000bf05270 */
[----:B------:R-:W-:Y:S01]  /*30e0*/  UIMAD.WIDE.U32 UR10, UR52, UR19, URZ ;  /* 0x00000013340a72a5 */ /* 0x000fe2000f8e00ff */
[----:B------:R-:W-:Y:S01]  /*30f0*/  UMOV UR4, UR5 ;  /* 0x0000000500047c82 */ /* 0x000fe20008000000 */
[----:B---3--:R-:W-:Y:S02]  /*3100*/  UISETP.NE.AND UP2, UPT, UR13, 0x1, UPT ;  /* 0x000000010d00788c */ /* 0x008fe4000bf45270 */
[----:B--2---:R-:W-:Y:S02]  /*3110*/  USHF.R.U32.HI UR5, URZ, UR20, UR4 ;  /* 0x00000014ff057299 */ /* 0x004fe40008011604 */
[----:B------:R-:W-:Y:S01]  /*3120*/  UIMAD.WIDE.U32 UR8, UR53, UR16, URZ ;  /* 0x00000010350872a5 */ /* 0x000fe2000f8e00ff */
[----:B------:R-:W-:Y:S01]  /*3130*/  UMOV UR4, UR7 ;  /* 0x0000000700047c82 */ /* 0x000fe20008000000 */
[----:B------:R-:W-:Y:S02]  /*3140*/  USEL UR5, UR57, UR5, !UP0 ;  /* 0x0000000539057287 */ /* 0x000fe4000c000000 */
[----:B------:R-:W-:-:S02]  /*3150*/  USHF.R.U32.HI UR4, URZ, UR17, UR4 ;  /* 0x00000011ff047299 */ /* 0x000fc40008011604 */
[----:B----4-:R-:W-:Y:S02]  /*3160*/  UIMAD.WIDE.U32 UR6, UR5, UR14, URZ ;  /* 0x0000000e050672a5 */ /* 0x010fe4000f8e00ff */
[----:B------:R-:W-:Y:S01]  /*3170*/  USEL UR12, UR58, UR4, !UP2 ;  /* 0x000000043a0c7287 */ /* 0x000fe2000d000000 */
[----:B------:R-:W-:Y:S02]  /*3180*/  UMOV UR8, UR9 ;  /* 0x0000000900087c82 */ /* 0x000fe40008000000 */
[----:B------:R-:W-:Y:S01]  /*3190*/  UMOV UR4, UR11 ;  /* 0x0000000b00047c82 */ /* 0x000fe20008000000 */
[----:B------:R-:W-:Y:S01]  /*31a0*/  UIMAD.WIDE.U32 UR10, UR12, UR14, URZ ;  /* 0x0000000e0c0a72a5 */ /* 0x000fe2000f8e00ff */
[----:B------:R-:W-:Y:S01]  /*31b0*/  UMOV UR6, UR7 ;  /* 0x0000000700067c82 */ /* 0x000fe20008000000 */
[----:B------:R-:W-:Y:S02]  /*31c0*/  USHF.R.U32.HI UR4, URZ, UR20, UR4 ;  /* 0x00000014ff047299 */ /* 0x000fe40008011604 */
[----:B------:R-:W-:-:S02]  /*31d0*/  @UP3 USHF.R.U32.HI UR5, URZ, UR15, UR6 ;  /* 0x0000000fff053299 */ /* 0x000fc40008011606 */
[----:B------:R-:W-:Y:S01]  /*31e0*/  USHF.R.U32.HI UR17, URZ, UR17, UR8 ;  /* 0x00000011ff117299 */ /* 0x000fe20008011608 */
[----:B------:R-:W-:Y:S01]  /*31f0*/  UMOV UR6, UR11 ;  /* 0x0000000b00067c82 */ /* 0x000fe20008000000 */
[----:B------:R-:W-:Y:S02]  /*3200*/  USEL UR4, UR52, UR4, !UP0 ;  /* 0x0000000434047287 */ /* 0x000fe4000c000000 */
[----:B------:R-:W-:Y:S02]  /*3210*/  @UP3 USHF.R.U32.HI UR12, URZ, UR15, UR6 ;  /* 0x0000000fff0c3299 */ /* 0x000fe40008011606 */
[----:B------:R-:W-:Y:S02]  /*3220*/  UIMAD UR6, UR39, UR5, URZ ;  /* 0x00000005270672a4 */ /* 0x000fe4000f8e02ff */
[----:B------:R-:W-:Y:S02]  /*3230*/  USEL UR5, UR53, UR17, !UP2 ;  /* 0x0000001135057287 */ /* 0x000fe4000d000000 */
[----:B------:R-:W-:-:S02]  /*3240*/  UIMAD UR8, UR39, UR12, URZ ;  /* 0x0000000c270872a4 */ /* 0x000fc4000f8e02ff */
[----:B------:R-:W-:Y:S02]  /*3250*/  UISETP.GE.AND UP0, UPT, UR4, UR6, UPT ;  /* 0x000000060400728c */ /* 0x000fe4000bf06270 */
[----:B------:R-:W-:Y:S02]  /*3260*/  UIMAD.WIDE.U32 UR6, UR4, UR14, URZ ;  /* 0x0000000e040672a5 */ /* 0x000fe4000f8e00ff */
[----:B------:R-:W-:Y:S02]  /*3270*/  UISETP.GE.OR UP0, UPT, UR5, UR8, UP0 ;  /* 0x000000080500728c */ /* 0x000fe40008706670 */
[----:B------:R-:W-:Y:S02]  /*3280*/  UIMAD.WIDE.U32 UR8, UR5, UR14, URZ ;  /* 0x0000000e050872a5 */ /* 0x000fe4000f8e00ff */
[----:B------:R-:W-:Y:S01]  /*3290*/  UIADD3 UR10, UPT, UPT, -UR4, URZ, URZ ;  /* 0x000000ff040a7290 */ /* 0x000fe2000fffe1ff */
[----:B------:R-:W-:Y:S02]  /*32a0*/  UMOV UR6, UR7 ;  /* 0x0000000700067c82 */ /* 0x000fe40008000000 */
[----:B------:R-:W-:-:S02]  /*32b0*/  USHF.R.U32.HI UR6, URZ, UR15, UR6 ;  /* 0x0000000fff067299 */ /* 0x000fc40008011606 */
[----:B------:R-:W-:Y:S02]  /*32c0*/  UIMAD UR10, UR18, UR10, UR52 ;  /* 0x0000000a120a72a4 */ /* 0x000fe4000f8e0234 */
[----:B------:R-:W-:Y:S01]  /*32d0*/  USEL UR6, UR4, UR6, !UP3 ;  /* 0x0000000604067287 */ /* 0x000fe2000d800000 */
[----:B------:R-:W-:Y:S01]  /*32e0*/  @!UP0 UMOV UR7, UR9 ;  /* 0x0000000900078c82 */ /* 0x000fe20008000000 */
[----:B------:R-:W-:Y:S02]  /*32f0*/  UIADD3 UR9, UPT, UPT, -UR5, URZ, URZ ;  /* 0x000000ff05097290 */ /* 0x000fe4000fffe1ff */
[----:B------:R-:W-:Y:S02]  /*3300*/  @!UP0 USHF.R.U32.HI UR7, URZ, UR15, UR7 ;  /* 0x0000000fff078299 */ /* 0x000fe40008011607 */
[----:B------:R-:W-:Y:S02]  /*3310*/  UIADD3 UR8, UPT, UPT, -UR6, URZ, URZ ;  /* 0x000000ff06087290 */ /* 0x000fe4000fffe1ff */
[----:B------:R-:W-:-:S02]  /*3320*/  @!UP0 USEL UR7, UR5, UR7, !UP3 ;  /* 0x0000000705078287 */ /* 0x000fc4000d800000 */
[----:B------:R-:W-:Y:S02]  /*3330*/  UIMAD UR8, UR39, UR8, UR4 ;  /* 0x00000008270872a4 */ /* 0x000fe4000f8e0204 */
[----:B------:R-:W-:Y:S02]  /*3340*/  @!UP0 UIADD3 UR6, UPT, UPT, UR6, -UR7, URZ ;  /* 0x8000000706068290 */ /* 0x000fe4000fffe0ff */
[----:B------:R-:W-:Y:S02]  /*3350*/  @!UP0 UIMAD UR7, UR8, UR12, UR7 ;  /* 0x0000000c080782a4 */ /* 0x000fe4000f8e0207 */
[----:B------:R-:W-:Y:S02]  /*3360*/  @!UP0 UIMAD UR4, UR39, UR6, UR5 ;  /* 0x00000006270482a4 */ /* 0x000fe4000f8e0205 */
[----:B------:R-:W-:Y:S02]  /*3370*/  UIMAD UR6, UR13, UR9, UR53 ;  /* 0x000000090d0672a4 */ /* 0x000fe4000f8e0235 */
[----:B------:R-:W-:Y:S01]  /*3380*/  UIMAD UR52, UR4, UR18, UR10 ;  /* 0x00000012043472a4 */ /* 0x000fe2000f8e020a */
[----:B------:R-:W-:-:S02]  /*3390*/  @!UP0 UMOV UR5, UR7 ;  /* 0x0000000700058c82 */ /* 0x000fc40008000000 */
[----:B------:R-:W-:-:S12]  /*33a0*/  UIMAD UR53, UR5, UR13, UR6 ;  /* 0x0000000d053572a4 */ /* 0x000fd8000f8e0206 */
.L_x_38:
[----:B------:R-:W1:Y:S02]  /*33b0*/  LDCU UR4, c[0x0][0xc30] ;  /* 0x00018600ff0477ac */ /* 0x000e640008000800 */
[----:B-1----:R-:W-:-:S09]  /*33c0*/  UISETP.NE.AND UP0, UPT, UR4, 0x1, UPT ;  /* 0x000000010400788c */ /* 0x002fd2000bf05270 */
[----:B------:R-:W-:Y:S05]  /*33d0*/  BRA.U UP0, `(.L_x_39) ;  /* 0x0000000100447547 */ /* 0x000fea000b800000 */
[----:B------:R-:W1:Y:S01]  /*33e0*/  LDCU.128 UR8, c[0x0][0xc10] ;  /* 0x00018200ff0877ac */ /* 0x000e620008000c00 */
[----:B------:R-:W2:Y:S01]  /*33f0*/  LDCU UR12, c[0x0][0xc0c] ;  /* 0x00018180ff0c77ac */ /* 0x000ea20008000800 */
[----:B------:R-:W3:Y:S01]  /*3400*/  LDCU UR13, c[0x0][0xc20] ;  /* 0x00018400ff0d77ac */ /* 0x000ee20008000800 */
[----:B-1----:R-:W-:Y:S02]  /*3410*/  UIMAD.WIDE.U32 UR6, UR53, UR8, URZ ;  /* 0x00000008350672a5 */ /* 0x002fe4000f8e00ff */
[----:B------:R-:W-:Y:S02]  /*3420*/  UIMAD.WIDE.U32 UR4, UR52, UR11, URZ ;  /* 0x0000000b340472a5 */ /* 0x000fe4000f8e00ff */
[----:B--2---:R-:W-:Y:S02]  /*3430*/  UISETP.NE.AND UP2, UPT, UR12, 0x1, UPT ;  /* 0x000000010c00788c */ /* 0x004fe4000bf45270 */
[----:B------:R-:W-:Y:S01]  /*3440*/  UISETP.NE.AND UP0, UPT, UR10, 0x1, UPT ;  /* 0x000000010a00788c */ /* 0x000fe2000bf05270 */
[----:B------:R-:W-:-:S02]  /*3450*/  UMOV UR6, UR7 ;  /* 0x0000000700067c82 */ /* 0x000fc40008000000 */
[----:B------:R-:W-:Y:S01]  /*3460*/  UMOV UR4, UR5 ;  /* 0x0000000500047c82 */ /* 0x000fe20008000000 */
[----:B------:R-:W-:Y:S02]  /*3470*/  USHF.R.U32.HI UR6, URZ, UR9, UR6 ;  /* 0x00000009ff067299 */ /* 0x000fe40008011606 */
[----:B---3--:R-:W-:Y:S02]  /*3480*/  USHF.R.U32.HI UR4, URZ, UR13, UR4 ;  /* 0x0000000dff047299 */ /* 0x008fe40008011604 */
[----:B------:R-:W-:Y:S02]  /*3490*/  USEL UR5, UR53, UR6, !UP2 ;  /* 0x0000000635057287 */ /* 0x000fe4000d000000 */
[----:B------:R-:W-:-:S04]  /*34a0*/  USEL UR4, UR52, UR4, !UP0 ;  /* 0x0000000434047287 */ /* 0x000fc8000c000000 */
[----:B------:R-:W-:Y:S02]  /*34b0*/  UIADD3 UR6, UPT, UPT, UR5, -UR4, URZ ;  /* 0x8000000405067290 */ /* 0x000fe4000fffe0ff */
[----:B------:R-:W-:Y:S02]  /*34c0*/  UIADD3 UR4, UPT, UPT, -UR5, UR4, URZ ;  /* 0x0000000405047290 */ /* 0x000fe4000fffe1ff */
[----:B------:R-:W-:Y:S02]  /*34d0*/  UIMAD UR52, UR6, UR10, UR52 ;  /* 0x0000000a063472a4 */ /* 0x000fe4000f8e0234 */
[----:B------:R-:W-:-:S12]  /*34e0*/  UIMAD UR53, UR4, UR12, UR53 ;  /* 0x0000000c043572a4 */ /* 0x000fd8000f8e0235 */
.L_x_39:
[----:B------:R-:W-:Y:S02]  /*34f0*/  R2UR UR5, R51 ;  /* 0x00000000330572ca */ /* 0x000fe400000e0000 */
[----:B------:R-:W-:Y:S02]  /*3500*/  R2UR UR4, R50 ;  /* 0x00000000320472ca */ /* 0x000fe400000e0000 */
[----:B------:R-:W-:Y:S02]  /*3510*/  PLOP3.LUT P1, PT, PT, PT, PT, 0x80, 0x8 ;  /* 0x000000000008781c */ /* 0x000fe40003f2f070 */
[----:B------:R-:W-:-:S07]  /*3520*/  LOP3.LUT R2, R2, 0x1, RZ, 0x3c, !PT ;  /* 0x0000000102027812 */ /* 0x000fce00078e3cff */
[----:B------:R-:W-:Y:S02]  /*3530*/  UIADD3 UR20, UPT, UPT, UR53, UR5, URZ ;  /* 0x0000000535147290 */ /* 0x000fe4000fffe0ff */
[----:B------:R-:W-:Y:S01]  /*3540*/  UIADD3 UR18, UPT, UPT, UR52, UR4, URZ ;  /* 0x0000000434127290 */ /* 0x000fe2000fffe0ff */
[----:B------:R-:W-:Y:S11]  /*3550*/  BRA.U UP1, `(.L_x_40) ;  /* 0xffffffe501947547 */ /* 0x000ff6000b83ffff */
[----:B------:R-:W-:Y:S01]  /*3560*/  UIADD3 UR30, UPT, UPT, UR30, 0x118, URZ ;  /* 0x000001181e1e7890 */ /* 0x000fe2000fffe0ff */
[----:B------:R-:W-:-:S03]  /*3570*/  MOV R2, UR29 ;  /* 0x0000001d00027c02 */ /* 0x000fc60008000f00 */
[----:B------:R-:W-:Y:S01]  /*3580*/  ULEA UR4, UR31, UR30, 0x3 ;  /* 0x0000001e1f047291 */ /* 0x000fe2000f8e18ff */
[----:B------:R-:W-:-:S08]  /*3590*/  SHF.L.U32 R2, R2, 0x1f, RZ ;  /* 0x0000001f02027819 */ /* 0x000fd000000006ff */
[----:B------:R-:W1:Y:S02]  /*35a0*/  SYNCS.PHASECHK.TRANS64.TRYWAIT P0, [UR4], R2 ;  /* 0x00000002ff0075a7 */ /* 0x000e640008001104 */
[----:B-1----:R-:W-:Y:S05]  /*35b0*/  @!P0 BRA `(.L_x_41) ;  /* 0x00000070002c8947 */ /* 0x002fea0003800000 */
.L_x_163:
[----:B------:R-:W-:-:S04]  /*35c0*/  UIADD3 UR4, UPT, UPT, UR31, 0x1, URZ ;  /* 0x000000011f047890 */ /* 0x000fc8000fffe0ff */
[----:B------:R-:W-:-:S04]  /*35d0*/  UISETP.NE.AND UP0, UPT, UR4, 0x23, UPT ;  /* 0x000000230400788c */ /* 0x000fc8000bf05270 */
[----:B------:R-:W-:Y:S02]  /*35e0*/  USEL UR5, URZ, 0x1, UP0 ;  /* 0x00000001ff057887 */ /* 0x000fe40008000000 */
[----:B------:R-:W-:Y:S02]  /*35f0*/  USEL UR4, UR4, URZ, UP0 ;  /* 0x000000ff04047287 */ /* 0x000fe40008000000 */
[----:B------:R-:W-:Y:S02]  /*3600*/  ULOP3.LUT UR6, UR29, UR5, URZ, 0x3c, !UPT ;  /* 0x000000051d067292 */ /* 0x000fe4000f8e3cff */
[----:B------:R-:W-:-:S04]  /*3610*/  ULEA UR5, UR4, UR30, 0x3 ;  /* 0x0000001e04057291 */ /* 0x000fc8000f8e18ff */
[----:B-1----:R-:W-:-:S04]  /*3620*/  MOV R2, UR6 ;  /* 0x0000000600027c02 */ /* 0x002fc80008000f00 */
[----:B------:R-:W-:-:S04]  /*3630*/  SHF.L.U32 R2, R2, 0x1f, RZ ;  /* 0x0000001f02027819 */ /* 0x000fc800000006ff */
[----:B------:R-:W1:Y:S02]  /*3640*/  SYNCS.PHASECHK.TRANS64.TRYWAIT P0, [UR5], R2 ;  /* 0x00000002ff0075a7 */ /* 0x000e640008001105 */
[----:B-1----:R-:W-:Y:S05]  /*3650*/  @!P0 BRA `(.L_x_42) ;  /* 0x00000070001c8947 */ /* 0x002fea0003800000 */
.L_x_165:
        /* <DEDUP_REMOVED lines=10> */
.L_x_167:
        /* <DEDUP_REMOVED lines=10> */
.L_x_169:
        /* <DEDUP_REMOVED lines=10> */
.L_x_171:
        /* <DEDUP_REMOVED lines=10> */
.L_x_173:
        /* <DEDUP_REMOVED lines=10> */
.L_x_175:
        /* <DEDUP_REMOVED lines=10> */
.L_x_177:
        /* <DEDUP_REMOVED lines=10> */
.L_x_179:
        /* <DEDUP_REMOVED lines=10> */
.L_x_181:
        /* <DEDUP_REMOVED lines=10> */
.L_x_183:
        /* <DEDUP_REMOVED lines=10> */
.L_x_185:
        /* <DEDUP_REMOVED lines=10> */
.L_x_187:
        /* <DEDUP_REMOVED lines=10> */
.L_x_189:
        /* <DEDUP_REMOVED lines=10> */
.L_x_191:
        /* <DEDUP_REMOVED lines=10> */
.L_x_193:
        /* <DEDUP_REMOVED lines=10> */
.L_x_195:
        /* <DEDUP_REMOVED lines=10> */
.L_x_197:
        /* <DEDUP_REMOVED lines=10> */
.L_x_199:
        /* <DEDUP_REMOVED lines=10> */
.L_x_201:
        /* <DEDUP_REMOVED lines=10> */
.L_x_203:
        /* <DEDUP_REMOVED lines=10> */
.L_x_205:
        /* <DEDUP_REMOVED lines=10> */
.L_x_207:
        /* <DEDUP_REMOVED lines=10> */
.L_x_209:
        /* <DEDUP_REMOVED lines=10> */
.L_x_211:
        /* <DEDUP_REMOVED lines=10> */
.L_x_213:
        /* <DEDUP_REMOVED lines=10> */
.L_x_215:
        /* <DEDUP_REMOVED lines=10> */
.L_x_217:
        /* <DEDUP_REMOVED lines=10> */
.L_x_219:
        /* <DEDUP_REMOVED lines=10> */
.L_x_221:
        /* <DEDUP_REMOVED lines=10> */
.L_x_223:
        /* <DEDUP_REMOVED lines=10> */
.L_x_225:
        /* <DEDUP_REMOVED lines=10> */
.L_x_227:
        /* <DEDUP_REMOVED lines=10> */
.L_x_229:
[----:B------:R-:W-:-:S04]  /*4a60*/  UIADD3 UR4, UPT, UPT, UR4, 0x1, URZ ;  /* 0x0000000104047890 */ /* 0x000fc8000fffe0ff */
[----:B------:R-:W-:-:S04]  /*4a70*/  UISETP.NE.AND UP0, UPT, UR4, 0x23, UPT ;  /* 0x000000230400788c */ /* 0x000fc8000bf05270 */
[----:B------:R-:W-:Y:S02]  /*4a80*/  USEL UR5, URZ, 0x1, UP0 ;  /* 0x00000001ff057887 */ /* 0x000fe40008000000 */
[----:B------:R-:W-:Y:S02]  /*4a90*/  USEL UR4, UR4, URZ, UP0 ;  /* 0x000000ff04047287 */ /* 0x000fe40008000000 */
[----:B------:R-:W-:Y:S02]  /*4aa0*/  ULOP3.LUT UR5, UR6, UR5, URZ, 0x3c, !UPT ;  /* 0x0000000506057292 */ /* 0x000fe4000f8e3cff */
[----:B------:R-:W-:-:S04]  /*4ab0*/  ULEA UR4, UR4, UR30, 0x3 ;  /* 0x0000001e04047291 */ /* 0x000fc8000f8e18ff */
[----:B-1----:R-:W-:Y:S02]  /*4ac0*/  IMAD.U32 R2, RZ, RZ, UR5 ;  /* 0x00000005ff027e24 */ /* 0x002fe4000f8e00ff */
[----:B------:R-:W-:-:S03]  /*4ad0*/  MOV R0, UR4 ;  /* 0x0000000400007c02 */ /* 0x000fc60008000f00 */
[----:B------:R-:W-:-:S07]  /*4ae0*/  SHF.L.U32 R2, R2, 0x1f, RZ ;  /* 0x0000001f02027819 */ /* 0x000fce00000006ff */
.L_x_75:
[----:B-1----:R1:W2:Y:S02]  /*4af0*/  SYNCS.PHASECHK.TRANS64.TRYWAIT P0, [R0+URZ], R2 ;  /* 0x00000002000075a7 */ /* 0x0022a400080011ff */
[----:B--2---:R-:W-:Y:S05]  /*4b00*/  @!P0 NANOSLEEP.SYNCS 0x989680 ;  /* 0x009896800000895d */ /* 0x004fea0003900000 */
[----:B------:R-:W2:Y:S02]  /*4b10*/  @!P0 SYNCS.PHASECHK.TRANS64 P0, [R0+URZ], R2 ;  /* 0x00000002000085a7 */ /* 0x000ea400080010ff */
[----:B--2---:R-:W-:Y:S05]  /*4b20*/  @P0 EXIT ;  /* 0x000000000000094d */ /* 0x004fea0003800000 */
[----:B------:R-:W-:Y:S05]  /*4b30*/  BRA `(.L_x_75) ;  /* 0xfffffffc00ec7947 */ /* 0x000fea000383ffff */
.L_x_22:
[----:B------:R-:W2:Y:S02]  /*4b40*/  S2UR UR4, SR_CgaCtaId ;  /* 0x00000000000479c3 */ /* 0x000ea40000008800 */
[----:B--2---:R-:W-:-:S04]  /*4b50*/  UISETP.NE.AND UP0, UPT, UR4, URZ, UPT ;  /* 0x000000ff0400728c */ /* 0x004fc8000bf05270 */
[----:B------:R-:W-:-:S09]  /*4b60*/  UISETP.NE.OR UP0, UPT, UR19, 0x1, UP0 ;  /* 0x000000011300788c */ /* 0x000fd20008705670 */
[----:B------:R-:W-:Y:S05]  /*4b70*/  BRA.U UP0, `(.L_x_76) ;  /* 0x0000000100b47547 */ /* 0x000fea000b800000 */
[----:B------:R-:W2:Y:S01]  /*4b80*/  S2UR UR5, SR_CgaCtaId ;  /* 0x00000000000579c3 */ /* 0x000ea20000008800 */
[----:B------:R-:W-:Y:S01]  /*4b90*/  UMOV UR4, 0x400 ;  /* 0x0000040000047882 */ /* 0x000fe20000000000 */
[----:B------:R-:W-:Y:S01]  /*4ba0*/  HFMA2 R2, -RZ, RZ, 0, 5.9604644775390625e-08 ;  /* 0x00000001ff027431 */ /* 0x000fe200000001ff */
[----:B------:R-:W-:Y:S01]  /*4bb0*/  ISETP.GE.U32.AND P0, PT, R3, 0x2, PT ;  /* 0x000000020300780c */ /* 0x000fe20003f06070 */
[----:B------:R-:W-:Y:S01]  /*4bc0*/  IMAD.MOV.U32 R8, RZ, RZ, RZ ;  /* 0x000000ffff087224 */ /* 0x000fe200078e00ff */
[----:B--2---:R-:W-:-:S04]  /*4bd0*/  ULEA UR4, UR5, UR4, 0x18 ;  /* 0x0000000405047291 */ /* 0x004fc8000f8ec0ff */
[----:B------:R-:W-:Y:S02]  /*4be0*/  UIADD3 UR5, UPT, UPT, UR4, 0x278, URZ ;  /* 0x0000027804057890 */ /* 0x000fe4000fffe0ff */
[----:B------:R-:W-:Y:S02]  /*4bf0*/  UIADD3 UR8, UPT, UPT, UR4, 0x270, URZ ;  /* 0x0000027004087890 */ /* 0x000fe4000fffe0ff */
[----:B------:R-:W-:-:S12]  /*4c00*/  UPRMT UR5, URZ, 0x654, UR5 ;  /* 0x00000654ff057896 */ /* 0x000fd80008000005 */
.L_x_79:
[----:B------:R-:W-:Y:S01]  /*4c10*/  SHF.L.U32 R6, R2, 0x1f, RZ ;  /* 0x0000001f02067819 */ /* 0x000fe200000006ff */
[----:B------:R-:W-:Y:S02]  /*4c20*/  IMAD.U32 R4, RZ, RZ, UR8 ;  /* 0x00000008ff047e24 */ /* 0x000fe4000f8e00ff */
[----:B------:R-:W-:Y:S01]  /*4c30*/  @!P0 IMAD.MOV.U32 R5, RZ, RZ, 0x10 ;  /* 0x00000010ff058424 */ /* 0x000fe200078e00ff */
[----:B------:R-:W2:Y:S02]  /*4c40*/  SYNCS.PHASECHK.TRANS64.TRYWAIT P1, [UR4+0x278], R6 ;  /* 0x00027806ff0075a7 */ /* 0x000ea40008021104 */
[----:B------:R-:W-:-:S04]  /*4c50*/  PRMT R4, R3, 0x654, R4 ;  /* 0x0000065403047816 */ /* 0x000fc80000000004 */
[----:B------:R-:W-:Y:S01]  /*4c60*/  SEL R0, R4, R0, !P0 ;  /* 0x0000000004007207 */ /* 0x000fe20004000000 */
[----:B--2---:R-:W-:Y:S06]  /*4c70*/  @!P1 BRA `(.L_x_77) ;  /* 0x0000006400ac9947 */ /* 0x004fec0003800000 */
.L_x_231:
[----:B------:R-:W-:Y:S01]  /*4c80*/  UIADD3 UR6, UPT, UPT, UR4, 0x2b0, URZ ;  /* 0x000002b004067890 */ /* 0x000fe2000fffe0ff */
[----:B------:R3:W-:Y:S01]  /*4c90*/  @!P0 SYNCS.ARRIVE.TRANS64.RED RZ, [R0+URZ], R5 ;  /* 0x0000000500ff89a7 */ /* 0x0007e200080004ff */
[----:B------:R-:W-:Y:S01]  /*4ca0*/  UIADD3 UR7, UPT, UPT, UR4, 0x270, URZ ;  /* 0x0000027004077890 */ /* 0x000fe2000fffe0ff */
[----:B------:R-:W-:-:S08]  /*4cb0*/  LOP3.LUT R2, R2, 0x1, RZ, 0x3c, !PT ;  /* 0x0000000102027812 */ /* 0x000fd000078e3cff */
[----:B------:R-:W-:Y:S06]  /*4cc0*/  UGETNEXTWORKID.BROADCAST [UR6], [UR7] ;  /* 0x00000000060073ca */ /* 0x000fec0008000100 */
[----:B---3--:R-:W-:-:S04]  /*4cd0*/  SHF.L.U32 R5, R8, 0x1f, RZ ;  /* 0x0000001f08057819 */ /* 0x008fc800000006ff */
[----:B------:R-:W3:Y:S02]  /*4ce0*/  SYNCS.PHASECHK.TRANS64.TRYWAIT P1, [UR4+0x270], R5 ;  /* 0x00027005ff0075a7 */ /* 0x000ee40008021104 */
[----:B---3--:R-:W-:Y:S05]  /*4cf0*/  @!P1 BRA `(.L_x_78) ;  /* 0x0000006400a49947 */ /* 0x008fea0003800000 */
.L_x_233:
[----:B--2---:R-:W2:Y:S01]  /*4d00*/  LDS.128 R4, [UR4+0x2b0] ;  /* 0x0002b004ff047984 */ /* 0x004ea20008000c00 */
[----:B------:R-:W-:Y:S01]  /*4d10*/  LOP3.LUT R8, R8, 0x1, RZ, 0x3c, !PT ;  /* 0x0000000108087812 */ /* 0x000fe200078e3cff */
[----:B------:R-:W-:Y:S01]  /*4d20*/  @!PT LDS RZ, [RZ] ;  /* 0x00000000fffff984 */ /* 0x000fe20000000800 */
[----:B------:R-:W-:Y:S01]  /*4d30*/  @!PT LDS RZ, [RZ] ;  /* 0x00000000fffff984 */ /* 0x000fe20000000800 */
[----:B------:R-:W-:Y:S01]  /*4d40*/  @!PT LDS RZ, [RZ] ;  /* 0x00000000fffff984 */ /* 0x000fe20000000800 */
[----:B------:R-:W-:Y:S01]  /*4d50*/  @!PT LDS RZ, [RZ] ;  /* 0x00000000fffff984 */ /* 0x000fe20000000800 */
[----:B------:R3:W-:Y:S06]  /*4d60*/  MEMBAR.ALL.CTA ;  /* 0x0000000000007992 */ /* 0x0007ec0000008000 */
[----:B---3--:R-:W3:Y:S02]  /*4d70*/  FENCE.VIEW.ASYNC.S ;  /* 0x00000000000073c6 */ /* 0x008ee40000000000 */
[----:B---3--:R-:W-:Y:S01]  /*4d80*/  SYNCS.ARRIVE.TRANS64.RED.A1T0 RZ, [UR5], RZ ;  /* 0x000000ffffff79a7 */ /* 0x008fe20008100405 */
[----:B--2---:R-:W-:-:S13]  /*4d90*/  LOP3.LUT P1, RZ, R6, 0x1, RZ, 0xc0, !PT ;  /* 0x0000000106ff7812 */ /* 0x004fda000782c0ff */
[----:B------:R-:W-:Y:S05]  /*4da0*/  @P1 BRA `(.L_x_79) ;  /* 0xfffffffc00981947 */ /* 0x000fea000383ffff */
[----:B------:R-:W-:-:S04]  /*4db0*/  SHF.L.U32 R0, R2, 0x1f, RZ ;  /* 0x0000001f02007819 */ /* 0x000fc800000006ff */
[----:B------:R-:W2:Y:S02]  /*4dc0*/  SYNCS.PHASECHK.TRANS64 P0, [UR4+0x278], R0 ;  /* 0x00027800ff0075a7 */ /* 0x000ea40008001004 */
[----:B-12---:R-:W-:Y:S05]  /*4dd0*/  @P0 EXIT ;  /* 0x000000000000094d */ /* 0x006fea0003800000 */
[----:B------:R-:W-:-:S07]  /*4de0*/  MOV R0, UR4 ;  /* 0x0000000400007c02 */ /* 0x000fce0008000f00 */
.L_x_80:
[----:B-1----:R-:W-:-:S04]  /*4df0*/  SHF.L.U32 R3, R2, 0x1f, RZ ;  /* 0x0000001f02037819 */ /* 0x002fc800000006ff */
[----:B------:R1:W2:Y:S03]  /*4e00*/  SYNCS.PHASECHK.TRANS64.TRYWAIT P0, [R0+URZ+0x278], R3 ;  /* 0x00027803000075a7 */ /* 0x0002a600080011ff */
[----:B--2---:R-:W-:Y:S05]  /*4e10*/  @!P0 NANOSLEEP.SYNCS 0x989680 ;  /* 0x009896800000895d */ /* 0x004fea0003900000 */
[----:B------:R-:W2:Y:S02]  /*4e20*/  @!P0 SYNCS.PHASECHK.TRANS64 P0, [R0+URZ+0x278], R3 ;  /* 0x00027803000085a7 */ /* 0x000ea400080010ff */
[----:B--2---:R-:W-:Y:S05]  /*4e30*/  @P0 EXIT ;  /* 0x000000000000094d */ /* 0x004fea0003800000 */
[----:B------:R-:W-:Y:S05]  /*4e40*/  BRA `(.L_x_80) ;  /* 0xfffffffc00e87947 */ /* 0x000fea000383ffff */
.L_x_76:
[----:B------:R-:W-:Y:S05]  /*4e50*/  BRA.U UP4, `(.L_x_81) ;  /* 0x00000011045c7547 */ /* 0x000fea000b800000 */
[----:B------:R-:W2:Y:S01]  /*4e60*/  S2UR UR4, SR_CgaCtaId ;  /* 0x00000000000479c3 */ /* 0x000ea20000008800 */
[----:B------:R-:W-:Y:S01]  /*4e70*/  UMOV UR5, 0x40 ;  /* 0x0000004000057882 */ /* 0x000fe20000000000 */
[----:B------:R-:W-:Y:S01]  /*4e80*/  NOP ;  /* 0x0000000000007918 */ /* 0x000fe20000000000 */
[----:B------:R-:W-:Y:S01]  /*4e90*/  UMOV UR6, 0x400 ;  /* 0x0000040000067882 */ /* 0x000fe20000000000 */
[----:B--2---:R-:W-:Y:S02]  /*4ea0*/  ULEA UR5, UR4, UR5, 0x18 ;  /* 0x0000000504057291 */ /* 0x004fe4000f8ec0ff */
[----:B------:R-:W-:-:S07]  /*4eb0*/  ULEA UR6, UR4, UR6, 0x18 ;  /* 0x0000000604067291 */ /* 0x000fce000f8ec0ff */
[----:B------:R-:W2:Y:S02]  /*4ec0*/  LDS.U8 R3, [UR5+0x1c] ;  /* 0x00001c05ff037984 */ /* 0x000ea40008000000 */
[----:B--2---:R-:W-:-:S13]  /*4ed0*/  ISETP.NE.AND P0, PT, R3, RZ, PT ;  /* 0x000000ff0300720c */ /* 0x004fda0003f05270 */
[----:B------:R-:W-:Y:S05]  /*4ee0*/  @P0 BRA `(.L_x_82) ;  /* 0x0000000400080947 */ /* 0x000fea0003800000 */
[----:B------:R-:W-:Y:S02]  /*4ef0*/  UISETP.NE.U32.AND UP1, UPT, UR33, 0x1, UPT ;  /* 0x000000012100788c */ /* 0x000fe4000bf25070 */
[----:B------:R-:W-:-:S07]  /*4f00*/  UIADD3 UR7, UPT, UPT, UR5, 0x8, URZ ;  /* 0x0000000805077890 */ /* 0x000fce000fffe0ff */
[----:B------:R-:W-:Y:S05]  /*4f10*/  BRA.U !UP1, `(.L_x_83) ;  /* 0x00000001099c7547 */ /* 0x000fea000b800000 */
[----:B------:R-:W-:Y:S01]  /*4f20*/  ELECT P0, URZ, PT ;  /* 0x0000000000ff782f */ /* 0x000fe20003800000 */
[----:B------:R-:W-:-:S12]  /*4f30*/  BSSY B0, `(.L_x_83) ;  /* 0x0000025000007945 */ /* 0x000fd80003800000 */
[----:B------:R-:W-:Y:S05]  /*4f40*/  @!P0 BRA `(.L_x_84) ;  /* 0x00000000008c8947 */ /* 0x000fea0003800000 */
[----:B------:R-:W-:-:S05]  /*4f50*/  UMOV UR4, 0x10 ;  /* 0x0000001000047882 */ /* 0x000fca0000000000 */
[----:B------:R-:W-:Y:S04]  /*4f60*/  DEPBAR.LE SB2, 0x36 ;  /* 0x0000ad800000791a */ /* 0x000fe80000000000 */
[----:B------:R-:W2:Y:S02]  /*4f70*/  UTCATOMSWS.2CTA.FIND_AND_SET.ALIGN UP0, UR4, UR4 ;  /* 0x00000004000475e3 */ /* 0x000ea40008200800 */
[----:B--2---:R-:W-:Y:S01]  /*4f80*/  MOV R10, UR4 ;  /* 0x00000004000a7c02 */ /* 0x004fe20008000f00 */
[----:B------:R-:W-:Y:S06]  /*4f90*/  BRA.U UP0, `(.L_x_85) ;  /* 0x0000000100187547 */ /* 0x000fec000b800000 */
.L_x_86:
[----:B------:R-:W-:Y:S05]  /*4fa0*/  NANOSLEEP 0x64 ;  /* 0x000000640000795d */ /* 0x000fea0003800000 */
[----:B------:R-:W-:-:S05]  /*4fb0*/  UMOV UR4, 0x10 ;  /* 0x0000001000047882 */ /* 0x000fca0000000000 */
[----:B------:R-:W-:Y:S04]  /*4fc0*/  DEPBAR.LE SB2, 0x36 ;  /* 0x0000ad800000791a */ /* 0x000fe80000000000 */
[----:B------:R-:W2:Y:S02]  /*4fd0*/  UTCATOMSWS.2CTA.FIND_AND_SET.ALIGN UP0, UR4, UR4 ;  /* 0x00000004000475e3 */ /* 0x000ea40008200800 */
[----:B--2---:R-:W-:Y:S01]  /*4fe0*/  MOV R10, UR4 ;  /* 0x00000004000a7c02 */ /* 0x004fe20008000f00 */
[----:B------:R-:W-:Y:S05]  /*4ff0*/  BRA.U !UP0, `(.L_x_86) ;  /* 0xfffffffd08e87547 */ /* 0x000fea000b83ffff */
.L_x_85:
[----:B------:R-:W2:Y:S01]  /*5000*/  LDS R6, [UR5+0x10] ;  /* 0x00001005ff067984 */ /* 0x000ea20008000800 */
[----:B------:R-:W-:Y:S01]  /*5010*/  IMAD.U32 R3, RZ, RZ, UR6 ;  /* 0x00000006ff037e24 */ /* 0x000fe2000f8e00ff */
[----:B------:R-:W-:-:S03]  /*5020*/  MOV R4, UR32 ;  /* 0x0000002000047c02 */ /* 0x000fc60008000f00 */
[----:B------:R-:W-:Y:S01]  /*5030*/  VIADD R3, R3, 0x2c0 ;  /* 0x000002c003037836 */ /* 0x000fe20000000000 */
[----:B--2---:R-:W-:-:S04]  /*5040*/  SHF.L.U32 R6, R6, 0x1f, RZ ;  /* 0x0000001f06067819 */ /* 0x004fc800000006ff */
[----:B------:R-:W2:Y:S02]  /*5050*/  SYNCS.PHASECHK.TRANS64.TRYWAIT P0, [UR5+0x8], R6 ;  /* 0x00000806ff0075a7 */ /* 0x000ea40008001105 */
[----:B--2---:R-:W-:Y:S05]  /*5060*/  @P0 BRA `(.L_x_87) ;  /* 0x0000000000080947 */ /* 0x004fea0003800000 */
[----:B------:R-:W2:Y:S02]  /*5070*/  SYNCS.PHASECHK.TRANS64.TRYWAIT P0, [UR5+0x8], R6 ;  /* 0x00000806ff0075a7 */ /* 0x000ea40008001105 */
[----:B--2---:R-:W-:Y:S05]  /*5080*/  @!P0 BRA `(.L_x_88) ;  /* 0x0000006000d88947 */ /* 0x004fea0003800000 */
.L_x_87:
[----:B------:R-:W-:Y:S01]  /*5090*/  PRMT R4, R4, 0x654, R3 ;  /* 0x0000065404047816 */ /* 0x000fe20000000003 */
[----:B------:R-:W-:Y:S01]  /*50a0*/  HFMA2 R3, -RZ, RZ, 0, 5.9604644775390625e-08 ;  /* 0x00000001ff037431 */ /* 0x000fe200000001ff */
[----:B------:R-:W-:Y:S01]  /*50b0*/  UPRMT UR4, UR32, 0x654, UR7 ;  /* 0x0000065420047896 */ /* 0x000fe20008000007 */
[----:B------:R-:W-:Y:S02]  /*50c0*/  IMAD.MOV.U32 R8, RZ, RZ, 0xffff ;  /* 0x0000ffffff087424 */ /* 0x000fe400078e00ff */
[----:B--2---:R-:W-:Y:S02]  /*50d0*/  IMAD.MOV.U32 R6, RZ, RZ, 0x4 ;  /* 0x00000004ff067424 */ /* 0x004fe400078e00ff */
[----:B------:R-:W-:Y:S01]  /*50e0*/  IMAD.SHL.U32 R9, R10, 0x20, RZ ;  /* 0x000000200a097824 */ /* 0x000fe200078e00ff */
[----:B------:R-:W-:Y:S02]  /*50f0*/  MOV R5, UR4 ;  /* 0x0000000400057c02 */ /* 0x000fe40008000f00 */
[-C--:B------:R-:W-:Y:S01]  /*5100*/  SHF.L.U32 R8, R8, R10.reuse, RZ ;  /* 0x0000000a08087219 */ /* 0x080fe200000006ff */
[----:B------:R2:W-:Y:S01]  /*5110*/  SYNCS.ARRIVE.TRANS64.RED RZ, [UR4], R6 ;  /* 0x00000006ffff79a7 */ /* 0x0005e20008000404 */
[----:B------:R-:W-:Y:S01]  /*5120*/  SHF.L.U32 R7, R3, R10, RZ ;  /* 0x0000000a03077219 */ /* 0x000fe200000006ff */
[----:B------:R2:W-:Y:S04]  /*5130*/  STS [UR6+0x2c0], R9 ;  /* 0x0002c009ff007988 */ /* 0x0005e80008000806 */
[----:B------:R2:W-:Y:S04]  /*5140*/  STAS [R4.64], R10 ;  /* 0x0000000a04007dbd */ /* 0x0005e8000c0008ff */
[----:B------:R2:W-:Y:S04]  /*5150*/  ATOMS.OR RZ, [UR5+0x14], R8 ;  /* 0x00001408ffff798c */ /* 0x0005e8000b000005 */
[----:B------:R2:W-:Y:S04]  /*5160*/  ATOMS.OR RZ, [UR5+0x18], R7 ;  /* 0x00001807ffff798c */ /* 0x0005e8000b000005 */
[----:B------:R2:W-:Y:S02]  /*5170*/  ATOMS.XOR RZ, [UR5+0x10], R3 ;  /* 0x00001003ffff798c */ /* 0x0005e4000b800005 */
.L_x_84:
[----:B-1----:R-:W-:Y:S05]  /*5180*/  BSYNC B0 ;  /* 0x0000000000007941 */ /* 0x002fea0003800000 */
.L_x_83:
[----:B------:R-:W-:Y:S05]  /*5190*/  BRA.U UP1, `(.L_x_89) ;  /* 0x00000001016c7547 */ /* 0x000fea000b800000 */
[----:B------:R-:W-:-:S03]  /*51a0*/  UMOV UR4, 0xffffffff ;  /* 0xffffffff00047882 */ /* 0x000fc60000000000 */
[----:B------:R-:W-:Y:S05]  /*51b0*/  BRA.DIV UR4, `(.L_x_90) ;  /* 0x0000006204a47947 */ /* 0x000fea000b800000 */
[----:B------:R-:W-:-:S13]  /*51c0*/  ELECT P6, URZ, PT ;  /* 0x0000000000ff782f */ /* 0x000fda00038c0000 */
.L_x_236:
[----:B------:R-:W-:Y:S05]  /*51d0*/  @!P6 BRA `(.L_x_89) ;  /* 0x00000000005ce947 */ /* 0x000fea0003800000 */
[----:B--2---:R-:W2:Y:S02]  /*51e0*/  LDS R4, [UR5+0x10] ;  /* 0x00001005ff047984 */ /* 0x004ea40008000800 */
[----:B--2---:R-:W-:-:S04]  /*51f0*/  SHF.L.U32 R4, R4, 0x1f, RZ ;  /* 0x0000001f04047819 */ /* 0x004fc800000006ff */
[----:B------:R-:W2:Y:S02]  /*5200*/  SYNCS.PHASECHK.TRANS64.TRYWAIT P0, [UR5+0x8], R4 ;  /* 0x00000804ff0075a7 */ /* 0x000ea40008001105 */
[----:B--2---:R-:W-:Y:S05]  /*5210*/  @P0 BRA `(.L_x_91) ;  /* 0x0000000000080947 */ /* 0x004fea0003800000 */
[----:B------:R-:W2:Y:S02]  /*5220*/  SYNCS.PHASECHK.TRANS64.TRYWAIT P0, [UR5+0x8], R4 ;  /* 0x00000804ff0075a7 */ /* 0x000ea40008001105 */
[----:B--2---:R-:W-:Y:S05]  /*5230*/  @!P0 BRA `(.L_x_92) ;  /* 0x0000006000a48947 */ /* 0x004fea0003800000 */
.L_x_91:
[----:B------:R-:W3:Y:S01]  /*5240*/  LDS R6, [UR6+0x2c0] ;  /* 0x0002c006ff067984 */ /* 0x000ee20008000800 */
[----:B--2---:R-:W-:Y:S02]  /*5250*/  HFMA2 R3, -RZ, RZ, 0, 5.9604644775390625e-08 ;  /* 0x00000001ff037431 */ /* 0x004fe400000001ff */
[----:B------:R-:W-:Y:S01]  /*5260*/  IMAD.MOV.U32 R4, RZ, RZ, 0xffff ;  /* 0x0000ffffff047424 */ /* 0x000fe200078e00ff */
[----:B------:R-:W-:Y:S01]  /*5270*/  UPRMT UR4, UR32, 0x654, UR7 ;  /* 0x0000065420047896 */ /* 0x000fe20008000007 */
[----:B---3--:R-:W-:-:S03]  /*5280*/  IMAD.SHL.U32 R5, R6, 0x20, RZ ;  /* 0x0000002006057824 */ /* 0x008fc600078e00ff */
[-C--:B------:R-:W-:Y:S02]  /*5290*/  SHF.L.U32 R4, R4, R6.reuse, RZ ;  /* 0x0000000604047219 */ /* 0x080fe400000006ff */
[----:B------:R-:W-:Y:S01]  /*52a0*/  SHF.L.U32 R6, R3, R6, RZ ;  /* 0x0000000603067219 */ /* 0x000fe200000006ff */
[----:B------:R3:W-:Y:S04]  /*52b0*/  STS [UR6+0x2c0], R5 ;  /* 0x0002c005ff007988 */ /* 0x0007e80008000806 */
[----:B------:R3:W-:Y:S04]  /*52c0*/  ATOMS.OR RZ, [UR5+0x14], R4 ;  /* 0x00001404ffff798c */ /* 0x0007e8000b000005 */
[----:B------:R3:W-:Y:S01]  /*52d0*/  ATOMS.OR RZ, [UR5+0x18], R6 ;  /* 0x00001806ffff798c */ /* 0x0007e2000b000005 */
[----:B------:R-:W-:Y:S03]  /*52e0*/  SYNCS.ARRIVE.TRANS64.RED.A1T0 RZ, [UR4], RZ ;  /* 0x000000ffffff79a7 */ /* 0x000fe60008100404 */
[----:B------:R3:W-:Y:S01]  /*52f0*/  ATOMS.XOR RZ, [UR5+0x10], R3 ;  /* 0x00001003ffff798c */ /* 0x0007e2000b800005 */
[----:B------:R-:W-:Y:S05]  /*5300*/  BRA `(.L_x_89) ;  /* 0x0000000000107947 */ /* 0x000fea0003800000 */
.L_x_82:
[----:B------:R-:W-:Y:S02]  /*5310*/  MOV R3, 0xffffffff ;  /* 0xffffffff00037802 */ /* 0x000fe40000000f00 */
[----:B------:R-:W-:-:S03]  /*5320*/  MOV R4, 0x5350 ;  /* 0x0000535000047802 */ /* 0x000fc60000000f00 */
[----:B------:R2:W-:Y:S04]  /*5330*/  STS [UR6+0x2c0], R3 ;  /* 0x0002c003ff007988 */ /* 0x0005e80008000806 */
[----:B-12--5:R-:W-:Y:S05]  /*5340*/  CALL.REL.NOINC `($__internal_1_$__cuda_sm10x_tcgen05_guardrail_trap_phase_invalid_during_alloc) ;  /* 0x0000006400e07944 */ /* 0x026fea0003c00000 */
.L_x_89:
[----:B------:R-:W-:Y:S05]  /*5350*/  WARPSYNC.ALL ;  /* 0x0000000000007948 */ /* 0x000fea0003800000 */
[----:B------:R-:W4:Y:S01]  /*5360*/  S2UR UR18, SR_CgaCtaId ;  /* 0x00000000001279c3 */ /* 0x000f220000008800 */
[----:B------:R-:W-:Y:S01]  /*5370*/  UMOV UR4, 0x400 ;  /* 0x0000040000047882 */ /* 0x000fe20000000000 */
[----:B------:R-:W-:-:S06]  /*5380*/  NOP ;  /* 0x0000000000007918 */ /* 0x000fcc0000000000 */
[----:B------:R-:W-:Y:S06]  /*5390*/  BAR.ARV 0x6, 0xa0 ;  /* 0x0182800000007b1d */ /* 0x000fec0000002000 */
[----:B------:R-:W1:Y:S01]  /*53a0*/  LDCU UR5, c[0x0][0x394] ;  /* 0x00007280ff0577ac */ /* 0x000e620008000800 */
[----:B------:R-:W-:Y:S01]  /*53b0*/  LOP3.LUT R2, R2, 0xffff, RZ, 0xc0, !PT ;  /* 0x0000ffff02027812 */ /* 0x000fe200078ec0ff */
[----:B--2---:R-:W-:Y:S01]  /*53c0*/  IMAD.MOV.U32 R8, RZ, RZ, 0x1 ;  /* 0x00000001ff087424 */ /* 0x004fe200078e00ff */
[----:B------:R-:W-:Y:S01]  /*53d0*/  LOP3.LUT R0, R0, 0xffff, RZ, 0xc0, !PT ;  /* 0x0000ffff00007812 */ /* 0x000fe200078ec0ff */
[----:B------:R-:W-:Y:S01]  /*53e0*/  UMOV UR22, URZ ;  /* 0x000000ff00167c82 */ /* 0x000fe20008000000 */
[----:B------:R-:W-:Y:S01]  /*53f0*/  R2UR UR19, R2 ;  /* 0x00000000021372ca */ /* 0x000fe200000e0000 */
[----:B------:R-:W-:Y:S01]  /*5400*/  IMAD.MOV.U32 R2, RZ, RZ, RZ ;  /* 0x000000ffff027224 */ /* 0x000fe200078e00ff */
[----:B------:R-:W-:Y:S01]  /*5410*/  R2UR UR30, R0 ;  /* 0x00000000001e72ca */ /* 0x000fe200000e0000 */
[----:B------:R-:W-:Y:S01]  /*5420*/  IMAD.MOV.U32 R0, RZ, RZ, RZ ;  /* 0x000000ffff007224 */ /* 0x000fe200078e00ff */
[----:B------:R-:W-:-:S02]  /*5430*/  UISETP.NE.AND UP4, UPT, UR33, URZ, UPT ;  /* 0x000000ff2100728c */ /* 0x000fc4000bf85270 */
[----:B----4-:R-:W-:Y:S01]  /*5440*/  ULEA UR18, UR18, UR4, 0x18 ;  /* 0x0000000412127291 */ /* 0x010fe2000f8ec0ff */
[----:B------:R-:W-:Y:S01]  /*5450*/  UMOV UR15, URZ ;  /* 0x000000ff000f7c82 */ /* 0x000fe20008000000 */
[----:B------:R-:W-:Y:S02]  /*5460*/  UMOV UR26, 0x0 ;  /* 0x00000000001a7882 */ /* 0x000fe40000000000 */
[----:B------:R-:W-:Y:S02]  /*5470*/  UIADD3 UR6, UPT, UPT, UR18, 0x3400, URZ ;  /* 0x0000340012067890 */ /* 0x000fe4000fffe0ff */
[----:B------:R-:W-:Y:S02]  /*5480*/  UIADD3 UR7, UPT, UPT, UR18, 0x26400, URZ ;  /* 0x0002640012077890 */ /* 0x000fe4000fffe0ff */
[----:B-1----:R-:W-:Y:S01]  /*5490*/  UIADD3 UR5, UPT, UPT, UR5, 0x1f, URZ ;  /* 0x0000001f05057890 */ /* 0x002fe2000fffe0ff */
[----:B---3--:R-:W1:Y:S01]  /*54a0*/  LDS R3, [UR18+0x2c0] ;  /* 0x0002c012ff037984 */ /* 0x008e620008000800 */
[----:B------:R-:W-:-:S02]  /*54b0*/  UIADD3 UR29, UPT, UPT, UR18, 0x278, URZ ;  /* 0x00000278121d7890 */ /* 0x000fc4000fffe0ff */
[----:B------:R-:W-:Y:S02]  /*54c0*/  USHF.R.S32.HI UR4, URZ, 0x1f, UR5 ;  /* 0x0000001fff047899 */ /* 0x000fe40008011405 */
[----:B------:R-:W-:Y:S02]  /*54d0*/  USHF.R.U32.HI UR6, URZ, 0x4, UR6 ;  /* 0x00000004ff067899 */ /* 0x000fe40008011606 */
[----:B------:R-:W-:Y:S02]  /*54e0*/  ULEA.HI UR4, UR4, UR5, URZ, 0x5 ;  /* 0x0000000504047291 */ /* 0x000fe4000f8f28ff */
[----:B------:R-:W-:Y:S02]  /*54f0*/  USHF.R.U32.HI UR7, URZ, 0x4, UR7 ;  /* 0x00000004ff077899 */ /* 0x000fe40008011607 */
[----:B------:R-:W-:Y:S02]  /*5500*/  USHF.R.S32.HI UR28, URZ, 0x5, UR4 ;  /* 0x00000005ff1c7899 */ /* 0x000fe40008011404 */
[----:B------:R-:W-:-:S02]  /*5510*/  UPRMT UR29, URZ, 0x654, UR29 ;  /* 0x00000654ff1d7896 */ /* 0x000fc4000800001d */
[----:B------:R-:W-:Y:S02]  /*5520*/  UISETP.LT.AND UP0, UPT, UR28, 0x1, UPT ;  /* 0x000000011c00788c */ /* 0x000fe4000bf01270 */
[----:B------:R-:W-:Y:S02]  /*5530*/  ULOP3.LUT UR21, UR6, 0x3fff, URZ, 0xc0, !UPT ;  /* 0x00003fff06157892 */ /* 0x000fe4000f8ec0ff */
[----:B------:R-:W-:Y:S02]  /*5540*/  USEL UR31, UR28, 0x1, !UP0 ;  /* 0x000000011c1f7887 */ /* 0x000fe4000c000000 */
[----:B------:R-:W-:Y:S02]  /*5550*/  ULOP3.LUT UR20, UR7, 0x3fff, URZ, 0xc0, !UPT ;  /* 0x00003fff07147892 */ /* 0x000fe4000f8ec0ff */
[----:B------:R-:W-:Y:S01]  /*5560*/  UIADD3 UR31, UPT, UPT, -UR31, URZ, URZ ;  /* 0x000000ff1f1f7290 */ /* 0x000fe2000fffe1ff */
[----:B------:R-:W-:Y:S01]  /*5570*/  UMOV UR27, 0x8118010 ;  /* 0x08118010001b7882 */ /* 0x000fe20000000000 */
[----:B------:R-:W-:Y:S01]  /*5580*/  UMOV UR24, 0x0 ;  /* 0x0000000000187882 */ /* 0x000fe20000000000 */
[----:B------:R-:W-:Y:S01]  /*5590*/  UMOV UR25, 0x8118010 ;  /* 0x0811801000197882 */ /* 0x000fe20000000000 */
[C---:B-1----:R-:W-:Y:S01]  /*55a0*/  VIADD R5, R3.reuse, 0x20 ;  /* 0x0000002003057836 */ /* 0x042fe20000000000 */
[----:B------:R-:W-:-:S04]  /*55b0*/  LOP3.LUT R4, R3, 0xffff, RZ, 0xc0, !PT ;  /* 0x0000ffff03047812 */ /* 0x000fc800078ec0ff */
[----:B------:R-:W-:-:S05]  /*55c0*/  LOP3.LUT R5, R5, 0xffff, RZ, 0xc0, !PT ;  /* 0x0000ffff05057812 */ /* 0x000fca00078ec0ff */
[----:B------:R1:W-:Y:S02]  /*55d0*/  STL.64 [R1], R4 ;  /* 0x0000000401007387 */ /* 0x0003e40000100a00 */
.L_x_101:
[----:B-1----:R-:W-:-:S04]  /*55e0*/  SHF.L.U32 R5, R2, 0x1f, RZ ;  /* 0x0000001f02057819 */ /* 0x002fc800000006ff */
[----:B------:R-:W1:Y:S02]  /*55f0*/  SYNCS.PHASECHK.TRANS64.TRYWAIT P0, [UR18+0x270], R5 ;  /* 0x00027005ff0075a7 */ /* 0x000e640008001112 */
[----:B-1-34-:R-:W-:Y:S05]  /*5600*/  @!P0 BRA `(.L_x_93) ;  /* 0x0000005c00c88947 */ /* 0x01afea0003800000 */
.L_x_238:
[----:B-1----:R-:W1:Y:S01]  /*5610*/  LDS.128 R4, [UR18+0x2b0] ;  /* 0x0002b012ff047984 */ /* 0x002e620008000c00 */
[----:B------:R-:W-:Y:S01]  /*5620*/  ULEA UR23, UR22, UR18, 0x3 ;  /* 0x0000001216177291 */ /* 0x000fe2000f8e18ff */
[----:B------:R-:W-:Y:S01]  /*5630*/  @!PT LDS RZ, [RZ] ;  /* 0x00000000fffff984 */ /* 0x000fe20000000800 */
[----:B------:R-:W-:Y:S01]  /*5640*/  @!PT LDS RZ, [RZ] ;  /* 0x00000000fffff984 */ /* 0x000fe20000000800 */
[----:B------:R-:W-:Y:S01]  /*5650*/  @!PT LDS RZ, [RZ] ;  /* 0x00000000fffff984 */ /* 0x000fe20000000800 */
[----:B------:R-:W-:Y:S01]  /*5660*/  @!PT LDS RZ, [RZ] ;  /* 0x00000000fffff984 */ /* 0x000fe20000000800 */
[----:B------:R2:W-:Y:S06]  /*5670*/  MEMBAR.ALL.CTA ;  /* 0x0000000000007992 */ /* 0x0005ec0000008000 */
[----:B--2---:R-:W2:Y:S02]  /*5680*/  FENCE.VIEW.ASYNC.S ;  /* 0x00000000000073c6 */ /* 0x004ea40000000000 */
[----:B--2---:R-:W-:Y:S01]  /*5690*/  SYNCS.ARRIVE.TRANS64.RED.A1T0 RZ, [UR29], RZ ;  /* 0x000000ffffff79a7 */ /* 0x004fe2000810041d */
[----:B-1----:R-:W-:Y:S01]  /*56a0*/  LOP3.LUT P2, RZ, R6, 0x1, RZ, 0xc0, !PT ;  /* 0x0000000106ff7812 */ /* 0x002fe2000784c0ff */
[----:B------:R-:W-:-:S12]  /*56b0*/  BRA.U UP4, `(.L_x_94) ;  /* 0x00000001040c7547 */ /* 0x000fd8000b800000 */
[----:B------:R-:W-:-:S04]  /*56c0*/  SHF.L.U32 R5, R8, 0x1f, RZ ;  /* 0x0000001f08057819 */ /* 0x000fc800000006ff */
[----:B------:R-:W1:Y:S02]  /*56d0*/  SYNCS.PHASECHK.TRANS64.TRYWAIT P0, [UR23+0x290], R5 ;  /* 0x00029005ff0075a7 */ /* 0x000e640008001117 */
[----:B-1----:R-:W-:Y:S05]  /*56e0*/  @!P0 BRA `(.L_x_95) ;  /* 0x0000005c00a88947 */ /* 0x002fea0003800000 */
.L_x_94:
[----:B------:R-:W-:Y:S05]  /*56f0*/  BRA.U UP4, `(.L_x_96) ;  /* 0x0000000104dc7547 */ /* 0x000fea000b800000 */
[----:B------:R-:W2:Y:S02]  /*5700*/  LDCU UR4, c[0x0][0x394] ;  /* 0x00007280ff0477ac */ /* 0x000ea40008000800 */
[----:B--2---:R-:W-:-:S09]  /*5710*/  UISETP.GE.AND UP0, UPT, UR4, 0x1, UPT ;  /* 0x000000010400788c */ /* 0x004fd2000bf06270 */
[----:B------:R-:W-:Y:S05]  /*5720*/  BRA.U !UP0, `(.L_x_97) ;  /* 0x0000000108c47547 */ /* 0x000fea000b800000 */
[----:B------:R-:W-:Y:S01]  /*5730*/  ULEA UR4, UR22, UR49, 0x2 ;  /* 0x0000003116047291 */ /* 0x000fe2000f8e10ff */
[----:B-1----:R-:W-:-:S08]  /*5740*/  SHF.L.U32 R4, R0, 0x1f, RZ ;  /* 0x0000001f00047819 */ /* 0x002fd000000006ff */
[----:B------:R-:W5:Y:S01]  /*5750*/  LDL R5, [UR4] ;  /* 0x00000004ff057983 */ /* 0x000f620008100800 */
[----:B------:R-:W-:Y:S02]  /*5760*/  ULEA UR4, UR15, UR18, 0x3 ;  /* 0x000000120f047291 */ /* 0x000fe4000f8e18ff */
[----:B------:R-:W-:Y:S01]  /*5770*/  UPLOP3.LUT UP2, UPT, UPT, UPT, UPT, 0x40, 0x4 ;  /* 0x000000000004789c */ /* 0x000fe20003f4e870 */
[----:B------:R-:W-:Y:S01]  /*5780*/  UMOV UR17, UR31 ;  /* 0x0000001f00117c82 */ /* 0x000fe20008000000 */
[----:B------:R-:W-:Y:S01]  /*5790*/  UMOV UR16, UR28 ;  /* 0x0000001c00107c82 */ /* 0x000fe20008000000 */
[----:B------:R-:W-:-:S04]  /*57a0*/  UMOV UR5, UR15 ;  /* 0x0000000f00057c82 */ /* 0x000fc80008000000 */
[----:B------:R1:W2:Y:S04]  /*57b0*/  SYNCS.PHASECHK.TRANS64.TRYWAIT P1, [UR4], R4 ;  /* 0x00000004ff0075a7 */ /* 0x0002a80008021104 */
.L_x_100:
[----:B------:R-:W-:Y:S02]  /*57c0*/  UIADD3 UR17, UPT, UPT, UR17, 0x1, URZ ;  /* 0x0000000111117890 */ /* 0x000fe4000fffe0ff */
[----:B---3--:R-:W-:Y:S02]  /*57d0*/  ULEA UR10, UR5, UR18, 0x3 ;  /* 0x00000012050a7291 */ /* 0x008fe4000f8e18ff */
[----:B------:R-:W-:Y:S01]  /*57e0*/  UISETP.NE.AND UP3, UPT, UR17, URZ, UPT ;  /* 0x000000ff1100728c */ /* 0x000fe2000bf65270 */
[----:B--2-4-:R-:W-:Y:S10]  /*57f0*/  @P1 BRA `(.L_x_98) ;  /* 0x00000000000c1947 */ /* 0x014ff40003800000 */
[----:B------:R-:W-:Y:S04]  /*5800*/  SHF.L.U32 R6, R0, 0x1f, RZ ;  /* 0x0000001f00067819 */ /* 0x000fe800000006ff */
[----:B------:R-:W2:Y:S02]  /*5810*/  SYNCS.PHASECHK.TRANS64.TRYWAIT P0, [UR10], R6 ;  /* 0x00000006ff0075a7 */ /* 0x000ea4000800110a */
[----:B--2---:R-:W-:Y:S05]  /*5820*/  @!P0 BRA `(.L_x_99) ;  /* 0x0000005c00708947 */ /* 0x004fea0003800000 */
.L_x_98:
[----:B------:R-:W-:Y:S01]  /*5830*/  UISETP.NE.AND UP0, UPT, UR16, 0x1, UPT ;  /* 0x000000011000788c */ /* 0x000fe2000bf05270 */
[----:B------:R-:W-:Y:S01]  /*5840*/  PLOP3.LUT P1, PT, PT, PT, PT, 0x80, 0x8 ;  /* 0x000000000008781c */ /* 0x000fe20003f2f070 */
[----:B------:R-:W-:Y:S02]  /*5850*/  UIADD3 UR4, UPT, UPT, UR5, 0x1, URZ ;  /* 0x0000000105047890 */ /* 0x000fe4000fffe0ff */
[----:B------:R-:W-:Y:S02]  /*5860*/  ULEA UR8, UR5, UR20, 0x7 ;  /* 0x0000001405087291 */ /* 0x000fe4000f8e38ff */
[----:B------:R-:W-:Y:S01]  /*5870*/  UISETP.NE.AND UP1, UPT, UR4, 0x23, UPT ;  /* 0x000000230400788c */ /* 0x000fe2000bf25270 */
[----:B------:R-:W-:Y:S01]  /*5880*/  PLOP3.LUT P0, PT, PT, PT, UP0, 0x80, 0x8 ;  /* 0x000000000008781c */ /* 0x000fe20003f0f008 */
[----:B------:R-:W-:Y:S02]  /*5890*/  UIADD3 UR12, UPT, UPT, UR8, 0x40, URZ ;  /* 0x00000040080c7890 */ /* 0x000fe4000fffe0ff */
[----:B------:R-:W-:Y:S02]  /*58a0*/  USEL UR6, URZ, 0x1, UP1 ;  /* 0x00000001ff067887 */ /* 0x000fe40008800000 */
[----:B------:R-:W-:Y:S02]  /*58b0*/  USEL UR15, UR4, URZ, UP1 ;  /* 0x000000ff040f7287 */ /* 0x000fe40008800000 */
[----:B------:R-:W-:Y:S02]  /*58c0*/  UIADD3 UR10, UPT, UPT, UR10, 0x118, URZ ;  /* 0x000001180a0a7890 */ /* 0x000fe4000fffe0ff */
[----:B------:R-:W-:Y:S01]  /*58d0*/  @UP0 ULEA UR4, UR15, UR18, 0x3 ;  /* 0x000000120f040291 */ /* 0x000fe2000f8e18ff */
[----:B------:R-:W-:Y:S01]  /*58e0*/  LOP3.LUT R0, R0, UR6, RZ, 0x3c, !PT ;  /* 0x0000000600007c12 */ /* 0x000fe2000f8e3cff */
[----:B------:R-:W-:Y:S01]  /*58f0*/  UIADD3 UR16, UPT, UPT, UR16, -0x1, URZ ;  /* 0xffffffff10107890 */ /* 0x000fe2000fffe0ff */
[----:B------:R-:W-:Y:S02]  /*5900*/  UMOV UR9, 0x80004020 ;  /* 0x8000402000097882 */ /* 0x000fe40000000000 */
[----:B-1----:R-:W-:Y:S01]  /*5910*/  @P0 SHF.L.U32 R4, R0, 0x1f, RZ ;  /* 0x0000001f00040819 */ /* 0x002fe200000006ff */
[----:B------:R-:W-:Y:S01]  /*5920*/  UMOV UR13, 0x80004020 ;  /* 0x80004020000d7882 */ /* 0x000fe20000000000 */
[----:B------:R-:W-:Y:S02]  /*5930*/  UMOV UR7, 0x40004040 ;  /* 0x4000404000077882 */ /* 0x000fe40000000000 */
[----:B------:R3:W4:Y:S01]  /*5940*/  @P0 SYNCS.PHASECHK.TRANS64.TRYWAIT P1, [UR4], R4 ;  /* 0x00000004ff0005a7 */ /* 0x0007220008021104 */
[----:B------:R-:W-:Y:S11]  /*5950*/  ELECT P0, URZ, PT ;  /* 0x0000000000ff782f */ /* 0x000ff60003800000 */
[----:B------:R-:W-:Y:S02]  /*5960*/  @!UPT UIADD3 URZ, UPT, UPT, URZ, URZ, URZ ;  /* 0x000000fffffff290 */ /* 0x000fe4000fffe0ff */
[C---:B-----5:R-:W-:Y:S01]  /*5970*/  @P0 R2UR.BROADCAST UR14, R5.reuse ;  /* 0x00000000050e02ca */ /* 0x060fe200008e0000 */
[----:B------:R-:W-:Y:S01]  /*5980*/  ULEA UR4, UR5, UR21, 0x8 ;  /* 0x0000001505047291 */ /* 0x000fe2000f8e40ff */
[----:B------:R-:W-:Y:S11]  /*5990*/  ELECT P0, URZ, PT ;  /* 0x0000000000ff782f */ /* 0x000ff60003800000 */
[----:B------:R-:W-:Y:S02]  /*59a0*/  @!UPT UIADD3 URZ, UPT, UPT, URZ, URZ, URZ ;  /* 0x000000fffffff290 */ /* 0x000fe4000fffe0ff */
[----:B------:R-:W-:Y:S01]  /*59b0*/  @P0 R2UR.BROADCAST UR11, R5 ;  /* 0x00000000050b02ca */ /* 0x000fe200008e0000 */
[----:B------:R-:W-:Y:S01]  /*59c0*/  UIADD3 UR6, UPT, UPT, UR4, 0x80, URZ ;  /* 0x0000008004067890 */ /* 0x000fe2000fffe0ff */
[----:B------:R-:W-:Y:S02]  /*59d0*/  UMOV UR5, 0x40004040 ;  /* 0x4000404000057882 */ /* 0x000fe40000000000 */
[----:B------:R1:W-:Y:S01]  /*59e0*/  UTCHMMA.2CTA gdesc[UR4], gdesc[UR8], tmem[UR14], tmem[UR26], idesc[UR27], UP2 ;  /* 0x00ff1a08040075ea */ /* 0x0003e2000920000e */
[----:B------:R-:W-:Y:S08]  /*59f0*/  UPLOP3.LUT UP2, UPT, UPT, UPT, UPT, 0x80, 0x8 ;  /* 0x000000000008789c */ /* 0x000ff00003f4f070 */
[----:B------:R3:W-:Y:S01]  /*5a00*/  UTCHMMA.2CTA gdesc[UR6], gdesc[UR12], tmem[UR11], tmem[UR24], idesc[UR25], UPT ;  /* 0x00ff180c060075ea */ /* 0x0007e2000ba0000b */
[----:B------:R3:W-:Y:S01]  /*5a10*/  UTCBAR.2CTA.MULTICAST [UR10], URZ, UR19 ;  /* 0x000000ff0a0073e9 */ /* 0x0007e20008200813 */
[----:B-1----:R-:W-:Y:S01]  /*5a20*/  UMOV UR5, UR15 ;  /* 0x0000000f00057c82 */ /* 0x002fe20008000000 */
[----:B------:R-:W-:Y:S05]  /*5a30*/  BRA.U UP3, `(.L_x_100) ;  /* 0xfffffffd03607547 */ /* 0x000fea000b83ffff */
.L_x_97:
[----:B------:R-:W-:-:S09]  /*5a40*/  UIADD3 UR4, UPT, UPT, UR23, 0x280, URZ ;  /* 0x0000028017047890 */ /* 0x000fd2000fffe0ff */
[----:B------:R2:W-:Y:S01]  /*5a50*/  UTCBAR.2CTA.MULTICAST [UR4], URZ, UR30 ;  /* 0x000000ff040073e9 */ /* 0x0005e2000820081e */
[----:B------:R-:W-:Y:S02]  /*5a60*/  NOP ;  /* 0x0000000000007918 */ /* 0x000fe40000000000 */
.L_x_96:
[----:B--2---:R-:W-:Y:S01]  /*5a70*/  UIADD3 UR4, UPT, UPT, UR22, 0x1, URZ ;  /* 0x0000000116047890 */ /* 0x004fe2000fffe0ff */
[----:B------:R-:W-:-:S03]  /*5a80*/  LOP3.LUT R2, R2, 0x1, RZ, 0x3c, !PT ;  /* 0x0000000102027812 */ /* 0x000fc600078e3cff */
[----:B------:R-:W-:-:S04]  /*5a90*/  UISETP.NE.AND UP0, UPT, UR4, 0x2, UPT ;  /* 0x000000020400788c */ /* 0x000fc8000bf05270 */
[----:B------:R-:W-:Y:S02]  /*5aa0*/  USEL UR5, URZ, 0x1, UP0 ;  /* 0x00000001ff057887 */ /* 0x000fe40008000000 */
[----:B------:R-:W-:-:S04]  /*5ab0*/  USEL UR22, UR4, URZ, UP0 ;  /* 0x000000ff04167287 */ /* 0x000fc80008000000 */
[----:B------:R-:W-:Y:S01]  /*5ac0*/  LOP3.LUT R8, R8, UR5, RZ, 0x3c, !PT ;  /* 0x0000000508087c12 */ /* 0x000fe2000f8e3cff */
[----:B------:R-:W-:Y:S07]  /*5ad0*/  @P2 BRA `(.L_x_101) ;  /* 0xfffffff800c02947 */ /* 0x000fee000383ffff */
[----:B------:R-:W2:Y:S01]  /*5ae0*/  S2UR UR8, SR_CgaCtaId ;  /* 0x00000000000879c3 */ /* 0x000ea20000008800 */
[----:B------:R-:W-:Y:S01]  /*5af0*/  ELECT P0, URZ, PT ;  /* 0x0000000000ff782f */ /* 0x000fe20003800000 */
[----:B------:R-:W-:Y:S01]  /*5b00*/  HFMA2 R0, -RZ, RZ, 0, 5.9604644775390625e-08 ;  /* 0x00000001ff007431 */ /* 0x000fe200000001ff */
[----:B------:R-:W-:-:S05]  /*5b10*/  UMOV UR4, 0x40 ;  /* 0x0000004000047882 */ /* 0x000fca0000000000 */
[----:B------:R-:W-:Y:S01]  /*5b20*/  UVIRTCOUNT.DEALLOC.SMPOOL 0x80 ;  /* 0x000000800000784c */ /* 0x000fe20000000000 */
[----:B------:R-:W-:Y:S02]  /*5b30*/  UISETP.NE.AND UP0, UPT, UR33, URZ, UPT ;  /* 0x000000ff2100728c */ /* 0x000fe4000bf05270 */
[----:B--2---:R-:W-:-:S09]  /*5b40*/  ULEA UR8, UR8, UR4, 0x18 ;  /* 0x0000000408087291 */ /* 0x004fd2000f8ec0ff */
[----:B------:R2:W-:Y:S01]  /*5b50*/  @P0 STS.U8 [UR8+0x1c], R0 ;  /* 0x00001c00ff000988 */ /* 0x0005e20008000008 */
[----:B------:R-:W-:Y:S05]  /*5b60*/  BRA.U UP0, `(.L_x_102) ;  /* 0x0000000100587547 */ /* 0x000fea000b800000 */
[----:B------:R-:W-:Y:S01]  /*5b70*/  UIADD3 UR5, UPT, UPT, UR18, 0x290, URZ ;  /* 0x0000029012057890 */ /* 0x000fe2000fffe0ff */
[----:B------:R-:W-:-:S03]  /*5b80*/  SHF.L.U32 R2, R8, 0x1f, RZ ;  /* 0x0000001f08027819 */ /* 0x000fc600000006ff */
[----:B------:R-:W-:-:S09]  /*5b90*/  ULEA UR4, UR22, UR5, 0x3 ;  /* 0x0000000516047291 */ /* 0x000fd2000f8e18ff */
[----:B------:R-:W1:Y:S02]  /*5ba0*/  SYNCS.PHASECHK.TRANS64.TRYWAIT P0, [UR4], R2 ;  /* 0x00000002ff0075a7 */ /* 0x000e640008001104 */
[----:B-1----:R-:W-:Y:S05]  /*5bb0*/  @!P0 BRA `(.L_x_103) ;  /* 0x0000005800a48947 */ /* 0x002fea0003800000 */
.L_x_242:
[----:B------:R-:W-:-:S04]  /*5bc0*/  UIADD3 UR4, UPT, UPT, UR22, 0x1, URZ ;  /* 0x0000000116047890 */ /* 0x000fc8000fffe0ff */
[----:B------:R-:W-:-:S04]  /*5bd0*/  UISETP.NE.AND UP1, UPT, UR4, 0x2, UPT ;  /* 0x000000020400788c */ /* 0x000fc8000bf25270 */
[----:B---3--:R-:W-:Y:S02]  /*5be0*/  USEL UR6, URZ, 0x1, UP1 ;  /* 0x00000001ff067887 */ /* 0x008fe40008800000 */
[----:B------:R-:W-:-:S04]  /*5bf0*/  USEL UR4, UR4, URZ, UP1 ;  /* 0x000000ff04047287 */ /* 0x000fc80008800000 */
[----:B------:R-:W-:Y:S01]  /*5c00*/  ULEA UR4, UR4, UR5, 0x3 ;  /* 0x0000000504047291 */ /* 0x000fe2000f8e18ff */
[----:B-1----:R-:W-:-:S04]  /*5c10*/  LOP3.LUT R2, R8, UR6, RZ, 0x3c, !PT ;  /* 0x0000000608027c12 */ /* 0x002fc8000f8e3cff */
[----:B------:R-:W-:Y:S01]  /*5c20*/  SHF.L.U32 R2, R2, 0x1f, RZ ;  /* 0x0000001f02027819 */ /* 0x000fe200000006ff */
[----:B--2---:R-:W-:-:S04]  /*5c30*/  IMAD.U32 R0, RZ, RZ, UR4 ;  /* 0x00000004ff007e24 */ /* 0x004fc8000f8e00ff */
[----:B------:R1:W2:Y:S03]  /*5c40*/  SYNCS.PHASECHK.TRANS64.TRYWAIT P0, [R0+URZ], R2 ;  /* 0x00000002000075a7 */ /* 0x0002a600080011ff */
[----:B--2---:R-:W-:Y:S05]  /*5c50*/  @!P0 NANOSLEEP.SYNCS 0x989680 ;  /* 0x009896800000895d */ /* 0x004fea0003900000 */
[----:B------:R-:W2:Y:S02]  /*5c60*/  @!P0 SYNCS.PHASECHK.TRANS64 P0, [R0+URZ], R2 ;  /* 0x00000002000085a7 */ /* 0x000ea400080010ff */
[----:B--2---:R-:W-:Y:S05]  /*5c70*/  @P0 BRA `(.L_x_104) ;  /* 0x0000000000200947 */ /* 0x004fea0003800000 */
.L_x_105:
[----:B--2---:R2:W3:Y:S02]  /*5c80*/  SYNCS.PHASECHK.TRANS64.TRYWAIT P0, [R0+URZ], R2 ;  /* 0x00000002000075a7 */ /* 0x0044e400080011ff */
[----:B---3--:R-:W-:Y:S05]  /*5c90*/  @!P0 NANOSLEEP.SYNCS 0x989680 ;  /* 0x009896800000895d */ /* 0x008fea0003900000 */
[----:B------:R-:W3:Y:S02]  /*5ca0*/  @!P0 SYNCS.PHASECHK.TRANS64 P0, [R0+URZ], R2 ;  /* 0x00000002000085a7 */ /* 0x000ee400080010ff */
[----:B---3--:R-:W-:Y:S05]  /*5cb0*/  @!P0 BRA `(.L_x_105) ;  /* 0xfffffffc00f08947 */ /* 0x008fea000383ffff */
[----:B------:R-:W-:Y:S05]  /*5cc0*/  BRA `(.L_x_104) ;  /* 0x00000000000c7947 */ /* 0x000fea0003800000 */
.L_x_102:
[----:B------:R-:W-:-:S04]  /*5cd0*/  UIADD3 UR4, UPT, UPT, UR18, 0x2a0, URZ ;  /* 0x000002a012047890 */ /* 0x000fc8000fffe0ff */
[----:B------:R-:W-:-:S09]  /*5ce0*/  UPRMT UR4, UR32, 0x654, UR4 ;  /* 0x0000065420047896 */ /* 0x000fd20008000004 */
[----:B------:R-:W-:Y:S03]  /*5cf0*/  SYNCS.ARRIVE.TRANS64.RED.A1T0 RZ, [UR4], RZ ;  /* 0x000000ffffff79a7 */ /* 0x000fe60008100404 */
.L_x_104:
[----:B-12---:R-:W-:Y:S01]  /*5d00*/  SHF.L.U32 R2, RZ, 0x1f, RZ ;  /* 0x0000001fff027819 */ /* 0x006fe200000006ff */
[----:B------:R-:W-:Y:S01]  /*5d10*/  UIADD3 UR4, UPT, UPT, UR18, 0x2a0, URZ ;  /* 0x000002a012047890 */ /* 0x000fe2000fffe0ff */
[----:B------:R-:W-:Y:S02]  /*5d20*/  PLOP3.LUT P0, PT, PT, PT, UP0, 0x80, 0x8 ;  /* 0x000000000008781c */ /* 0x000fe40003f0f008 */
[----:B----4-:R-:W1:Y:S02]  /*5d30*/  SYNCS.PHASECHK.TRANS64.TRYWAIT P1, [UR18+0x2a0], R2 ;  /* 0x0002a002ff0075a7 */ /* 0x010e640008021112 */
[----:B-1----:R-:W-:Y:S09]  /*5d40*/  @!P1 BRA `(.L_x_106) ;  /* 0x0000005800589947 */ /* 0x002ff20003800000 */
.L_x_244:
[----:B------:R-:W-:Y:S01]  /*5d50*/  @!UP0 UPRMT UR4, UR32, 0x654, UR4 ;  /* 0x0000065420048896 */ /* 0x000fe20008000004 */
[----:B------:R-:W-:Y:S01]  /*5d60*/  LOP3.LUT R3, R3, 0xffff, RZ, 0xc0, !PT ;  /* 0x0000ffff03037812 */ /* 0x000fe200078ec0ff */
[----:B-1----:R-:W-:-:S03]  /*5d70*/  IMAD.MOV.U32 R2, RZ, RZ, 0xffff ;  /* 0x0000ffffff027424 */ /* 0x002fc600078e00ff */
[----:B------:R-:W-:-:S04]  /*5d80*/  SHF.R.U32.HI R3, RZ, 0x5, R3 ;  /* 0x00000005ff037819 */ /* 0x000fc80000011603 */
[----:B------:R-:W-:Y:S01]  /*5d90*/  @!P0 SYNCS.ARRIVE.TRANS64.RED.A1T0 RZ, [UR4], RZ ;  /* 0x000000ffffff89a7 */ /* 0x000fe20008100404 */
[----:B------:R-:W-:Y:S01]  /*5da0*/  NOP ;  /* 0x0000000000007918 */ /* 0x000fe20000000000 */
[----:B------:R-:W1:Y:S01]  /*5db0*/  LDS R0, [UR8+0x14] ;  /* 0x00001408ff007984 */ /* 0x000e620008000800 */
[----:B------:R-:W-:-:S04]  /*5dc0*/  SHF.L.U32 R2, R2, R3, RZ ;  /* 0x0000000302027219 */ /* 0x000fc800000006ff */
[----:B-1----:R-:W-:-:S04]  /*5dd0*/  LOP3.LUT R0, R0, R2, RZ, 0xc0, !PT ;  /* 0x0000000200007212 */ /* 0x002fc800078ec0ff */
[----:B------:R-:W-:Y:S01]  /*5de0*/  ISETP.NE.AND P0, PT, R0, R2, PT ;  /* 0x000000020000720c */ /* 0x000fe20003f05270 */
[----:B------:R-:W-:-:S05]  /*5df0*/  IMAD.MOV.U32 R0, RZ, RZ, 0x1 ;  /* 0x00000001ff007424 */ /* 0x000fca00078e00ff */
[----:B------:R-:W-:-:S07]  /*5e00*/  SHF.L.U32 R0, R0, R3, RZ ;  /* 0x0000000300007219 */ /* 0x000fce00000006ff */
[----:B------:R-:W-:Y:S05]  /*5e10*/  @P0 BRA `(.L_x_107) ;  /* 0x00000000005c0947 */ /* 0x000fea0003800000 */
[----:B------:R-:W1:Y:S02]  /*5e20*/  LDS R3, [UR8+0x18] ;  /* 0x00001808ff037984 */ /* 0x000e640008000800 */
[----:B-1----:R-:W-:-:S04]  /*5e30*/  LOP3.LUT R3, R3, R0, RZ, 0xc0, !PT ;  /* 0x0000000003037212 */ /* 0x002fc800078ec0ff */
[----:B------:R-:W-:-:S13]  /*5e40*/  ISETP.NE.AND P0, PT, R3, R0, PT ;  /* 0x000000000300720c */ /* 0x000fda0003f05270 */
[----:B------:R-:W-:Y:S05]  /*5e50*/  @P0 BRA `(.L_x_108) ;  /* 0x0000000000400947 */ /* 0x000fea0003800000 */
[----:B------:R-:W-:Y:S01]  /*5e60*/  R2UR UR4, R2 ;  /* 0x00000000020472ca */ /* 0x000fe200000e0000 */
[----:B------:R-:W1:Y:S01]  /*5e70*/  S2R R3, SR_LANEID ;  /* 0x0000000000037919 */ /* 0x000e620000000000 */
[----:B------:R-:W-:-:S04]  /*5e80*/  LOP3.LUT R0, RZ, R0, RZ, 0x33, !PT ;  /* 0x00000000ff007212 */ /* 0x000fc800078e33ff */
[----:B---3--:R-:W2:Y:S07]  /*5e90*/  REDUX UR6, R0 ;  /* 0x00000000000673c4 */ /* 0x008eae0000000000 */
[----:B------:R-:W-:-:S03]  /*5ea0*/  ULOP3.LUT UR5, URZ, UR4, URZ, 0x33, !UPT ;  /* 0x00000004ff057292 */ /* 0x000fc6000f8e33ff */
[----:B------:R-:W-:Y:S02]  /*5eb0*/  VOTEU.ANY UR4, UPT, PT ;  /* 0x0000000000047886 */ /* 0x000fe400038e0100 */
[----:B------:R-:W-:Y:S01]  /*5ec0*/  UFLO.U32 UR4, UR4 ;  /* 0x00000004000472bd */ /* 0x000fe200080e0000 */
[----:B------:R-:W-:-:S04]  /*5ed0*/  IMAD.U32 R2, RZ, RZ, UR5 ;  /* 0x00000005ff027e24 */ /* 0x000fc8000f8e00ff */
[----:B------:R-:W3:Y:S02]  /*5ee0*/  REDUX UR7, R2 ;  /* 0x00000000020773c4 */ /* 0x000ee40000000000 */
[----:B------:R4:W-:Y:S01]  /*5ef0*/  UTCATOMSWS.AND URZ, UR5 ;  /* 0x0000000500ff79e3 */ /* 0x0009e20008000000 */
[----:B--2---:R-:W-:Y:S01]  /*5f00*/  IMAD.U32 R0, RZ, RZ, UR6 ;  /* 0x00000006ff007e24 */ /* 0x004fe2000f8e00ff */
[----:B-1----:R-:W-:Y:S01]  /*5f10*/  ISETP.EQ.U32.AND P0, PT, R3, UR4, PT ;  /* 0x0000000403007c0c */ /* 0x002fe2000bf02070 */
[----:B---3--:R-:W-:-:S12]  /*5f20*/  IMAD.U32 R2, RZ, RZ, UR7 ;  /* 0x00000007ff027e24 */ /* 0x008fd8000f8e00ff */
[----:B------:R4:W-:Y:S04]  /*5f30*/  @P0 ATOMS.AND RZ, [UR8+0x14], R2 ;  /* 0x00001402ffff098c */ /* 0x0009e8000a800008 */
[----:B------:R4:W-:Y:S01]  /*5f40*/  @P0 ATOMS.AND RZ, [UR8+0x18], R0 ;  /* 0x00001800ffff098c */ /* 0x0009e2000a800008 */
[----:B------:R-:W-:Y:S05]  /*5f50*/  BRA `(.L_x_109) ;  /* 0x0000000000147947 */ /* 0x000fea0003800000 */
.L_x_108:
[----:B------:R-:W-:Y:S02]  /*5f60*/  MOV R2, 0x5f80 ;  /* 0x00005f8000027802 */ /* 0x000fe40000000f00 */
[----:B---3-5:R-:W-:Y:S05]  /*5f70*/  CALL.REL.NOINC `($__internal_0_$__cuda_sm10x_tcgen05_guardrail_trap_col_being_dealloced_not_returned_by_alloc) ;  /* 0x0000005800c87944 */ /* 0x028fea0003c00000 */
[----:B------:R-:W-:Y:S05]  /*5f80*/  BRA `(.L_x_109) ;  /* 0x0000000000087947 */ /* 0x000fea0003800000 */
.L_x_107:
[----:B------:R-:W-:Y:S02]  /*5f90*/  MOV R2, 0x5fb0 ;  /* 0x00005fb000027802 */ /* 0x000fe40000000f00 */
[----:B---3-5:R-:W-:Y:S05]  /*5fa0*/  CALL.REL.NOINC `($__internal_2_$__cuda_sm10x_tcgen05_guardrail_trap_unallocated_columns_being_dealloced) ;  /* 0x0000005800d47944 */ /* 0x028fea0003c00000 */
.L_x_109:
[----:B------:R-:W-:Y:S01]  /*5fb0*/  NOP ;  /* 0x0000000000007918 */ /* 0x000fe20000000000 */
[----:B----4-:R-:W-:Y:S05]  /*5fc0*/  EXIT ;  /* 0x000000000000794d */ /* 0x010fea0003800000 */
.L_x_81:
[----:B------:R-:W2:Y:S01]  /*5fd0*/  LDCU UR5, c[0x0][0x384] ;  /* 0x00007080ff0577ac */ /* 0x000ea20008000800 */
[----:B------:R-:W-:Y:S02]  /*5fe0*/  UISETP.NE.OR UP0, UPT, UR19, 0x3, !UP3 ;  /* 0x000000031300788c */ /* 0x000fe4000df05670 */
[----:B--2---:R-:W-:-:S07]  /*5ff0*/  UIADD3 UR5, UPT, UPT, UR5, 0x3f, URZ ;  /* 0x0000003f05057890 */ /* 0x004fce000fffe0ff */
[----:B------:R-:W-:Y:S05]  /*6000*/  BRA.U UP0, `(.L_x_110) ;  /* 0x0000001500e87547 */ /* 0x000fea000b800000 */
[----:B------:R-:W2:Y:S01]  /*6010*/  LDCU UR53, c[0x0][0x388] ;  /* 0x00007100ff3577ac */ /* 0x000ea20008000800 */
[----:B------:R-:W3:Y:S01]  /*6020*/  S2UR UR9, SR_CgaCtaId ;  /* 0x00000000000979c3 */ /* 0x000ee20000008800 */
[----:B------:R-:W-:Y:S01]  /*6030*/  IMAD.MOV.U32 R10, RZ, RZ, 0x1 ;  /* 0x00000001ff0a7424 */ /* 0x000fe200078e00ff */
[----:B------:R-:W-:Y:S01]  /*6040*/  USHF.R.S32.HI UR4, URZ, 0x1f, UR5 ;  /* 0x0000001fff047899 */ /* 0x000fe20008011405 */
[----:B------:R-:W-:Y:S01]  /*6050*/  IMAD.MOV.U32 R9, RZ, RZ, RZ ;  /* 0x000000ffff097224 */ /* 0x000fe200078e00ff */
[----:B------:R-:W-:Y:S01]  /*6060*/  UMOV UR27, 0x400 ;  /* 0x00000400001b7882 */ /* 0x000fe20000000000 */
[----:B------:R-:W4:Y:S03]  /*6070*/  LDCU UR38, c[0x0][0x370] ;  /* 0x00006e00ff2677ac */ /* 0x000f260008000800 */
[----:B------:R-:W1:Y:S01]  /*6080*/  LDC.64 R14, c[0x0][0x348] ;  /* 0x0000d200ff0e7b82 */ /* 0x000e620000000a00 */
[----:B------:R-:W-:Y:S01]  /*6090*/  ULEA.HI UR4, UR4, UR5, URZ, 0x6 ;  /* 0x0000000504047291 */ /* 0x000fe2000f8f30ff */
[----:B------:R-:W4:Y:S03]  /*60a0*/  LDCU.128 UR40, c[0x0][0xc10] ;  /* 0x00018200ff2877ac */ /* 0x000f260008000c00 */
[----:B------:R-:W-:Y:S01]  /*60b0*/  USHF.R.S32.HI UR31, URZ, 0x6, UR4 ;  /* 0x00000006ff1f7899 */ /* 0x000fe20008011404 */
[----:B--2---:R-:W-:Y:S01]  /*60c0*/  IMAD.U32 R0, RZ, RZ, UR53 ;  /* 0x00000035ff007e24 */ /* 0x004fe2000f8e00ff */
[----:B------:R-:W2:Y:S04]  /*60d0*/  LDCU UR37, c[0x0][0x374] ;  /* 0x00006e80ff2577ac */ /* 0x000ea80008000800 */
[----:B------:R-:W-:Y:S01]  /*60e0*/  IMAD.U32 R3, RZ, RZ, UR31 ;  /* 0x0000001fff037e24 */ /* 0x000fe2000f8e00ff */
[----:B------:R-:W-:Y:S01]  /*60f0*/  IABS R0, R0 ;  /* 0x0000000000007213 */ /* 0x000fe20000000000 */
[----:B------:R-:W4:Y:S03]  /*6100*/  LDCU.64 UR4, c[0x0][0x988] ;  /* 0x00013100ff0477ac */ /* 0x000f260008000a00 */
[----:B------:R-:W-:Y:S01]  /*6110*/  IABS R2, R3 ;  /* 0x0000000300027213 */ /* 0x000fe20000000000 */
[----:B---3--:R-:W-:Y:S01]  /*6120*/  ULEA UR27, UR9, UR27, 0x18 ;  /* 0x0000001b091b7291 */ /* 0x008fe2000f8ec0ff */
[----:B------:R-:W-:Y:S01]  /*6130*/  R2UR UR29, R0 ;  /* 0x00000000001d72ca */ /* 0x000fe200000e0000 */
[----:B------:R-:W3:Y:S01]  /*6140*/  LDCU.64 UR32, c[0x0][0x990] ;  /* 0x00013200ff2077ac */ /* 0x000ee20008000a00 */
[----:B------:R-:W-:-:S02]  /*6150*/  R2UR UR30, R2 ;  /* 0x00000000021e72ca */ /* 0x000fc400000e0000 */
[----:B------:R-:W-:Y:S01]  /*6160*/  IABS R3, R3 ;  /* 0x0000000300037213 */ /* 0x000fe20000000000 */
[----:B------:R-:W1:Y:S01]  /*6170*/  LDCU UR26, c[0x0][0xc0c] ;  /* 0x00018180ff1a77ac */ /* 0x000e620008000800 */
[----:B------:R-:W1:Y:S03]  /*6180*/  LDCU UR54, c[0x0][0xc20] ;  /* 0x00018400ff3677ac */ /* 0x000e660008000800 */
[----:B------:R-:W-:-:S04]  /*6190*/  IMAD.MOV R3, RZ, RZ, -R3 ;  /* 0x000000ffff037224 */ /* 0x000fc800078e0a03 */
[----:B------:R-:W3:Y:S01]  /*61a0*/  I2F.RP R0, UR29 ;  /* 0x0000001d00007d06 */ /* 0x000ee20008209400 */
[----:B----4-:R-:W-:Y:S01]  /*61b0*/  UISETP.NE.U32.AND UP0, UPT, UR4, URZ, UPT ;  /* 0x000000ff0400728c */ /* 0x010fe2000bf05070 */
[----:B------:R-:W-:Y:S01]  /*61c0*/  R2UR UR49, R3 ;  /* 0x00000000033172ca */ /* 0x000fe200000e0000 */
[----:B------:R-:W4:Y:S01]  /*61d0*/  LDCU UR4, c[0x0][0xc30] ;  /* 0x00018600ff0477ac */ /* 0x000f220008000800 */
[----:B------:R-:W4:Y:S04]  /*61e0*/  LDCU UR36, c[0x0][0x38c] ;  /* 0x00007180ff2477ac */ /* 0x000f280008000800 */
[----:B------:R-:W1:Y:S01]  /*61f0*/  I2F.RP R2, UR30 ;  /* 0x0000001e00027d06 */ /* 0x000e620008209400 */
[----:B------:R-:W-:Y:S02]  /*6200*/  UISETP.NE.AND.EX UP0, UPT, UR5, URZ, UPT, UP0 ;  /* 0x000000ff0500728c */ /* 0x000fe4000bf05300 */
[----:B------:R-:W-:-:S02]  /*6210*/  UIMAD.WIDE.U32 UR10, UR38, UR40, URZ ;  /* 0x00000028260a72a5 */ /* 0x000fc4000f8e00ff */
[----:B--2---:R-:W-:-:S03]  /*6220*/  UIMAD.WIDE.U32 UR14, UR37, UR43, URZ ;  /* 0x0000002b250e72a5 */ /* 0x004fc6000f8e00ff */
[----:B---3--:R-:W2:Y:S01]  /*6230*/  MUFU.RCP R0, R0 ;  /* 0x0000000000007308 */ /* 0x008ea20000001000 */
[----:B------:R-:W-:Y:S01]  /*6240*/  UMOV UR8, URZ ;  /* 0x000000ff00087c82 */ /* 0x000fe20008000000 */
[----:B------:R-:W-:Y:S02]  /*6250*/  UP2UR UR51, UPR, URZ, 0x1 ;  /* 0x00000001ff337883 */ /* 0x000fe40008000000 */
[----:B------:R-:W-:Y:S02]  /*6260*/  UISETP.NE.AND UP0, UPT, UR39, 0x1, UPT ;  /* 0x000000012700788c */ /* 0x000fe4000bf05270 */
[----:B------:R-:W-:Y:S02]  /*6270*/  UISETP.NE.U32.AND UP0, UPT, UR32, URZ, UPT ;  /* 0x000000ff2000728c */ /* 0x000fe4000bf05070 */
[----:B-1----:R-:W1:Y:S01]  /*6280*/  MUFU.RCP R2, R2 ;  /* 0x0000000200027308 */ /* 0x002e620000001000 */
[----:B------:R-:W-:Y:S02]  /*6290*/  UIADD3 UR48, UPT, UPT, UR27, 0x278, URZ ;  /* 0x000002781b307890 */ /* 0x000fe4000fffe0ff */
[----:B------:R-:W-:-:S02]  /*62a0*/  UISETP.GE.AND UP3, UPT, UR39, 0x1, UPT ;  /* 0x000000012700788c */ /* 0x000fc4000bf66270 */
[----:B------:R-:W-:Y:S01]  /*62b0*/  UISETP.NE.AND.EX UP5, UPT, UR33, URZ, UPT, UP0 ;  /* 0x000000ff2100728c */ /* 0x000fe2000bfa5300 */
[----:B------:R-:W-:Y:S01]  /*62c0*/  UMOV UR47, UR11 ;  /* 0x0000000b002f7c82 */ /* 0x000fe20008000000 */
[----:B------:R-:W-:Y:S01]  /*62d0*/  UMOV UR46, UR15 ;  /* 0x0000000f002e7c82 */ /* 0x000fe20008000000 */
[----:B--2---:R-:W-:Y:S01]  /*62e0*/  VIADD R0, R0, 0xffffffe ;  /* 0x0ffffffe00007836 */ /* 0x004fe20000000000 */
[----:B------:R-:W-:Y:S02]  /*62f0*/  UISETP.NE.AND UP3, UPT, UR26, 0x1, UPT ;  /* 0x000000011a00788c */ /* 0x000fe4000bf65270 */
[----:B------:R-:W-:Y:S01]  /*6300*/  UISETP.NE.AND UP0, UPT, UR42, 0x1, UPT ;  /* 0x000000012a00788c */ /* 0x000fe2000bf05270 */
[----:B------:R-:W-:Y:S02]  /*6310*/  UMOV UR28, URZ ;  /* 0x000000ff001c7c82 */ /* 0x000fe40008000000 */
[----:B------:R-:W2:Y:S01]  /*6320*/  F2I.FTZ.U32.TRUNC.NTZ R0, R0 ;  /* 0x0000000000007305 */ /* 0x000ea2000021f000 */
[----:B------:R-:W-:Y:S01]  /*6330*/  UPLOP3.LUT UP2, UPT, UPT, UPT, UPT, 0x40, 0x4 ;  /* 0x000000000004789c */ /* 0x000fe20003f4e870 */
[----:B-1----:R-:W-:Y:S01]  /*6340*/  VIADD R2, R2, 0xffffffe ;  /* 0x0ffffffe02027836 */ /* 0x002fe20000000000 */
[----:B------:R-:W1:Y:S01]  /*6350*/  LDCU.64 UR24, c[0x0][0xc28] ;  /* 0x00018500ff1877ac */ /* 0x000e620008000a00 */
[----:B------:R-:W-:-:S04]  /*6360*/  UPRMT UR48, URZ, 0x654, UR48 ;  /* 0x00000654ff307896 */ /* 0x000fc80008000030 */
[----:B------:R-:W3:Y:S01]  /*6370*/  F2I.FTZ.U32.TRUNC.NTZ R2, R2 ;  /* 0x0000000200027305 */ /* 0x000ee2000021f000 */
[----:B------:R-:W-:Y:S02]  /*6380*/  USHF.R.U32.HI UR47, URZ, UR41, UR47 ;  /* 0x00000029ff2f7299 */ /* 0x000fe4000801162f */
[----:B------:R-:W-:Y:S02]  /*6390*/  USHF.R.U32.HI UR46, URZ, UR54, UR46 ;  /* 0x00000036ff2e7299 */ /* 0x000fe4000801162e */
[----:B----4-:R-:W-:Y:S01]  /*63a0*/  UISETP.NE.AND UP4, UPT, UR4, 0x1, UPT ;  /* 0x000000010400788c */ /* 0x010fe2000bf85270 */
[----:B--2---:R-:W-:Y:S01]  /*63b0*/  R2UR UR7, R0 ;  /* 0x00000000000772ca */ /* 0x004fe200000e0000 */
[----:B------:R-:W-:Y:S02]  /*63c0*/  UISETP.NE.AND UP3, UPT, UR53, URZ, UPT ;  /* 0x000000ff3500728c */ /* 0x000fe4000bf65270 */
[----:B------:R-:W-:Y:S02]  /*63d0*/  UISETP.NE.AND UP0, UPT, UR36, URZ, UPT ;  /* 0x000000ff2400728c */ /* 0x000fe4000bf05270 */
[----:B------:R-:W-:Y:S01]  /*63e0*/  UISETP.NE.AND UP6, UPT, UR31, URZ, UPT ;  /* 0x000000ff1f00728c */ /* 0x000fe2000bfc5270 */
[----:B---3--:R-:W-:Y:S01]  /*63f0*/  R2UR UR9, R2 ;  /* 0x00000000020972ca */ /* 0x008fe200000e0000 */
[----:B------:R-:W-:-:S06]  /*6400*/  IMAD.MOV.U32 R2, RZ, RZ, 0x1000 ;  /* 0x00001000ff027424 */ /* 0x000fcc00078e00ff */
[----:B------:R-:W-:-:S04]  /*6410*/  UIADD3 UR5, UPT, UPT, URZ, -UR7, URZ ;  /* 0x80000007ff057290 */ /* 0x000fc8000fffe0ff */
[----:B------:R-:W-:Y:S02]  /*6420*/  UIMAD UR5, UR5, UR29, URZ ;  /* 0x0000001d050572a4 */ /* 0x000fe4000f8e02ff */
[----:B------:R-:W-:-:S04]  /*6430*/  UIADD3 UR6, UPT, UPT, URZ, -UR9, URZ ;  /* 0x80000009ff067290 */ /* 0x000fc8000fffe0ff */
[----:B------:R-:W-:-:S03]  /*6440*/  UIMAD UR12, UR6, UR30, URZ ;  /* 0x0000001e060c72a4 */ /* 0x000fc6000f8e02ff */
[----:B------:R-:W-:Y:S01]  /*6450*/  UMOV UR6, URZ ;  /* 0x000000ff00067c82 */ /* 0x000fe20008000000 */
[----:B------:R-:W-:Y:S02]  /*6460*/  UIMAD.WIDE.U32 UR8, UR9, UR12, UR8 ;  /* 0x0000000c090872a5 */ /* 0x000fe4000f8e0008 */
[----:B------:R-:W-:-:S07]  /*6470*/  UIMAD.WIDE.U32 UR44, UR7, UR5, UR6 ;  /* 0x00000005072c72a5 */ /* 0x000fce000f8e0006 */
[----:B------:R-:W-:Y:S01]  /*6480*/  UMOV UR44, UR45 ;  /* 0x0000002d002c7c82 */ /* 0x000fe20008000000 */
[----:B-1----:R-:W-:-:S05]  /*6490*/  UMOV UR45, UR9 ;  /* 0x00000009002d7c82 */ /* 0x002fca0008000000 */
.L_x_119:
[----:B------:R-:W-:Y:S04]  /*64a0*/  SHF.L.U32 R3, R9, 0x1f, RZ ;  /* 0x0000001f09037819 */ /* 0x000fe800000006ff */
[----:B------:R-:W1:Y:S02]  /*64b0*/  SYNCS.PHASECHK.TRANS64.TRYWAIT P0, [UR27+0x270], R3 ;  /* 0x00027003ff0075a7 */ /* 0x000e64000800111b */
[----:B-1-3--:R-:W-:Y:S05]  /*64c0*/  @!P0 BRA `(.L_x_111) ;  /* 0x0000005000908947 */ /* 0x00afea0003800000 */
.L_x_246:
[----:B------:R-:W2:Y:S01]  /*64d0*/  LDS.128 R4, [UR27+0x2b0] ;  /* 0x0002b01bff047984 */ /* 0x000ea20008000c00 */
[----:B------:R-:W-:Y:S01]  /*64e0*/  UISETP.GE.AND UP0, UPT, UR39, 0x1, UPT ;  /* 0x000000012700788c */ /* 0x000fe2000bf06270 */
[----:B------:R-:W-:Y:S01]  /*64f0*/  @!PT LDS RZ, [RZ] ;  /* 0x00000000fffff984 */ /* 0x000fe20000000800 */
[----:B------:R-:W-:Y:S01]  /*6500*/  @!PT LDS RZ, [RZ] ;  /* 0x00000000fffff984 */ /* 0x000fe20000000800 */
[----:B------:R-:W-:Y:S01]  /*6510*/  @!PT LDS RZ, [RZ] ;  /* 0x00000000fffff984 */ /* 0x000fe20000000800 */
[----:B------:R-:W-:Y:S01]  /*6520*/  @!PT LDS RZ, [RZ] ;  /* 0x00000000fffff984 */ /* 0x000fe20000000800 */
[----:B------:R3:W-:Y:S06]  /*6530*/  MEMBAR.ALL.CTA ;  /* 0x0000000000007992 */ /* 0x0007ec0000008000 */
[----:B---3--:R-:W3:Y:S02]  /*6540*/  FENCE.VIEW.ASYNC.S ;  /* 0x00000000000073c6 */ /* 0x008ee40000000000 */
[----:B---3--:R-:W-:Y:S01]  /*6550*/  SYNCS.ARRIVE.TRANS64.RED.A1T0 RZ, [UR48], RZ ;  /* 0x000000ffffff79a7 */ /* 0x008fe20008100430 */
[----:B--2---:R-:W-:Y:S11]  /*6560*/  LOP3.LUT P0, RZ, R6, 0x1, RZ, 0xc0, !PT ;  /* 0x0000000106ff7812 */ /* 0x004ff6000780c0ff */
[----:B------:R-:W-:Y:S02]  /*6570*/  @!UPT UIADD3 URZ, UPT, UPT, URZ, URZ, URZ ;  /* 0x000000fffffff290 */ /* 0x000fe4000fffe0ff */
[----:B------:R-:W-:Y:S01]  /*6580*/  VOTEU.ANY UP3, P0 ;  /* 0x0000000000ff7886 */ /* 0x000fe20000060100 */
[----:B------:R-:W-:Y:S11]  /*6590*/  PLOP3.LUT P0, PT, PT, PT, UP3, 0x80, 0x8 ;  /* 0x000000000008781c */ /* 0x000ff60003f0f038 */
[----:B------:R-:W-:Y:S02]  /*65a0*/  @!UPT UIADD3 URZ, UPT, UPT, URZ, URZ, URZ ;  /* 0x000000fffffff290 */ /* 0x000fe4000fffe0ff */
[----:B-1----:R-:W-:Y:S02]  /*65b0*/  @P0 MOV R3, R4 ;  /* 0x0000000400030202 */ /* 0x002fe40000000f00 */
[----:B------:R-:W-:Y:S02]  /*65c0*/  @P0 LOP3.LUT R0, R5, 0xffff, RZ, 0xc0, !PT ;  /* 0x0000ffff05000812 */ /* 0x000fe400078ec0ff */
[----:B------:R-:W-:Y:S02]  /*65d0*/  @P0 R2UR UR5, R3 ;  /* 0x00000000030502ca */ /* 0x000fe400000e0000 */
[----:B------:R-:W-:Y:S11]  /*65e0*/  @P0 R2UR UR4, R0 ;  /* 0x00000000000402ca */ /* 0x000ff600000e0000 */
[----:B------:R-:W-:Y:S02]  /*65f0*/  @UP3 UMOV UR23, UR5 ;  /* 0x0000000500173c82 */ /* 0x000fe40008000000 */
[----:B------:R-:W-:Y:S01]  /*6600*/  @UP3 UMOV UR15, UR4 ;  /* 0x00000004000f3c82 */ /* 0x000fe20008000000 */
[----:B------:R-:W-:Y:S05]  /*6610*/  BRA.U !UP0, `(.L_x_112) ;  /* 0x0000000108c07547 */ /* 0x000fea000b800000 */
[----:B------:R-:W-:Y:S02]  /*6620*/  UP2UR UR14, UPR, URZ, 0x4 ;  /* 0x00000004ff0e7883 */ /* 0x000fe40008000000 */
[----:B------:R-:W-:Y:S02]  /*6630*/  UISETP.NE.AND UP2, UPT, UR42, 0x1, UPT ;  /* 0x000000012a00788c */ /* 0x000fe4000bf45270 */
[----:B------:R-:W-:Y:S02]  /*6640*/  UIMAD.WIDE.U32 UR6, UR15, UR43, URZ ;  /* 0x0000002b0f0672a5 */ /* 0x000fe4000f8e00ff */
[----:B------:R-:W-:Y:S02]  /*6650*/  UIMAD.WIDE.U32 UR10, UR23, UR40, URZ ;  /* 0x00000028170a72a5 */ /* 0x000fe4000f8e00ff */
[----:B------:R-:W-:Y:S02]  /*6660*/  USEL UR4, UR37, UR46, !UP2 ;  /* 0x0000002e25047287 */ /* 0x000fe4000d000000 */
[----:B------:R-:W-:Y:S02]  /*6670*/  UISETP.NE.AND UP0, UPT, UR26, 0x1, UPT ;  /* 0x000000011a00788c */ /* 0x000fe4000bf05270 */
[----:B------:R-:W-:Y:S02]  /*6680*/  UP2UR UR19, UPR, URZ, 0x2 ;  /* 0x00000002ff137883 */ /* 0x000fe40008000000 */
[----:B------:R-:W-:Y:S02]  /*6690*/  UISETP.NE.AND UP1, UPT, UR39, 0x1, UPT ;  /* 0x000000012700788c */ /* 0x000fe4000bf25270 */
[----:B------:R-:W-:Y:S02]  /*66a0*/  UIMAD.WIDE.U32 UR12, UR4, UR24, URZ ;  /* 0x00000018040c72a5 */ /* 0x000fe4000f8e00ff */
[----:B------:R-:W-:Y:S01]  /*66b0*/  USEL UR9, UR38, UR47, !UP0 ;  /* 0x0000002f26097287 */ /* 0x000fe2000c000000 */
[----:B------:R-:W-:Y:S01]  /*66c0*/  UMOV UR6, UR7 ;  /* 0x0000000700067c82 */ /* 0x000fe20008000000 */
[----:B------:R-:W-:Y:S01]  /*66d0*/  UMOV UR5, UR11 ;  /* 0x0000000b00057c82 */ /* 0x000fe20008000000 */
[----:B------:R-:W-:Y:S02]  /*66e0*/  USHF.R.U32.HI UR7, URZ, UR54, UR6 ;  /* 0x00000036ff077299 */ /* 0x000fe40008011606 */
[----:B------:R-:W-:Y:S02]  /*66f0*/  USHF.R.U32.HI UR6, URZ, UR41, UR5 ;  /* 0x00000029ff067299 */ /* 0x000fe40008011605 */
[----:B------:R-:W-:Y:S02]  /*6700*/  UIMAD.WIDE.U32 UR16, UR9, UR24, URZ ;  /* 0x00000018091072a5 */ /* 0x000fe4000f8e00ff */
[----:B------:R-:W-:Y:S02]  /*6710*/  USEL UR8, UR15, UR7, !UP2 ;  /* 0x000000070f087287 */ /* 0x000fe4000d000000 */
[----:B------:R-:W-:Y:S02]  /*6720*/  UISETP.NE.AND UP2, UPT, UR14, URZ, UPT ;  /* 0x000000ff0e00728c */ /* 0x000fe4000bf45270 */
[----:B------:R-:W-:Y:S01]  /*6730*/  UIMAD.WIDE.U32 UR10, UR8, UR24, URZ ;  /* 0x00000018080a72a5 */ /* 0x000fe2000f8e00ff */
[----:B------:R-:W-:Y:S02]  /*6740*/  UMOV UR5, UR13 ;  /* 0x0000000d00057c82 */ /* 0x000fe40008000000 */
[----:B------:R-:W-:Y:S03]  /*6750*/  @UP1 USHF.R.U32.HI UR4, URZ, UR25, UR5 ;  /* 0x00000019ff041299 */ /* 0x000fe60008011605 */
[----:B------:R-:W-:Y:S01]  /*6760*/  UMOV UR5, UR17 ;  /* 0x0000001100057c82 */ /* 0x000fe20008000000 */
[----:B------:R-:W-:Y:S02]  /*6770*/  UIMAD UR4, UR39, UR4, URZ ;  /* 0x00000004270472a4 */ /* 0x000fe4000f8e02ff */
[----:B------:R-:W-:Y:S02]  /*6780*/  @UP1 USHF.R.U32.HI UR9, URZ, UR25, UR5 ;  /* 0x00000019ff091299 */ /* 0x000fe40008011605 */
[----:B------:R-:W-:Y:S02]  /*6790*/  USEL UR5, UR23, UR6, !UP0 ;  /* 0x0000000617057287 */ /* 0x000fe4000c000000 */
[----:B------:R-:W-:Y:S02]  /*67a0*/  UIMAD UR6, UR39, UR9, URZ ;  /* 0x00000009270672a4 */ /* 0x000fe4000f8e02ff */
[----:B------:R-:W-:Y:S03]  /*67b0*/  UISETP.GE.AND UP0, UPT, UR8, UR4, UPT ;  /* 0x000000040800728c */ /* 0x000fe6000bf06270 */
[----:B------:R-:W-:Y:S01]  /*67c0*/  UMOV UR4, UR11 ;  /* 0x0000000b00047c82 */ /* 0x000fe20008000000 */
[----:B------:R-:W-:Y:S02]  /*67d0*/  UISETP.GE.OR UP0, UPT, UR5, UR6, UP0 ;  /* 0x000000060500728c */ /* 0x000fe40008706670 */
[----:B------:R-:W-:Y:S02]  /*67e0*/  USHF.R.U32.HI UR4, URZ, UR25, UR4 ;  /* 0x00000019ff047299 */ /* 0x000fe40008011604 */
[----:B------:R-:W-:Y:S02]  /*67f0*/  UIMAD.WIDE.U32 UR6, UR5, UR24, URZ ;  /* 0x00000018050672a5 */ /* 0x000fe4000f8e00ff */
[----:B------:R-:W-:Y:S04]  /*6800*/  USEL UR10, UR8, UR4, !UP1 ;  /* 0x00000004080a7287 */ /* 0x000fe8000c800000 */
[----:B------:R-:W-:Y:S01]  /*6810*/  UIADD3 UR11, UPT, UPT, -UR10, URZ, URZ ;  /* 0x000000ff0a0b7290 */ /* 0x000fe2000fffe1ff */
[----:B------:R-:W-:Y:S01]  /*6820*/  @!UP0 UMOV UR4, UR7 ;  /* 0x0000000700048c82 */ /* 0x000fe20008000000 */
[----:B------:R-:W-:Y:S02]  /*6830*/  UIADD3 UR7, UPT, UPT, -UR8, URZ, URZ ;  /* 0x000000ff08077290 */ /* 0x000fe4000fffe1ff */
[----:B------:R-:W-:Y:S02]  /*6840*/  @!UP0 USHF.R.U32.HI UR4, URZ, UR25, UR4 ;  /* 0x00000019ff048299 */ /* 0x000fe40008011604 */
[----:B------:R-:W-:Y:S02]  /*6850*/  UIMAD UR6, UR39, UR11, UR8 ;  /* 0x0000000b270672a4 */ /* 0x000fe4000f8e0208 */
[----:B------:R-:W-:Y:S02]  /*6860*/  @!UP0 USEL UR4, UR5, UR4, !UP1 ;  /* 0x0000000405048287 */ /* 0x000fe4000c800000 */
[----:B------:R-:W-:Y:S02]  /*6870*/  UISETP.NE.AND UP1, UPT, UR19, URZ, UPT ;  /* 0x000000ff1300728c */ /* 0x000fe4000bf25270 */
[----:B------:R-:W-:Y:S02]  /*6880*/  @!UP0 UIMAD UR6, UR9, UR6, UR4 ;  /* 0x00000006090682a4 */ /* 0x000fe4000f8e0204 */
[----:B------:R-:W-:Y:S02]  /*6890*/  @!UP0 UIADD3 UR9, UPT, UPT, UR10, -UR4, URZ ;  /* 0x800000040a098290 */ /* 0x000fe4000fffe0ff */
[----:B------:R-:W-:Y:S02]  /*68a0*/  UIADD3 UR4, UPT, UPT, -UR5, URZ, URZ ;  /* 0x000000ff05047290 */ /* 0x000fe4000fffe1ff */
[----:B------:R-:W-:Y:S03]  /*68b0*/  @!UP0 UIMAD UR8, UR9, UR39, UR5 ;  /* 0x00000027090882a4 */ /* 0x000fe6000f8e0205 */
[----:B------:R-:W-:Y:S01]  /*68c0*/  @!UP0 UMOV UR5, UR6 ;  /* 0x0000000600058c82 */ /* 0x000fe20008000000 */
[----:B------:R-:W-:Y:S02]  /*68d0*/  UIMAD UR6, UR26, UR4, UR23 ;  /* 0x000000041a0672a4 */ /* 0x000fe4000f8e0217 */
[----:B------:R-:W-:Y:S02]  /*68e0*/  UIMAD UR4, UR42, UR7, UR15 ;  /* 0x000000072a0472a4 */ /* 0x000fe4000f8e020f */
[----:B------:R-:W-:Y:S02]  /*68f0*/  UIMAD UR23, UR5, UR26, UR6 ;  /* 0x0000001a051772a4 */ /* 0x000fe4000f8e0206 */
[----:B------:R-:W-:Y:S11]  /*6900*/  UIMAD UR15, UR8, UR42, UR4 ;  /* 0x0000002a080f72a4 */ /* 0x000ff6000f8e0204 */
[----:B------:R-:W-:Y:S01]  /*6910*/  @!UPT UIADD3 URZ, UPT, UPT, URZ, URZ, URZ ;  /* 0x000000fffffff290 */ /* 0x000fe2000fffe0ff */
.L_x_112:
[----:B------:R-:W1:Y:S01]  /*6920*/  @!UP4 LDCU.128 UR8, c[0x0][0xc10] ;  /* 0x00018200ff08c7ac */ /* 0x000e620008000c00 */
[----:B------:R-:W-:Y:S04]  /*6930*/  MOV R0, UR18 ;  /* 0x0000001200007c02 */ /* 0x000fe80008000f00 */
[----:B------:R-:W-:Y:S01]  /*6940*/  IABS R0, R0 ;  /* 0x0000000000007213 */ /* 0x000fe20000000000 */
[----:B------:R-:W2:Y:S01]  /*6950*/  @!UP4 LDCU UR5, c[0x0][0xc0c] ;  /* 0x00018180ff05c7ac */ /* 0x000ea20008000800 */
[----:B-1----:R-:W-:Y:S07]  /*6960*/  UIMAD.WIDE.U32 UR6, UR23, UR8, URZ ;  /* 0x00000008170672a5 */ /* 0x002fee000f8e00ff */
[----:B------:R-:W-:Y:S01]  /*6970*/  @!UP4 UMOV UR4, UR7 ;  /* 0x000000070004cc82 */ /* 0x000fe20008000000 */
[----:B--2---:R-:W-:Y:S02]  /*6980*/  @!UP4 UISETP.NE.AND UP0, UPT, UR5, 0x1, UPT ;  /* 0x000000010500c88c */ /* 0x004fe4000bf05270 */
[----:B------:R-:W-:Y:S02]  /*6990*/  @!UP4 USHF.R.U32.HI UR4, URZ, UR9, UR4 ;  /* 0x00000009ff04c299 */ /* 0x000fe40008011604 */
[----:B------:R-:W-:Y:S02]  /*69a0*/  UIMAD.WIDE.U32 UR6, UR15, UR11, URZ ;  /* 0x0000000b0f0672a5 */ /* 0x000fe4000f8e00ff */
[----:B------:R-:W-:Y:S02]  /*69b0*/  @!UP4 USEL UR8, UR23, UR4, !UP0 ;  /* 0x000000041708c287 */ /* 0x000fe4000c000000 */
[----:B------:R-:W-:Y:S03]  /*69c0*/  @!UP4 UISETP.NE.AND UP0, UPT, UR10, 0x1, UPT ;  /* 0x000000010a00c88c */ /* 0x000fe6000bf05270 */
[----:B------:R-:W-:Y:S02]  /*69d0*/  @!UP4 UMOV UR6, UR7 ;  /* 0x000000070006cc82 */ /* 0x000fe40008000000 */
[----:B------:R-:W1:Y:S02]  /*69e0*/  @!UP4 LDCU UR4, c[0x0][0xc20] ;  /* 0x00018400ff04c7ac */ /* 0x000e640008000800 */
[----:B-1----:R-:W-:Y:S04]  /*69f0*/  @!UP4 USHF.R.U32.HI UR6, URZ, UR4, UR6 ;  /* 0x00000004ff06c299 */ /* 0x002fe80008011606 */
[----:B------:R-:W-:Y:S04]  /*6a00*/  @!UP4 USEL UR6, UR15, UR6, !UP0 ;  /* 0x000000060f06c287 */ /* 0x000fe8000c000000 */
[----:B------:R-:W-:Y:S02]  /*6a10*/  @!UP4 UIADD3 UR4, UPT, UPT, -UR8, UR6, URZ ;  /* 0x000000060804c290 */ /* 0x000fe4000fffe1ff */
[----:B------:R-:W-:Y:S02]  /*6a20*/  @!UP4 UIADD3 UR6, UPT, UPT, UR8, -UR6, URZ ;  /* 0x800000060806c290 */ /* 0x000fe4000fffe0ff */
[----:B------:R-:W-:Y:S02]  /*6a30*/  @!UP4 UIMAD UR23, UR4, UR5, UR23 ;  /* 0x000000050417c2a4 */ /* 0x000fe4000f8e0217 */
[----:B------:R-:W-:Y:S01]  /*6a40*/  @!UP4 UIMAD UR15, UR6, UR10, UR15 ;  /* 0x0000000a060fc2a4 */ /* 0x000fe2000f8e020f */
[----:B------:R-:W-:Y:S11]  /*6a50*/  BRA.U UP2, `(.L_x_113) ;  /* 0x0000000102107547 */ /* 0x000ff6000b800000 */
[----:B------:R-:W-:Y:S04]  /*6a60*/  MOV R8, UR52 ;  /* 0x0000003400087c02 */ /* 0x000fe80008000f00 */
[----:B------:R-:W-:Y:S04]  /*6a70*/  SHF.L.U32 R8, R8, 0x1f, RZ ;  /* 0x0000001f08087819 */ /* 0x000fe800000006ff */
[----:B------:R-:W1:Y:S02]  /*6a80*/  SYNCS.PHASECHK.TRANS64.TRYWAIT P1, [UR27+0x268], R8 ;  /* 0x00026808ff0075a7 */ /* 0x000e64000802111b */
[----:B-1----:R-:W-:Y:S05]  /*6a90*/  @!P1 BRA `(.L_x_114) ;  /* 0x0000004c00349947 */ /* 0x002fea0003800000 */
.L_x_113:
[----:B------:R-:W-:Y:S01]  /*6aa0*/  UISETP.NE.AND UP2, UPT, UR53, URZ, UPT ;  /* 0x000000ff3500728c */ /* 0x000fe2000bf45270 */
[----:B------:R-:W-:Y:S01]  /*6ab0*/  R2UR UR4, R0 ;  /* 0x00000000000472ca */ /* 0x000fe200000e0000 */
[----:B------:R-:W-:Y:S01]  /*6ac0*/  USHF.L.U32 UR11, UR20, 0x6, URZ ;  /* 0x00000006140b7899 */ /* 0x000fe200080006ff */
[----:B-1----:R-:W-:Y:S05]  /*6ad0*/  IMAD.U32 R8, RZ, RZ, UR36 ;  /* 0x00000024ff087e24 */ /* 0x002fea000f8e00ff */
[----:B------:R-:W-:Y:S04]  /*6ae0*/  IABS R8, R8 ;  /* 0x0000000800087213 */ /* 0x000fe80000000000 */
[----:B------:R-:W1:Y:S02]  /*6af0*/  I2F.RP R12, R8 ;  /* 0x00000008000c7306 */ /* 0x000e640000209400 */
[----:B------:R-:W-:Y:S07]  /*6b00*/  UIMAD.WIDE.U32 UR6, UR45, UR4, URZ ;  /* 0x000000042d0672a5 */ /* 0x000fee000f8e00ff */
[----:B------:R-:W-:Y:S02]  /*6b10*/  UMOV UR12, UR7 ;  /* 0x00000007000c7c82 */ /* 0x000fe40008000000 */
[----:B------:R-:W-:Y:S04]  /*6b20*/  UIMAD UR4, UR12, UR49, UR4 ;  /* 0x000000310c0472a4 */ /* 0x000fe8000f8e0204 */
[----:B------:R-:W-:Y:S01]  /*6b30*/  UISETP.GT.U32.AND UP0, UPT, UR30, UR4, UPT ;  /* 0x000000041e00728c */ /* 0x000fe2000bf04070 */
[----:B-1----:R-:W1:Y:S10]  /*6b40*/  MUFU.RCP R12, R12 ;  /* 0x0000000c000c7308 */ /* 0x002e740000001000 */
[----:B------:R-:W-:Y:S02]  /*6b50*/  @!UP0 UIADD3 UR4, UPT, UPT, UR4, -UR30, URZ ;  /* 0x8000001e04048290 */ /* 0x000fe4000fffe0ff */
[----:B------:R-:W-:Y:S02]  /*6b60*/  @!UP0 UIADD3 UR12, UPT, UPT, UR12, 0x1, URZ ;  /* 0x000000010c0c8890 */ /* 0x000fe4000fffe0ff */
[----:B------:R-:W-:Y:S02]  /*6b70*/  UISETP.GE.U32.AND UP0, UPT, UR4, UR30, UPT ;  /* 0x0000001e0400728c */ /* 0x000fe4000bf06070 */
[----:B------:R-:W-:Y:S01]  /*6b80*/  ULOP3.LUT UR4, UR18, UR31, URZ, 0x3c, !UPT ;  /* 0x0000001f12047292 */ /* 0x000fe2000f8e3cff */
[----:B-1----:R-:W-:Y:S04]  /*6b90*/  VIADD R12, R12, 0xffffffe ;  /* 0x0ffffffe0c0c7836 */ /* 0x002fe80000000000 */
[----:B------:R-:W1:Y:S04]  /*6ba0*/  F2I.FTZ.U32.TRUNC.NTZ R13, R12 ;  /* 0x0000000c000d7305 */ /* 0x000e68000021f000 */
[----:B------:R-:W-:Y:S02]  /*6bb0*/  @UP0 UIADD3 UR12, UPT, UPT, UR12, 0x1, URZ ;  /* 0x000000010c0c0890 */ /* 0x000fe4000fffe0ff */
[----:B------:R-:W-:Y:S01]  /*6bc0*/  UISETP.GE.AND UP0, UPT, UR4, URZ, UPT ;  /* 0x000000ff0400728c */ /* 0x000fe2000bf06270 */
[----:B-1----:R-:W-:Y:S01]  /*6bd0*/  IADD3 R3, PT, PT, RZ, -R13, RZ ;  /* 0x8000000dff037210 */ /* 0x002fe20007ffe0ff */
[----:B------:R-:W-:Y:S09]  /*6be0*/  IMAD.MOV.U32 R12, RZ, RZ, RZ ;  /* 0x000000ffff0c7224 */ /* 0x000ff200078e00ff */
[----:B------:R-:W-:Y:S02]  /*6bf0*/  @!UP0 UIADD3 UR12, UPT, UPT, -UR12, URZ, URZ ;  /* 0x000000ff0c0c8290 */ /* 0x000fe4000fffe1ff */
[----:B------:R-:W-:Y:S01]  /*6c00*/  @!UP6 ULOP3.LUT UR12, URZ, UR31, URZ, 0x33, !UPT ;  /* 0x0000001fff0ce292 */ /* 0x000fe2000f8e33ff */
[----:B------:R-:W-:Y:S04]  /*6c10*/  IMAD R3, R3, R8, RZ ;  /* 0x0000000803037224 */ /* 0x000fe800078e02ff */
[----:B------:R-:W-:Y:S04]  /*6c20*/  IMAD.HI.U32 R13, R13, R3, R12 ;  /* 0x000000030d0d7227 */ /* 0x000fe800078e000c */
[----:B------:R-:W-:Y:S05]  /*6c30*/  IMAD.U32 R0, RZ, RZ, UR12 ;  /* 0x0000000cff007e24 */ /* 0x000fea000f8e00ff */
[----:B------:R-:W-:Y:S04]  /*6c40*/  IABS R0, R0 ;  /* 0x0000000000007213 */ /* 0x000fe80000000000 */
[----:B------:R-:W-:Y:S11]  /*6c50*/  R2UR UR4, R0 ;  /* 0x00000000000472ca */ /* 0x000ff600000e0000 */
[----:B------:R-:W-:Y:S02]  /*6c60*/  @!UPT UIADD3 URZ, UPT, UPT, URZ, URZ, URZ ;  /* 0x000000fffffff290 */ /* 0x000fe4000fffe0ff */
[----:B------:R-:W-:Y:S07]  /*6c70*/  UIMAD.WIDE.U32 UR6, UR44, UR4, URZ ;  /* 0x000000042c0672a5 */ /* 0x000fee000f8e00ff */
[----:B------:R-:W-:Y:S02]  /*6c80*/  UMOV UR13, UR7 ;  /* 0x00000007000d7c82 */ /* 0x000fe40008000000 */
[----:B------:R-:W-:Y:S04]  /*6c90*/  UIADD3 UR5, UPT, UPT, -UR13, URZ, URZ ;  /* 0x000000ff0d057290 */ /* 0x000fe8000fffe1ff */
[----:B------:R-:W-:Y:S04]  /*6ca0*/  UIMAD UR4, UR29, UR5, UR4 ;  /* 0x000000051d0472a4 */ /* 0x000fe8000f8e0204 */
[----:B------:R-:W-:Y:S11]  /*6cb0*/  UISETP.GT.U32.AND UP0, UPT, UR29, UR4, UPT ;  /* 0x000000041d00728c */ /* 0x000ff6000bf04070 */
[----:B------:R-:W-:Y:S02]  /*6cc0*/  @!UP0 UIADD3 UR4, UPT, UPT, UR4, -UR29, URZ ;  /* 0x8000001d04048290 */ /* 0x000fe4000fffe0ff */
[----:B------:R-:W-:Y:S02]  /*6cd0*/  @!UP0 UIADD3 UR13, UPT, UPT, UR13, 0x1, URZ ;  /* 0x000000010d0d8890 */ /* 0x000fe4000fffe0ff */
[----:B------:R-:W-:Y:S02]  /*6ce0*/  UISETP.GE.U32.AND UP0, UPT, UR4, UR29, UPT ;  /* 0x0000001d0400728c */ /* 0x000fe4000bf06070 */
[----:B------:R-:W-:Y:S09]  /*6cf0*/  ULOP3.LUT UR4, UR12, UR53, URZ, 0x3c, !UPT ;  /* 0x000000350c047292 */ /* 0x000ff2000f8e3cff */
[----:B------:R-:W-:Y:S02]  /*6d00*/  @UP0 UIADD3 UR13, UPT, UPT, UR13, 0x1, URZ ;  /* 0x000000010d0d0890 */ /* 0x000fe4000fffe0ff */
[----:B------:R-:W-:Y:S11]  /*6d10*/  UISETP.GE.AND UP0, UPT, UR4, URZ, UPT ;  /* 0x000000ff0400728c */ /* 0x000ff6000bf06270 */
[----:B------:R-:W-:Y:S02]  /*6d20*/  @!UP0 UIADD3 UR13, UPT, UPT, -UR13, URZ, URZ ;  /* 0x000000ff0d0d8290 */ /* 0x000fe4000fffe1ff */
[----:B------:R-:W-:Y:S02]  /*6d30*/  @!UP2 ULOP3.LUT UR13, URZ, UR53, URZ, 0x33, !UPT ;  /* 0x00000035ff0da292 */ /* 0x000fe4000f8e33ff */
[----:B------:R-:W-:Y:S02]  /*6d40*/  UISETP.NE.AND UP2, UPT, UR36, URZ, UPT ;  /* 0x000000ff2400728c */ /* 0x000fe4000bf45270 */
[----:B------:R-:W-:Y:S02]  /*6d50*/  ULOP3.LUT UR4, UR13, UR36, URZ, 0x3c, !UPT ;  /* 0x000000240d047292 */ /* 0x000fe4000f8e3cff */
[----:B------:R-:W-:Y:S02]  /*6d60*/  IMAD.U32 R0, RZ, RZ, UR13 ;  /* 0x0000000dff007e24 */ /* 0x000fe4000f8e00ff */
[----:B------:R-:W-:Y:S02]  /*6d70*/  UISETP.GE.AND UP0, UPT, UR4, URZ, UPT ;  /* 0x000000ff0400728c */ /* 0x000fe4000bf06270 */
[----:B------:R-:W-:Y:S01]  /*6d80*/  UIADD3 UR4, UPT, UPT, -UR12, URZ, URZ ;  /* 0x000000ff0c047290 */ /* 0x000fe2000fffe1ff */
[----:B------:R-:W-:Y:S03]  /*6d90*/  IABS R0, R0 ;  /* 0x0000000000007213 */ /* 0x000fe60000000000 */
[----:B------:R-:W-:Y:S02]  /*6da0*/  UIMAD UR5, UR31, UR4, UR18 ;  /* 0x000000041f0572a4 */ /* 0x000fe4000f8e0212 */
[----:B------:R-:W-:Y:S01]  /*6db0*/  UIADD3 UR4, UPT, UPT, -UR13, URZ, URZ ;  /* 0x000000ff0d047290 */ /* 0x000fe2000fffe1ff */
[----:B------:R-:W-:Y:S01]  /*6dc0*/  IMAD.HI.U32 R13, R13, R0, RZ ;  /* 0x000000000d0d7227 */ /* 0x000fe200078e00ff */
[----:B------:R-:W-:Y:S02]  /*6dd0*/  USHF.L.U32 UR17, UR5, 0x6, URZ ;  /* 0x0000000605117899 */ /* 0x000fe400080006ff */
[----:B------:R-:W-:Y:S02]  /*6de0*/  UIMAD UR12, UR53, UR4, UR12 ;  /* 0x00000004350c72a4 */ /* 0x000fe4000f8e020c */
[C---:B------:R-:W-:Y:S05]  /*6df0*/  IADD3 R3, PT, PT, -R13.reuse, RZ, RZ ;  /* 0x000000ff0d037210 */ /* 0x040fea0007ffe1ff */
[C---:B------:R-:W-:Y:S05]  /*6e00*/  IMAD R0, R8.reuse, R3, R0 ;  /* 0x0000000308007224 */ /* 0x040fea00078e0200 */
[----:B------:R-:W-:Y:S11]  /*6e10*/  ISETP.GT.U32.AND P1, PT, R8, R0, PT ;  /* 0x000000000800720c */ /* 0x000ff60003f24070 */
[----:B------:R-:W-:Y:S02]  /*6e20*/  @!UPT UIADD3 URZ, UPT, UPT, URZ, URZ, URZ ;  /* 0x000000fffffff290 */ /* 0x000fe4000fffe0ff */
[----:B------:R-:W-:Y:S02]  /*6e30*/  @!P1 IMAD.IADD R0, R0, 0x1, -R8 ;  /* 0x0000000100009824 */ /* 0x000fe400078e0a08 */
[----:B------:R-:W-:Y:S01]  /*6e40*/  @!P1 VIADD R13, R13, 0x1 ;  /* 0x000000010d0d9836 */ /* 0x000fe20000000000 */
[----:B------:R-:W-:Y:S02]  /*6e50*/  ISETP.NE.U32.AND P1, PT, RZ, UR32, PT ;  /* 0x00000020ff007c0c */ /* 0x000fe4000bf25070 */
[----:B------:R-:W-:Y:S02]  /*6e60*/  ISETP.GE.U32.AND P2, PT, R0, R8, PT ;  /* 0x000000080000720c */ /* 0x000fe40003f46070 */
[----:B------:R-:W-:Y:S11]  /*6e70*/  ISETP.NE.AND.EX P1, PT, RZ, UR33, PT, P1 ;  /* 0x00000021ff007c0c */ /* 0x000ff6000bf25310 */
[----:B------:R-:W-:Y:S04]  /*6e80*/  @P2 IADD3 R13, PT, PT, R13, 0x1, RZ ;  /* 0x000000010d0d2810 */ /* 0x000fe80007ffe0ff */
[----:B------:R-:W-:Y:S11]  /*6e90*/  R2UR UR14, R13 ;  /* 0x000000000d0e72ca */ /* 0x000ff600000e0000 */
[----:B------:R-:W-:Y:S02]  /*6ea0*/  @!UPT UIADD3 URZ, UPT, UPT, URZ, URZ, URZ ;  /* 0x000000fffffff290 */ /* 0x000fe4000fffe0ff */
[----:B------:R-:W-:Y:S02]  /*6eb0*/  @!UP0 UIADD3 UR14, UPT, UPT, -UR14, URZ, URZ ;  /* 0x000000ff0e0e8290 */ /* 0x000fe4000fffe1ff */
[----:B------:R-:W-:Y:S04]  /*6ec0*/  @!UP2 ULOP3.LUT UR14, URZ, UR36, URZ, 0x33, !UPT ;  /* 0x00000024ff0ea292 */ /* 0x000fe8000f8e33ff */
[----:B------:R-:W-:Y:S04]  /*6ed0*/  UIADD3 UR6, UPT, UPT, -UR14, URZ, URZ ;  /* 0x000000ff0e067290 */ /* 0x000fe8000fffe1ff */
[----:B------:R-:W-:Y:S01]  /*6ee0*/  UIMAD UR13, UR36, UR6, UR13 ;  /* 0x00000006240d72a4 */ /* 0x000fe2000f8e020d */
[----:B------:R-:W-:Y:S11]  /*6ef0*/  BRA.U !UP5, `(.L_x_115) ;  /* 0x000000010d387547 */ /* 0x000ff6000b800000 */
[----:B------:R-:W-:Y:S01]  /*6f00*/  UISETP.NE.AND UP1, UPT, UR51, URZ, UPT ;  /* 0x000000ff3300728c */ /* 0x000fe2000bf25270 */
[----:B------:R-:W-:Y:S01]  /*6f10*/  HFMA2 R0, -RZ, RZ, 0, 5.9604644775390625e-08 ;  /* 0x00000001ff007431 */ /* 0x000fe200000001ff */
[----:B------:R-:W1:Y:S01]  /*6f20*/  LDCU.64 UR8, c[0x0][0x358] ;  /* 0x00006b00ff0877ac */ /* 0x000e620008000a00 */
[----:B------:R-:W-:Y:S03]  /*6f30*/  IMAD.MOV.U32 R45, RZ, RZ, 0x1 ;  /* 0x00000001ff2d7424 */ /* 0x000fe600078e00ff */
[----:B------:R-:W-:Y:S05]  /*6f40*/  PLOP3.LUT P2, PT, PT, PT, UP1, 0x80, 0x8 ;  /* 0x000000000008781c */ /* 0x000fea0003f4f018 */
[----:B------:R-:W2:Y:S01]  /*6f50*/  @UP1 LDCU.64 UR4, c[0x0][0x988] ;  /* 0x00013100ff0417ac */ /* 0x000ea20008000a00 */
[----:B------:R-:W-:Y:S07]  /*6f60*/  @UP1 UIMAD UR6, UR50, UR32, URZ ;  /* 0x00000020320612a4 */ /* 0x000fee000f8e02ff */
[----:B------:R-:W-:Y:S01]  /*6f70*/  @!P2 PRMT R45, R0, 0x7610, R45 ;  /* 0x00007610002da816 */ /* 0x000fe2000000002d */
[----:B--2---:R-:W-:Y:S06]  /*6f80*/  @UP1 UIMAD.WIDE UR4, UR6, 0x4, UR4 ;  /* 0x00000004060418a5 */ /* 0x004fec000f8e0204 */
[----:B-----5:R-:W-:Y:S01]  /*6f90*/  IMAD.U32 R26, RZ, RZ, UR4 ;  /* 0x00000004ff1a7e24 */ /* 0x020fe2000f8e00ff */
[----:B------:R-:W-:Y:S04]  /*6fa0*/  MOV R27, UR5 ;  /* 0x00000005001b7c02 */ /* 0x000fe80008000f00 */
[----:B------:R-:W2:Y:S01]  /*6fb0*/  @!UP1 LDCU UR4, c[0x0][0x980] ;  /* 0x00013000ff0497ac */ /* 0x000ea20008000800 */
[----:B-1----:R1:W5:Y:S02]  /*6fc0*/  @P2 LDG.E R26, desc[UR8][R26.64] ;  /* 0x000000081a1a2981 */ /* 0x002364000c1e1900 */
[----:B-12---:R-:W-:Y:S07]  /*6fd0*/  @!P2 IMAD.U32 R26, RZ, RZ, UR4 ;  /* 0x00000004ff1aae24 */ /* 0x006fee000f8e00ff */
.L_x_115:
[----:B-----5:R-:W-:Y:S01]  /*6fe0*/  @!P1 FSETP.EQ.AND P3, PT, R26, RZ, PT ;  /* 0x000000ff1a00920b */ /* 0x020fe20003f62000 */
[----:B------:R-:W-:Y:S01]  /*6ff0*/  @!UPT UIADD3 URZ, UPT, UPT, URZ, URZ, URZ ;  /* 0x000000fffffff290 */ /* 0x000fe2000fffe0ff */
[----:B------:R-:W-:Y:S11]  /*7000*/  @!P1 BRA `(.L_x_116) ;  /* 0x0000000000149947 */ /* 0x000ff60003800000 */
[----:B------:R-:W-:Y:S02]  /*7010*/  LOP3.LUT P1, RZ, R45, 0xff, RZ, 0xc0, !PT ;  /* 0x000000ff2dff7812 */ /* 0x000fe4000782c0ff */
[----:B------:R-:W-:Y:S04]  /*7020*/  PLOP3.LUT P3, PT, PT, PT, UP1, 0x80, 0x8 ;  /* 0x000000000008781c */ /* 0x000fe80003f6f018 */
[----:B------:R-:W-:Y:S07]  /*7030*/  PLOP3.LUT P3, PT, P3, PT, PT, 0x8, 0x80 ;  /* 0x000000000080781c */ /* 0x000fee0001f6e170 */
[----:B------:R-:W-:Y:S11]  /*7040*/  @P1 FSETP.EQ.AND P3, PT, R26, RZ, PT ;  /* 0x000000ff1a00120b */ /* 0x000ff60003f62000 */
[----:B------:R-:W-:Y:S02]  /*7050*/  @!UPT UIADD3 URZ, UPT, UPT, URZ, URZ, URZ ;  /* 0x000000fffffff290 */ /* 0x000fe4000fffe0ff */
.L_x_116:
[----:B------:R-:W-:Y:S01]  /*7060*/  ULEA UR4, UR28, UR27, 0x3 ;  /* 0x0000001b1c047291 */ /* 0x000fe2000f8e18ff */
[----:B------:R-:W-:Y:S02]  /*7070*/  SHF.L.U32 R3, R10, 0x1f, RZ ;  /* 0x0000001f0a037819 */ /* 0x000fe400000006ff */
[----:B------:R-:W-:Y:S04]  /*7080*/  ELECT P2, URZ, PT ;  /* 0x0000000000ff782f */ /* 0x000fe80003840000 */
[----:B------:R-:W-:Y:S02]  /*7090*/  PLOP3.LUT P2, PT, P3, P2, PT, 0xf2, 0x2f ;  /* 0x00000000002f781c */ /* 0x000fe40001f45e72 */
[----:B------:R-:W1:Y:S02]  /*70a0*/  SYNCS.PHASECHK.TRANS64.TRYWAIT P1, [UR4+0x248], R3 ;  /* 0x00024803ff0075a7 */ /* 0x000e640008021104 */
[----:B-1----:R-:W-:Y:S09]  /*70b0*/  @!P1 BRA `(.L_x_117) ;  /* 0x0000004400c49947 */ /* 0x002ff20003800000 */
.L_x_249:
[----:B------:R-:W2:Y:S01]  /*70c0*/  S2UR UR21, SR_CgaCtaId ;  /* 0x00000000001579c3 */ /* 0x000ea20000008800 */
[----:B-1----:R-:W-:Y:S01]  /*70d0*/  @!P2 IADD3 R3, P1, PT, R14, 0x680, RZ ;  /* 0x000006800e03a810 */ /* 0x002fe20007f3e0ff */
[----:B------:R-:W-:Y:S01]  /*70e0*/  VOTEU.ALL UP0, P2 ;  /* 0x0000000000ff7886 */ /* 0x000fe20001000000 */
[----:B------:R-:W-:Y:S01]  /*70f0*/  UIADD3 UR16, UPT, UPT, UR4, 0x230, URZ ;  /* 0x0000023004107890 */ /* 0x000fe2000fffe0ff */
[----:B------:R-:W-:Y:S01]  /*7100*/  @P0 SHF.R.U32.HI R4, RZ, 0x10, R5 ;  /* 0x00000010ff040819 */ /* 0x000fe20000011605 */
[----:B------:R-:W-:Y:S01]  /*7110*/  UMOV UR34, 0x0 ;  /* 0x0000000000227882 */ /* 0x000fe20000000000 */
[----:B------:R-:W-:Y:S01]  /*7120*/  @!P2 IMAD.X R0, RZ, RZ, R15, P1 ;  /* 0x000000ffff00a224 */ /* 0x000fe200008e060f */
[----:B------:R-:W-:Y:S01]  /*7130*/  @!P2 R2UR UR7, R3 ;  /* 0x000000000307a2ca */ /* 0x000fe200000e0000 */
[----:B------:R-:W-:Y:S01]  /*7140*/  @!UP0 ULEA UR5, UR28, UR27, 0xc ;  /* 0x0000001b1c058291 */ /* 0x000fe2000f8e60ff */
[----:B------:R-:W-:Y:S01]  /*7150*/  @P0 R2UR UR50, R4 ;  /* 0x00000000043202ca */ /* 0x000fe200000e0000 */
[----:B------:R-:W-:Y:S01]  /*7160*/  @!UP0 UIADD3 UR20, UPT, UPT, UR17, 0x20, URZ ;  /* 0x0000002011148890 */ /* 0x000fe2000fffe0ff */
[----:B------:R-:W-:Y:S01]  /*7170*/  @!P2 R2UR UR6, R0 ;  /* 0x000000000006a2ca */ /* 0x000fe200000e0000 */
[----:B------:R-:W-:Y:S01]  /*7180*/  @!UP0 UIADD3 UR8, UPT, UPT, UR5, 0x300, URZ ;  /* 0x0000030005088890 */ /* 0x000fe2000fffe0ff */
[----:B------:R-:W-:Y:S01]  /*7190*/  @!P2 IMAD.MOV.U32 R0, RZ, RZ, 0x1000 ;  /* 0x00001000ff00a424 */ /* 0x000fe200078e00ff */
[----:B------:R-:W-:Y:S02]  /*71a0*/  @!UP0 UIADD3 UR18, UPT, UPT, UR5, 0xb00, URZ ;  /* 0x00000b0005128890 */ /* 0x000fe4000fffe0ff */
[----:B------:R-:W-:Y:S01]  /*71b0*/  UIADD3 UR5, UPT, UPT, UR28, 0x1, URZ ;  /* 0x000000011c057890 */ /* 0x000fe2000fffe0ff */
[----:B------:R-:W-:Y:S03]  /*71c0*/  UMOV UR35, 0x10000000 ;  /* 0x1000000000237882 */ /* 0x000fe60000000000 */
[----:B------:R-:W-:Y:S01]  /*71d0*/  IMAD.U32 R12, RZ, RZ, UR7 ;  /* 0x00000007ff0c7e24 */ /* 0x000fe2000f8e00ff */
[----:B------:R-:W-:Y:S03]  /*71e0*/  UISETP.NE.AND UP0, UPT, UR5, 0x3, UPT ;  /* 0x000000030500788c */ /* 0x000fe6000bf05270 */
[----:B------:R-:W-:Y:S01]  /*71f0*/  IMAD.U32 R13, RZ, RZ, UR6 ;  /* 0x00000006ff0d7e24 */ /* 0x000fe2000f8e00ff */
[----:B------:R-:W-:Y:S01]  /*7200*/  @!P2 R2UR UR6, R12 ;  /* 0x000000000c06a2ca */ /* 0x000fe200000e0000 */
[----:B------:R-:W-:Y:S02]  /*7210*/  USEL UR5, UR5, URZ, UP0 ;  /* 0x000000ff05057287 */ /* 0x000fe40008000000 */
[----:B------:R-:W-:Y:S01]  /*7220*/  USEL UR19, URZ, 0x1, UP0 ;  /* 0x00000001ff137887 */ /* 0x000fe20008000000 */
[----:B------:R-:W-:Y:S01]  /*7230*/  @!P2 R2UR UR7, R13 ;  /* 0x000000000d07a2ca */ /* 0x000fe200000e0000 */
[----:B------:R-:W-:Y:S04]  /*7240*/  VOTEU.ALL UP0, P2 ;  /* 0x0000000000ff7886 */ /* 0x000fe80001000000 */
[----:B------:R-:W-:Y:S01]  /*7250*/  LOP3.LUT R10, R10, UR19, RZ, 0x3c, !PT ;  /* 0x000000130a0a7c12 */ /* 0x000fe2000f8e3cff */
[----:B------:R-:W-:Y:S01]  /*7260*/  @!UP0 UMOV UR9, UR16 ;  /* 0x0000001000098c82 */ /* 0x000fe20008000000 */
[----:B------:R-:W-:Y:S02]  /*7270*/  @!UP0 UMOV UR10, UR17 ;  /* 0x00000011000a8c82 */ /* 0x000fe40008000000 */
[----:B------:R-:W-:Y:S04]  /*7280*/  SHF.L.U32 R3, R10, 0x1f, RZ ;  /* 0x0000001f0a037819 */ /* 0x000fe800000006ff */
[----:B------:R1:W-:Y:S01]  /*7290*/  @!UP0 UTMALDG.5D [UR8], [UR6], desc[UR34] ;  /* 0x00002208060085b4 */ /* 0x0003e20008021000 */
[----:B------:R-:W-:Y:S05]  /*72a0*/  VOTEU.ALL UP0, P2 ;  /* 0x0000000000ff7886 */ /* 0x000fea0001000000 */
[----:B-1----:R-:W-:Y:S01]  /*72b0*/  @!UP0 UMOV UR8, UR18 ;  /* 0x0000001200088c82 */ /* 0x002fe20008000000 */
[----:B------:R-:W-:Y:S01]  /*72c0*/  @!UP0 UMOV UR9, UR16 ;  /* 0x0000001000098c82 */ /* 0x000fe20008000000 */
[----:B------:R-:W-:Y:S02]  /*72d0*/  @!UP0 UMOV UR10, UR20 ;  /* 0x00000014000a8c82 */ /* 0x000fe40008000000 */
[----:B------:R2:W-:Y:S01]  /*72e0*/  @!UP0 UTMALDG.5D [UR8], [UR6], desc[UR34] ;  /* 0x00002208060085b4 */ /* 0x0005e20008021000 */
[----:B------:R1:W-:Y:S01]  /*72f0*/  @!P2 SYNCS.ARRIVE.TRANS64.RED.A0TR RZ, [UR4+0x230], R0 ;  /* 0x00023000ffffa9a7 */ /* 0x0003e20008300404 */
[----:B--2---:R-:W-:Y:S02]  /*7300*/  UPRMT UR7, UR21, 0x654, UR16 ;  /* 0x0000065415077896 */ /* 0x004fe40008000010 */
[----:B------:R-:W-:Y:S07]  /*7310*/  ULEA UR6, UR5, UR27, 0x3 ;  /* 0x0000001b05067291 */ /* 0x000fee000f8e18ff */
[----:B------:R-:W-:Y:S02]  /*7320*/  SYNCS.ARRIVE.TRANS64.RED.A1T0 RZ, [UR7], RZ ;  /* 0x000000ffffff79a7 */ /* 0x000fe40008100407 */
[----:B------:R-:W2:Y:S02]  /*7330*/  SYNCS.PHASECHK.TRANS64.TRYWAIT P1, [UR6+0x248], R3 ;  /* 0x00024803ff0075a7 */ /* 0x000ea40008021106 */
[----:B-12---:R-:W-:Y:S05]  /*7340*/  @!P1 BRA `(.L_x_118) ;  /* 0x0000004400389947 */ /* 0x006fea0003800000 */
.L_x_251:
[----:B------:R-:W-:Y:S01]  /*7350*/  UPLOP3.LUT UP2, UPT, UPT, UPT, UPT, 0x80, 0x8 ;  /* 0x000000000008789c */ /* 0x000fe20003f4f070 */
[----:B------:R-:W2:Y:S01]  /*7360*/  S2UR UR57, SR_CgaCtaId ;  /* 0x00000000003979c3 */ /* 0x000ea20000008800 */
[----:B------:R-:W-:Y:S01]  /*7370*/  UMOV UR34, 0x0 ;  /* 0x0000000000227882 */ /* 0x000fe20000000000 */
[----:B------:R-:W-:Y:S01]  /*7380*/  UMOV UR35, 0x10000000 ;  /* 0x1000000000237882 */ /* 0x000fe20000000000 */
[----:B------:R-:W-:Y:S01]  /*7390*/  UMOV UR19, UR11 ;  /* 0x0000000b00137c82 */ /* 0x000fe20008000000 */
[----:B------:R-:W-:Y:S01]  /*73a0*/  UMOV UR20, UR12 ;  /* 0x0000000c00147c82 */ /* 0x000fe20008000000 */
[----:B------:R-:W-:Y:S01]  /*73b0*/  UMOV UR21, UR13 ;  /* 0x0000000d00157c82 */ /* 0x000fe20008000000 */
[----:B------:R-:W-:Y:S01]  /*73c0*/  UMOV UR22, UR14 ;  /* 0x0000000e00167c82 */ /* 0x000fe20008000000 */
[----:B------:R-:W-:Y:S01]  /*73d0*/  VOTEU.ALL UP0, P2 ;  /* 0x0000000000ff7886 */ /* 0x000fe20001000000 */
[----:B-1----:R-:W-:Y:S02]  /*73e0*/  @!P2 IADD3 R3, P0, PT, R14, 0x680, RZ ;  /* 0x000006800e03a810 */ /* 0x002fe40007f1e0ff */
[----:B------:R-:W-:Y:S02]  /*73f0*/  R2UR UR56, R50 ;  /* 0x00000000323872ca */ /* 0x000fe400000e0000 */
[----:B------:R-:W-:Y:S01]  /*7400*/  @!UP0 ULEA UR4, UR5, UR27, 0xc ;  /* 0x0000001b05048291 */ /* 0x000fe2000f8e60ff */
[----:B------:R-:W-:Y:S01]  /*7410*/  @!P2 IMAD.X R0, RZ, RZ, R15, P0 ;  /* 0x000000ffff00a224 */ /* 0x000fe200000e060f */
[----:B------:R-:W-:Y:S01]  /*7420*/  UIADD3 UR5, UPT, UPT, UR5, 0x1, URZ ;  /* 0x0000000105057890 */ /* 0x000fe2000fffe0ff */
[----:B------:R-:W-:Y:S01]  /*7430*/  R2UR UR55, R51 ;  /* 0x00000000333772ca */ /* 0x000fe200000e0000 */
[----:B------:R-:W-:Y:S01]  /*7440*/  @!UP0 UIADD3 UR18, UPT, UPT, UR17, 0x10, URZ ;  /* 0x0000001011128890 */ /* 0x000fe2000fffe0ff */
[----:B------:R-:W-:Y:S01]  /*7450*/  LOP3.LUT R9, R9, 0x1, RZ, 0x3c, !PT ;  /* 0x0000000109097812 */ /* 0x000fe200078e3cff */
[----:B------:R-:W-:Y:S02]  /*7460*/  @!UP0 UIADD3 UR10, UPT, UPT, UR17, 0x30, URZ ;  /* 0x00000030110a8890 */ /* 0x000fe4000fffe0ff */
[----:B------:R-:W-:Y:S02]  /*7470*/  @!UP0 UIADD3 UR16, UPT, UPT, UR4, 0x300, URZ ;  /* 0x0000030004108890 */ /* 0x000fe4000fffe0ff */
[----:B------:R-:W-:Y:S01]  /*7480*/  @!UP0 UIADD3 UR8, UPT, UPT, UR4, 0xb00, URZ ;  /* 0x00000b0004088890 */ /* 0x000fe2000fffe0ff */
[----:B------:R-:W-:Y:S01]  /*7490*/  @!P2 R2UR UR4, R0 ;  /* 0x000000000004a2ca */ /* 0x000fe200000e0000 */
[----:B------:R-:W-:Y:S02]  /*74a0*/  UISETP.NE.AND UP0, UPT, UR5, 0x3, UPT ;  /* 0x000000030500788c */ /* 0x000fe4000bf05270 */
[----:B------:R-:W-:Y:S02]  /*74b0*/  UIADD3 UR17, UPT, UPT, UR6, 0x230, URZ ;  /* 0x0000023006117890 */ /* 0x000fe4000fffe0ff */
[----:B------:R-:W-:Y:S01]  /*74c0*/  USEL UR28, UR5, URZ, UP0 ;  /* 0x000000ff051c7287 */ /* 0x000fe20008000000 */
[----:B------:R-:W-:Y:S01]  /*74d0*/  @!P2 R2UR UR5, R3 ;  /* 0x000000000305a2ca */ /* 0x000fe200000e0000 */
[----:B------:R-:W-:Y:S02]  /*74e0*/  USEL UR7, URZ, 0x1, UP0 ;  /* 0x00000001ff077887 */ /* 0x000fe40008000000 */
[----:B------:R-:W-:Y:S01]  /*74f0*/  VOTEU.ALL UP0, P2 ;  /* 0x0000000000ff7886 */ /* 0x000fe20001000000 */
[----:B------:R-:W-:Y:S03]  /*7500*/  UMOV UR9, UR17 ;  /* 0x0000001100097c82 */ /* 0x000fe60008000000 */
[----:B------:R-:W-:Y:S01]  /*7510*/  IMAD.U32 R5, RZ, RZ, UR4 ;  /* 0x00000004ff057e24 */ /* 0x000fe2000f8e00ff */
[----:B------:R-:W-:Y:S05]  /*7520*/  LOP3.LUT R10, R10, UR7, RZ, 0x3c, !PT ;  /* 0x000000070a0a7c12 */ /* 0x000fea000f8e3cff */
[----:B------:R-:W-:Y:S01]  /*7530*/  IMAD.U32 R4, RZ, RZ, UR5 ;  /* 0x00000005ff047e24 */ /* 0x000fe2000f8e00ff */
[----:B------:R-:W-:Y:S04]  /*7540*/  @!P2 R2UR UR5, R5 ;  /* 0x000000000505a2ca */ /* 0x000fe800000e0000 */
[----:B------:R-:W-:Y:S11]  /*7550*/  @!P2 R2UR UR4, R4 ;  /* 0x000000000404a2ca */ /* 0x000ff600000e0000 */
[----:B------:R-:W-:Y:S02]  /*7560*/  @!UPT UIADD3 URZ, UPT, UPT, URZ, URZ, URZ ;  /* 0x000000fffffff290 */ /* 0x000fe4000fffe0ff */
[----:B------:R1:W-:Y:S01]  /*7570*/  @!UP0 UTMALDG.5D [UR16], [UR4], desc[UR34] ;  /* 0x00002210040085b4 */ /* 0x0003e20008021000 */
[----:B------:R-:W-:Y:S05]  /*7580*/  VOTEU.ALL UP0, P2 ;  /* 0x0000000000ff7886 */ /* 0x000fea0001000000 */
[----:B------:R2:W-:Y:S01]  /*7590*/  @!UP0 UTMALDG.5D [UR8], [UR4], desc[UR34] ;  /* 0x00002208040085b4 */ /* 0x0005e20008021000 */
[----:B------:R3:W-:Y:S01]  /*75a0*/  @!P2 SYNCS.ARRIVE.TRANS64.RED.A0TR RZ, [UR6+0x230], R2 ;  /* 0x00023002ffffa9a7 */ /* 0x0007e20008300406 */
[----:B-1----:R-:W-:Y:S02]  /*75b0*/  UIADD3 UR18, UPT, UPT, UR15, UR56, URZ ;  /* 0x000000380f127290 */ /* 0x002fe4000fffe0ff */
[----:B------:R-:W-:Y:S02]  /*75c0*/  UIADD3 UR20, UPT, UPT, UR23, UR55, URZ ;  /* 0x0000003717147290 */ /* 0x000fe4000fffe0ff */
[----:B--2---:R-:W-:Y:S09]  /*75d0*/  UPRMT UR4, UR57, 0x654, UR17 ;  /* 0x0000065439047896 */ /* 0x004ff20008000011 */
[----:B------:R-:W-:Y:S01]  /*75e0*/  SYNCS.ARRIVE.TRANS64.RED.A1T0 RZ, [UR4], RZ ;  /* 0x000000ffffff79a7 */ /* 0x000fe20008100404 */
[----:B------:R-:W-:Y:S05]  /*75f0*/  BRA.U UP3, `(.L_x_119) ;  /* 0xffffffed03a87547 */ /* 0x000fea000b83ffff */
[----:B------:R-:W-:Y:S01]  /*7600*/  UIADD3 UR27, UPT, UPT, UR27, 0x248, URZ ;  /* 0x000002481b1b7890 */ /* 0x000fe2000fffe0ff */
[----:B---3--:R-:W-:-:S03]  /*7610*/  SHF.L.U32 R2, R10, 0x1f, RZ ;  /* 0x0000001f0a027819 */ /* 0x008fc600000006ff */
[----:B------:R-:W-:-:S09]  /*7620*/  ULEA UR4, UR28, UR27, 0x3 ;  /* 0x0000001b1c047291 */ /* 0x000fd2000f8e18ff */
[----:B------:R-:W1:Y:S02]  /*7630*/  SYNCS.PHASECHK.TRANS64.TRYWAIT P0, [UR4], R2 ;  /* 0x00000002ff0075a7 */ /* 0x000e640008001104 */
[----:B-1----:R-:W-:Y:S05]  /*7640*/  @!P0 BRA `(.L_x_120) ;  /* 0x0000004000908947 */ /* 0x002fea0003800000 */
.L_x_253:
[----:B------:R-:W-:-:S04]  /*7650*/  UIADD3 UR4, UPT, UPT, UR28, 0x1, URZ ;  /* 0x000000011c047890 */ /* 0x000fc8000fffe0ff */
[----:B------:R-:W-:-:S04]  /*7660*/  UISETP.NE.AND UP0, UPT, UR4, 0x3, UPT ;  /* 0x000000030400788c */ /* 0x000fc8000bf05270 */
[----:B------:R-:W-:Y:S02]  /*7670*/  USEL UR6, URZ, 0x1, UP0 ;  /* 0x00000001ff067887 */ /* 0x000fe40008000000 */
[----:B------:R-:W-:-:S04]  /*7680*/  USEL UR4, UR4, URZ, UP0 ;  /* 0x000000ff04047287 */ /* 0x000fc80008000000 */
[----:B------:R-:W-:Y:S01]  /*7690*/  ULEA UR5, UR4, UR27, 0x3 ;  /* 0x0000001b04057291 */ /* 0x000fe2000f8e18ff */
[----:B------:R-:W-:-:S04]  /*76a0*/  LOP3.LUT R10, R10, UR6, RZ, 0x3c, !PT ;  /* 0x000000060a0a7c12 */ /* 0x000fc8000f8e3cff */
[----:B-1----:R-:W-:-:S04]  /*76b0*/  SHF.L.U32 R2, R10, 0x1f, RZ ;  /* 0x0000001f0a027819 */ /* 0x002fc800000006ff */
[----:B------:R-:W1:Y:S02]  /*76c0*/  SYNCS.PHASECHK.TRANS64.TRYWAIT P0, [UR5], R2 ;  /* 0x00000002ff0075a7 */ /* 0x000e640008001105 */
[----:B-1----:R-:W-:Y:S05]  /*76d0*/  @!P0 BRA `(.L_x_121) ;  /* 0x0000004000848947 */ /* 0x002fea0003800000 */
.L_x_255:
[----:B------:R-:W-:-:S04]  /*76e0*/  UIADD3 UR4, UPT, UPT, UR4, 0x1, URZ ;  /* 0x0000000104047890 */ /* 0x000fc8000fffe0ff */
[----:B------:R-:W-:-:S04]  /*76f0*/  UISETP.NE.AND UP0, UPT, UR4, 0x3, UPT ;  /* 0x000000030400788c */ /* 0x000fc8000bf05270 */
[----:B------:R-:W-:Y:S02]  /*7700*/  USEL UR5, URZ, 0x1, UP0 ;  /* 0x00000001ff057887 */ /* 0x000fe40008000000 */
[----:B------:R-:W-:-:S04]  /*7710*/  USEL UR4, UR4, URZ, UP0 ;  /* 0x000000ff04047287 */ /* 0x000fc80008000000 */
[----:B------:R-:W-:Y:S01]  /*7720*/  ULEA UR4, UR4, UR27, 0x3 ;  /* 0x0000001b04047291 */ /* 0x000fe2000f8e18ff */
[----:B-1----:R-:W-:-:S04]  /*7730*/  LOP3.LUT R2, R10, UR5, RZ, 0x3c, !PT ;  /* 0x000000050a027c12 */ /* 0x002fc8000f8e3cff */
[----:B------:R-:W-:Y:S01]  /*7740*/  SHF.L.U32 R2, R2, 0x1f, RZ ;  /* 0x0000001f02027819 */ /* 0x000fe200000006ff */
[----:B------:R-:W-:-:S07]  /*7750*/  IMAD.U32 R0, RZ, RZ, UR4 ;  /* 0x00000004ff007e24 */ /* 0x000fce000f8e00ff */
.L_x_122:
[----:B-1----:R1:W2:Y:S02]  /*7760*/  SYNCS.PHASECHK.TRANS64.TRYWAIT P0, [R0+URZ], R2 ;  /* 0x00000002000075a7 */ /* 0x0022a400080011ff */
[----:B--2---:R-:W-:Y:S05]  /*7770*/  @!P0 NANOSLEEP.SYNCS 0x989680 ;  /* 0x009896800000895d */ /* 0x004fea0003900000 */
[----:B------:R-:W2:Y:S02]  /*7780*/  @!P0 SYNCS.PHASECHK.TRANS64 P0, [R0+URZ], R2 ;  /* 0x00000002000085a7 */ /* 0x000ea400080010ff */
[----:B--2---:R-:W-:Y:S05]  /*7790*/  @P0 EXIT ;  /* 0x000000000000094d */ /* 0x004fea0003800000 */
[----:B------:R-:W-:Y:S05]  /*77a0*/  BRA `(.L_x_122) ;  /* 0xfffffffc00ec7947 */ /* 0x000fea000383ffff */
.L_x_110:
[----:B------:R-:W-:-:S06]  /*77b0*/  UISETP.GE.AND UP0, UPT, UR19, 0x4, UPT ;  /* 0x000000041300788c */ /* 0x000fcc000bf06270 */
[----:B------:R-:W-:-:S13]  /*77c0*/  PLOP3.LUT P0, PT, PT, PT, UP0, 0x80, 0x8 ;  /* 0x000000000008781c */ /* 0x000fda0003f0f008 */
[----:B-1----:R-:W-:Y:S05]  /*77d0*/  @!P0 EXIT ;  /* 0x000000000000894d */ /* 0x002fea0003800000 */
[----:B------:R-:W1:Y:S08]  /*77e0*/  S2UR UR4, SR_CgaCtaId ;  /* 0x00000000000479c3 */ /* 0x000e700000008800 */
[----:B------:R-:W-:Y:S01]  /*77f0*/  BAR.SYNC.DEFER_BLOCKING 0x6, 0xa0 ;  /* 0x0182800000007b1d */ /* 0x000fe20000010000 */
[----:B------:R-:W-:Y:S01]  /*7800*/  IMAD.SHL.U32 R44, R56, 0x10, RZ ;  /* 0x00000010382c7824 */ /* 0x000fe200078e00ff */
[----:B------:R-:W-:Y:S01]  /*7810*/  USHF.R.S32.HI UR56, URZ, 0x1f, UR5 ;  /* 0x0000001fff387899 */ /* 0x000fe20008011405 */
[----:B------:R-:W-:-:S02]  /*7820*/  IMAD.SHL.U32 R0, R46, 0x200, RZ ;  /* 0x000002002e007824 */ /* 0x000fc400078e00ff */
[----:B------:R-:W-:Y:S02]  /*7830*/  HFMA2 R22, -RZ, RZ, 0, 0 ;  /* 0x00000000ff167431 */ /* 0x000fe400000001ff */
[----:B------:R-:W-:Y:S01]  /*7840*/  IMAD.SHL.U32 R4, R56, 0x2, RZ ;  /* 0x0000000238047824 */ /* 0x000fe200078e00ff */
[----:B------:R-:W-:Y:S01]  /*7850*/  UMOV UR52, 0x400 ;  /* 0x0000040000347882 */ /* 0x000fe20000000000 */
[----:B------:R-:W2:Y:S01]  /*7860*/  LDC.64 R42, c[0x0][0x9b0] ;  /* 0x00026c00ff2a7b82 */ /* 0x000ea20000000a00 */
[----:B------:R-:W3:Y:S01]  /*7870*/  LDCU.64 UR6, c[0x0][0x988] ;  /* 0x00013100ff0677ac */ /* 0x000ee20008000a00 */
[----:B------:R-:W-:Y:S01]  /*7880*/  LOP3.LUT R55, R44, 0x5b0, RZ, 0xc0, !PT ;  /* 0x000005b02c377812 */ /* 0x000fe200078ec0ff */
[----:B------:R-:W-:Y:S01]  /*7890*/  IMAD.U32 R23, R56, 0x10000, RZ ;  /* 0x0001000038177824 */ /* 0x000fe200078e00ff */
[----:B------:R-:W-:Y:S01]  /*78a0*/  LOP3.LUT R5, R44, 0x40, RZ, 0xc0, !PT ;  /* 0x000000402c057812 */ /* 0x000fe200078ec0ff */
[----:B------:R-:W-:Y:S01]  /*78b0*/  ULEA.HI UR56, UR56, UR5, URZ, 0x6 ;  /* 0x0000000538387291 */ /* 0x000fe2000f8f30ff */
[----:B------:R-:W-:Y:S01]  /*78c0*/  LOP3.LUT R55, R55, 0x200, R0, 0xf8, !PT ;  /* 0x0000020037377812 */ /* 0x000fe200078ef800 */
[----:B------:R-:W-:Y:S01]  /*78d0*/  IMAD.SHL.U32 R0, R46, 0x200000, RZ ;  /* 0x002000002e007824 */ /* 0x000fe200078e00ff */
[----:B------:R-:W4:Y:S01]  /*78e0*/  LDC.64 R40, c[0x0][0x9a8] ;  /* 0x00026a00ff287b82 */ /* 0x000f220000000a00 */
[----:B------:R-:W-:Y:S01]  /*78f0*/  LOP3.LUT P0, RZ, R44, 0x40, RZ, 0xc0, !PT ;  /* 0x000000402cff7812 */ /* 0x000fe2000780c0ff */
[----:B------:R-:W-:Y:S01]  /*7900*/  IMAD.MOV.U32 R54, RZ, RZ, RZ ;  /* 0x000000ffff367224 */ /* 0x000fe200078e00ff */
[----:B------:R-:W-:Y:S01]  /*7910*/  LOP3.LUT R4, R5, 0x8, R4, 0xf8, !PT ;  /* 0x0000000805047812 */ /* 0x000fe200078ef804 */
[----:B------:R-:W-:Y:S01]  /*7920*/  IMAD.MOV.U32 R53, RZ, RZ, RZ ;  /* 0x000000ffff357224 */ /* 0x000fe200078e00ff */
[----:B------:R-:W-:Y:S01]  /*7930*/  LOP3.LUT R0, R0, 0x200000, RZ, 0xc0, !PT ;  /* 0x0020000000007812 */ /* 0x000fe200078ec0ff */
[----:B------:R-:W2:Y:S01]  /*7940*/  LDCU UR48, c[0x0][0xc0c] ;  /* 0x00018180ff3077ac */ /* 0x000ea20008000800 */
[----:B------:R-:W-:-:S02]  /*7950*/  P2R R8, PR, RZ, 0x1 ;  /* 0x00000001ff087803 */ /* 0x000fc40000000000 */
[----:B------:R-:W-:Y:S01]  /*7960*/  LOP3.LUT R23, R0, 0x400000, R23, 0xf8, !PT ;  /* 0x0040000000177812 */ /* 0x000fe200078ef817 */
[----:B-1----:R-:W-:Y:S01]  /*7970*/  ULEA UR52, UR4, UR52, 0x18 ;  /* 0x0000003404347291 */ /* 0x002fe2000f8ec0ff */
[----:B---3--:R-:W-:Y:S01]  /*7980*/  MOV R48, UR6 ;  /* 0x0000000600307c02 */ /* 0x008fe20008000f00 */
[----:B------:R-:W1:Y:S01]  /*7990*/  LDCU UR4, c[0x0][0x370] ;  /* 0x00006e00ff0477ac */ /* 0x000e620008000800 */
[----:B------:R-:W-:Y:S01]  /*79a0*/  IMAD.U32 R47, RZ, RZ, UR7 ;  /* 0x00000007ff2f7e24 */ /* 0x000fe2000f8e00ff */
[----:B------:R-:W-:Y:S02]  /*79b0*/  LOP3.LUT R55, R55, R4, RZ, 0xfc, !PT ;  /* 0x0000000437377212 */ /* 0x000fe400078efcff */
[----:B------:R-:W-:Y:S01]  /*79c0*/  LOP3.LUT R56, R56, 0x60, RZ, 0xc0, !PT ;  /* 0x0000006038387812 */ /* 0x000fe200078ec0ff */
[----:B------:R-:W3:Y:S02]  /*79d0*/  LDCU UR38, c[0x0][0xc30] ;  /* 0x00018600ff2677ac */ /* 0x000ee40008000800 */
[----:B------:R-:W3:Y:S01]  /*79e0*/  LDS R2, [UR52+0x2c0] ;  /* 0x0002c034ff027984 */ /* 0x000ee20008000800 */
[----:B------:R-:W2:Y:S01]  /*79f0*/  LDCU.64 UR46, c[0x0][0xc28] ;  /* 0x00018500ff2e77ac */ /* 0x000ea20008000a00 */
[----:B------:R-:W2:Y:S01]  /*7a00*/  LDCU.128 UR60, c[0x0][0xc10] ;  /* 0x00018200ff3c77ac */ /* 0x000ea20008000c00 */
[----:B------:R-:W2:Y:S01]  /*7a10*/  LDCU UR59, c[0x0][0x374] ;  /* 0x00006e80ff3b77ac */ /* 0x000ea20008000800 */
[----:B-1----:R-:W-:Y:S01]  /*7a20*/  IMAD.U32 R49, RZ, RZ, UR4 ;  /* 0x00000004ff317e24 */ /* 0x002fe2000f8e00ff */
[----:B------:R-:W-:-:S02]  /*7a30*/  UIADD3 UR4, UPT, UPT, UR52, 0x300, URZ ;  /* 0x0000030034047890 */ /* 0x000fc4000fffe0ff */
[----:B------:R-:W-:Y:S01]  /*7a40*/  USHF.R.S32.HI UR56, URZ, 0x6, UR56 ;  /* 0x00000006ff387899 */ /* 0x000fe20008011438 */
[----:B------:R-:W-:Y:S01]  /*7a50*/  UMOV UR58, 0x1 ;  /* 0x00000001003a7882 */ /* 0x000fe20000000000 */
[----:B------:R-:W-:Y:S02]  /*7a60*/  UMOV UR54, URZ ;  /* 0x000000ff00367c82 */ /* 0x000fe40008000000 */
[----:B------:R-:W-:Y:S01]  /*7a70*/  IMAD.U32 R0, RZ, RZ, UR4 ;  /* 0x00000004ff007e24 */ /* 0x000fe2000f8e00ff */
[----:B------:R-:W-:Y:S01]  /*7a80*/  UMOV UR57, URZ ;  /* 0x000000ff00397c82 */ /* 0x000fe20008000000 */
[----:B------:R-:W-:Y:S01]  /*7a90*/  UMOV UR55, URZ ;  /* 0x000000ff00377c82 */ /* 0x000fe20008000000 */
[C---:B---3--:R-:W-:Y:S01]  /*7aa0*/  VIADD R3, R2.reuse, 0x20 ;  /* 0x0000002002037836 */ /* 0x048fe20000000000 */
[----:B------:R-:W-:-:S04]  /*7ab0*/  LOP3.LUT R2, R2, 0xffff, RZ, 0xc0, !PT ;  /* 0x0000ffff02027812 */ /* 0x000fc800078ec0ff */
[----:B------:R-:W-:-:S05]  /*7ac0*/  LOP3.LUT R3, R3, 0xffff, RZ, 0xc0, !PT ;  /* 0x0000ffff03037812 */ /* 0x000fca00078ec0ff */
[----:B--2-4-:R1:W-:Y:S02]  /*7ad0*/  STL.64 [R1], R2 ;  /* 0x0000000201007387 */ /* 0x0143e40000100a00 */
.L_x_153:
[----:B-1----:R-:W-:Y:S04]  /*7ae0*/  SHF.L.U32 R2, R53, 0x1f, RZ ;  /* 0x0000001f35027819 */ /* 0x002fe800000006ff */
[----:B------:R-:W1:Y:S02]  /*7af0*/  SYNCS.PHASECHK.TRANS64.TRYWAIT P0, [UR52+0x270], R2 ;  /* 0x00027002ff0075a7 */ /* 0x000e640008001134 */
[----:B-1----:R-:W-:Y:S05]  /*7b00*/  @!P0 BRA `(.L_x_123) ;  /* 0x0000003c00908947 */ /* 0x002fea0003800000 */
.L_x_257:
[----:B------:R-:W2:Y:S01]  /*7b10*/  LDS.128 R4, [UR52+0x2b0] ;  /* 0x0002b034ff047984 */ /* 0x000ea20008000c00 */
[----:B------:R-:W-:Y:S01]  /*7b20*/  UISETP.GE.AND UP0, UPT, UR39, 0x1, UPT ;  /* 0x000000012700788c */ /* 0x000fe2000bf06270 */
[----:B------:R-:W-:Y:S01]  /*7b30*/  @!PT LDS RZ, [RZ] ;  /* 0x00000000fffff984 */ /* 0x000fe20000000800 */
[----:B------:R-:W-:Y:S01]  /*7b40*/  @!PT LDS RZ, [RZ] ;  /* 0x00000000fffff984 */ /* 0x000fe20000000800 */
[----:B------:R-:W-:Y:S01]  /*7b50*/  @!PT LDS RZ, [RZ] ;  /* 0x00000000fffff984 */ /* 0x000fe20000000800 */
[----:B------:R-:W-:Y:S01]  /*7b60*/  @!PT LDS RZ, [RZ] ;  /* 0x00000000fffff984 */ /* 0x000fe20000000800 */
[----:B------:R3:W-:Y:S06]  /*7b70*/  MEMBAR.ALL.CTA ;  /* 0x0000000000007992 */ /* 0x0007ec0000008000 */
[----:B---3--:R-:W3:Y:S01]  /*7b80*/  FENCE.VIEW.ASYNC.S ;  /* 0x00000000000073c6 */ /* 0x008ee20000000000 */
[----:B--2---:R-:W-:Y:S11]  /*7b90*/  LOP3.LUT P0, RZ, R6, 0x1, RZ, 0xc0, !PT ;  /* 0x0000000106ff7812 */ /* 0x004ff6000780c0ff */
[----:B------:R-:W-:Y:S02]  /*7ba0*/  @!UPT UIADD3 URZ, UPT, UPT, URZ, URZ, URZ ;  /* 0x000000fffffff290 */ /* 0x000fe4000fffe0ff */
[----:B---3--:R-:W-:Y:S01]  /*7bb0*/  VOTEU.ANY UP1, P0 ;  /* 0x0000000000ff7886 */ /* 0x008fe20000020100 */
[----:B------:R-:W-:Y:S01]  /*7bc0*/  PLOP3.LUT P0, PT, PT, PT, UP1, 0x80, 0x8 ;  /* 0x000000000008781c */ /* 0x000fe20003f0f018 */
[----:B------:R-:W-:Y:S06]  /*7bd0*/  UP2UR UR4, UPR, URZ, 0x2 ;  /* 0x00000002ff047883 */ /* 0x000fec0008000000 */
[----:B------:R-:W-:Y:S01]  /*7be0*/  IMAD.U32 R57, RZ, RZ, UR4 ;  /* 0x00000004ff397e24 */ /* 0x000fe2000f8e00ff */
[----:B------:R-:W-:Y:S04]  /*7bf0*/  UIADD3 UR4, UPT, UPT, UR52, 0x278, URZ ;  /* 0x0000027834047890 */ /* 0x000fe8000fffe0ff */
[----:B------:R-:W-:Y:S01]  /*7c00*/  UPRMT UR4, URZ, 0x654, UR4 ;  /* 0x00000654ff047896 */ /* 0x000fe20008000004 */
[----:B-1----:R-:W-:Y:S02]  /*7c10*/  @P0 MOV R2, R4 ;  /* 0x0000000400020202 */ /* 0x002fe40000000f00 */
[----:B------:R-:W-:Y:S02]  /*7c20*/  @P0 LOP3.LUT R0, R5, 0xffff, RZ, 0xc0, !PT ;  /* 0x0000ffff05000812 */ /* 0x000fe400078ec0ff */
[----:B------:R-:W-:Y:S02]  /*7c30*/  @P0 R2UR UR6, R2 ;  /* 0x00000000020602ca */ /* 0x000fe400000e0000 */
[----:B------:R-:W-:Y:S01]  /*7c40*/  @P0 R2UR UR5, R0 ;  /* 0x00000000000502ca */ /* 0x000fe200000e0000 */
[----:B------:R-:W-:Y:S01]  /*7c50*/  IMAD.U32 R0, RZ, RZ, UR56 ;  /* 0x00000038ff007e24 */ /* 0x000fe2000f8e00ff */
[----:B------:R-:W-:Y:S04]  /*7c60*/  SYNCS.ARRIVE.TRANS64.RED.A1T0 RZ, [UR4], RZ ;  /* 0x000000ffffff79a7 */ /* 0x000fe80008100404 */
[----:B------:R-:W-:Y:S05]  /*7c70*/  IABS R2, R0 ;  /* 0x0000000000027213 */ /* 0x000fea0000000000 */
[----:B------:R-:W-:Y:S02]  /*7c80*/  @UP1 UMOV UR37, UR6 ;  /* 0x0000000600251c82 */ /* 0x000fe40008000000 */
[----:B------:R-:W-:Y:S01]  /*7c90*/  @UP1 UMOV UR36, UR5 ;  /* 0x0000000500241c82 */ /* 0x000fe20008000000 */
[----:B------:R-:W-:Y:S05]  /*7ca0*/  BRA.U !UP0, `(.L_x_124) ;  /* 0x0000000108d07547 */ /* 0x000fea000b800000 */
[----:B------:R-:W1:Y:S01]  /*7cb0*/  LDCU UR14, c[0x0][0xc20] ;  /* 0x00018400ff0e77ac */ /* 0x000e620008000800 */
[----:B------:R-:W-:Y:S01]  /*7cc0*/  R2UR UR9, R49 ;  /* 0x00000000310972ca */ /* 0x000fe200000e0000 */
[----:B------:R-:W-:Y:S02]  /*7cd0*/  UIMAD.WIDE.U32 UR4, UR59, UR63, URZ ;  /* 0x0000003f3b0472a5 */ /* 0x000fe4000f8e00ff */
[----:B------:R-:W-:Y:S02]  /*7ce0*/  UIMAD.WIDE.U32 UR10, UR36, UR63, URZ ;  /* 0x0000003f240a72a5 */ /* 0x000fe4000f8e00ff */
[----:B------:R-:W-:Y:S02]  /*7cf0*/  UISETP.NE.AND UP0, UPT, UR62, 0x1, UPT ;  /* 0x000000013e00788c */ /* 0x000fe4000bf05270 */
[----:B------:R-:W-:Y:S02]  /*7d00*/  UISETP.NE.AND UP1, UPT, UR48, 0x1, UPT ;  /* 0x000000013000788c */ /* 0x000fe4000bf25270 */
[----:B------:R-:W-:Y:S04]  /*7d10*/  UISETP.NE.AND UP2, UPT, UR39, 0x1, UPT ;  /* 0x000000012700788c */ /* 0x000fe8000bf45270 */
[----:B------:R-:W-:Y:S02]  /*7d20*/  UIMAD.WIDE.U32 UR6, UR9, UR60, URZ ;  /* 0x0000003c090672a5 */ /* 0x000fe4000f8e00ff */
[----:B------:R-:W-:Y:S01]  /*7d30*/  UIMAD.WIDE.U32 UR12, UR37, UR60, URZ ;  /* 0x0000003c250c72a5 */ /* 0x000fe2000f8e00ff */
[----:B------:R-:W-:Y:S02]  /*7d40*/  UMOV UR4, UR5 ;  /* 0x0000000500047c82 */ /* 0x000fe40008000000 */
[----:B-1----:R-:W-:Y:S02]  /*7d50*/  USHF.R.U32.HI UR8, URZ, UR14, UR4 ;  /* 0x0000000eff087299 */ /* 0x002fe40008011604 */
[----:B------:R-:W-:Y:S01]  /*7d60*/  UMOV UR6, UR11 ;  /* 0x0000000b00067c82 */ /* 0x000fe20008000000 */
[----:B------:R-:W-:Y:S02]  /*7d70*/  UMOV UR4, UR7 ;  /* 0x0000000700047c82 */ /* 0x000fe40008000000 */
[----:B------:R-:W-:Y:S02]  /*7d80*/  USHF.R.U32.HI UR5, URZ, UR61, UR4 ;  /* 0x0000003dff057299 */ /* 0x000fe40008011604 */
[----:B------:R-:W-:Y:S02]  /*7d90*/  USEL UR4, UR59, UR8, !UP0 ;  /* 0x000000083b047287 */ /* 0x000fe4000c000000 */
[----:B------:R-:W-:Y:S02]  /*7da0*/  USHF.R.U32.HI UR8, URZ, UR14, UR6 ;  /* 0x0000000eff087299 */ /* 0x000fe40008011606 */
[----:B------:R-:W-:Y:S02]  /*7db0*/  UIMAD.WIDE.U32 UR6, UR4, UR46, URZ ;  /* 0x0000002e040672a5 */ /* 0x000fe4000f8e00ff */
[----:B------:R-:W-:Y:S02]  /*7dc0*/  USEL UR9, UR9, UR5, !UP1 ;  /* 0x0000000509097287 */ /* 0x000fe4000c800000 */
[----:B------:R-:W-:Y:S02]  /*7dd0*/  USEL UR8, UR36, UR8, !UP0 ;  /* 0x0000000824087287 */ /* 0x000fe4000c000000 */
[----:B------:R-:W-:Y:S01]  /*7de0*/  UIMAD.WIDE.U32 UR10, UR9, UR46, URZ ;  /* 0x0000002e090a72a5 */ /* 0x000fe2000f8e00ff */
[----:B------:R-:W-:Y:S01]  /*7df0*/  UMOV UR6, UR7 ;  /* 0x0000000700067c82 */ /* 0x000fe20008000000 */
[----:B------:R-:W-:Y:S01]  /*7e00*/  UMOV UR5, UR13 ;  /* 0x0000000d00057c82 */ /* 0x000fe20008000000 */
[----:B------:R-:W-:Y:S02]  /*7e10*/  @UP2 USHF.R.U32.HI UR4, URZ, UR47, UR6 ;  /* 0x0000002fff042299 */ /* 0x000fe40008011606 */
[----:B------:R-:W-:Y:S02]  /*7e20*/  USHF.R.U32.HI UR5, URZ, UR61, UR5 ;  /* 0x0000003dff057299 */ /* 0x000fe40008011605 */
[----:B------:R-:W-:Y:S02]  /*7e30*/  UIMAD UR4, UR39, UR4, URZ ;  /* 0x00000004270472a4 */ /* 0x000fe4000f8e02ff */
[----:B------:R-:W-:Y:S02]  /*7e40*/  USEL UR5, UR37, UR5, !UP1 ;  /* 0x0000000525057287 */ /* 0x000fe4000c800000 */
[----:B------:R-:W-:Y:S01]  /*7e50*/  UISETP.GE.AND UP0, UPT, UR8, UR4, UPT ;  /* 0x000000040800728c */ /* 0x000fe2000bf06270 */
[----:B------:R-:W-:Y:S01]  /*7e60*/  UMOV UR6, UR11 ;  /* 0x0000000b00067c82 */ /* 0x000fe20008000000 */
[----:B------:R-:W-:Y:S02]  /*7e70*/  UIMAD.WIDE.U32 UR10, UR8, UR46, URZ ;  /* 0x0000002e080a72a5 */ /* 0x000fe4000f8e00ff */
[----:B------:R-:W-:Y:S04]  /*7e80*/  @UP2 USHF.R.U32.HI UR9, URZ, UR47, UR6 ;  /* 0x0000002fff092299 */ /* 0x000fe80008011606 */
[----:B------:R-:W-:Y:S01]  /*7e90*/  UIMAD UR6, UR39, UR9, URZ ;  /* 0x00000009270672a4 */ /* 0x000fe2000f8e02ff */
[----:B------:R-:W-:Y:S03]  /*7ea0*/  UMOV UR4, UR11 ;  /* 0x0000000b00047c82 */ /* 0x000fe60008000000 */
[----:B------:R-:W-:Y:S02]  /*7eb0*/  UISETP.GE.OR UP0, UPT, UR5, UR6, UP0 ;  /* 0x000000060500728c */ /* 0x000fe40008706670 */
[----:B------:R-:W-:Y:S02]  /*7ec0*/  USHF.R.U32.HI UR4, URZ, UR47, UR4 ;  /* 0x0000002fff047299 */ /* 0x000fe40008011604 */
[----:B------:R-:W-:Y:S02]  /*7ed0*/  UIMAD.WIDE.U32 UR6, UR5, UR46, URZ ;  /* 0x0000002e050672a5 */ /* 0x000fe4000f8e00ff */
[----:B------:R-:W-:Y:S02]  /*7ee0*/  USEL UR11, UR8, UR4, !UP2 ;  /* 0x00000004080b7287 */ /* 0x000fe4000d000000 */
[----:B------:R-:W-:Y:S02]  /*7ef0*/  UIADD3 UR6, UPT, UPT, -UR5, URZ, URZ ;  /* 0x000000ff05067290 */ /* 0x000fe4000fffe1ff */
[----:B------:R-:W-:Y:S02]  /*7f00*/  UIADD3 UR10, UPT, UPT, -UR11, URZ, URZ ;  /* 0x000000ff0b0a7290 */ /* 0x000fe4000fffe1ff */
[----:B------:R-:W-:Y:S02]  /*7f10*/  UIMAD UR6, UR48, UR6, UR37 ;  /* 0x00000006300672a4 */ /* 0x000fe4000f8e0225 */
[----:B------:R-:W-:Y:S01]  /*7f20*/  UIMAD UR10, UR39, UR10, UR8 ;  /* 0x0000000a270a72a4 */ /* 0x000fe2000f8e0208 */
[----:B------:R-:W-:Y:S01]  /*7f30*/  @!UP0 UMOV UR4, UR7 ;  /* 0x0000000700048c82 */ /* 0x000fe20008000000 */
[----:B------:R-:W-:Y:S02]  /*7f40*/  UIADD3 UR7, UPT, UPT, -UR8, URZ, URZ ;  /* 0x000000ff08077290 */ /* 0x000fe4000fffe1ff */
[----:B------:R-:W-:Y:S04]  /*7f50*/  @!UP0 USHF.R.U32.HI UR4, URZ, UR47, UR4 ;  /* 0x0000002fff048299 */ /* 0x000fe80008011604 */
[----:B------:R-:W-:Y:S04]  /*7f60*/  @!UP0 USEL UR4, UR5, UR4, !UP2 ;  /* 0x0000000405048287 */ /* 0x000fe8000d000000 */
[----:B------:R-:W-:Y:S02]  /*7f70*/  @!UP0 UIMAD UR9, UR9, UR10, UR4 ;  /* 0x0000000a090982a4 */ /* 0x000fe4000f8e0204 */
[----:B------:R-:W-:Y:S02]  /*7f80*/  @!UP0 UIADD3 UR10, UPT, UPT, UR11, -UR4, URZ ;  /* 0x800000040b0a8290 */ /* 0x000fe4000fffe0ff */
[----:B------:R-:W-:Y:S02]  /*7f90*/  UIMAD UR4, UR62, UR7, UR36 ;  /* 0x000000073e0472a4 */ /* 0x000fe4000f8e0224 */
[----:B------:R-:W-:Y:S03]  /*7fa0*/  @!UP0 UIMAD UR8, UR10, UR39, UR5 ;  /* 0x000000270a0882a4 */ /* 0x000fe6000f8e0205 */
[----:B------:R-:W-:Y:S02]  /*7fb0*/  @!UP0 UMOV UR5, UR9 ;  /* 0x0000000900058c82 */ /* 0x000fe40008000000 */
[----:B------:R-:W-:Y:S02]  /*7fc0*/  UIMAD UR37, UR5, UR48, UR6 ;  /* 0x00000030052572a4 */ /* 0x000fe4000f8e0206 */
[----:B------:R-:W-:Y:S11]  /*7fd0*/  UIMAD UR36, UR8, UR62, UR4 ;  /* 0x0000003e082472a4 */ /* 0x000ff6000f8e0204 */
[----:B------:R-:W-:Y:S01]  /*7fe0*/  @!UPT UIADD3 URZ, UPT, UPT, URZ, URZ, URZ ;  /* 0x000000fffffff290 */ /* 0x000fe2000fffe0ff */
.L_x_124:
[----:B------:R-:W1:Y:S01]  /*7ff0*/  LDCU UR16, c[0x0][0x388] ;  /* 0x00007100ff1077ac */ /* 0x000e620008000800 */
[----:B------:R-:W-:Y:S01]  /*8000*/  R2UR UR6, R2 ;  /* 0x00000000020672ca */ /* 0x000fe200000e0000 */
[----:B------:R-:W-:Y:S01]  /*8010*/  IMAD.U32 R8, RZ, RZ, UR18 ;  /* 0x00000012ff087e24 */ /* 0x000fe2000f8e00ff */
[----:B------:R-:W-:Y:S01]  /*8020*/  LEA R2, R22, UR49, 0x2 ;  /* 0x0000003116027c11 */ /* 0x000fe2000f8e10ff */
[----:B------:R-:W2:Y:S01]  /*8030*/  LDCU UR11, c[0x0][0x38c] ;  /* 0x00007180ff0b77ac */ /* 0x000ea20008000800 */
[----:B------:R-:W-:Y:S02]  /*8040*/  IABS R0, R0 ;  /* 0x0000000000007213 */ /* 0x000fe40000000000 */
[----:B------:R-:W-:Y:S01]  /*8050*/  IABS R8, R8 ;  /* 0x0000000800087213 */ /* 0x000fe20000000000 */
[----:B------:R-:W-:Y:S01]  /*8060*/  USHF.L.U32 UR42, UR20, 0x6, URZ ;  /* 0x00000006142a7899 */ /* 0x000fe200080006ff */
[----:B------:R-:W5:Y:S01]  /*8070*/  LDL R2, [R2] ;  /* 0x0000000002027983 */ /* 0x000f620000100800 */
[----:B------:R-:W-:Y:S01]  /*8080*/  IMAD.MOV R0, RZ, RZ, -R0 ;  /* 0x000000ffff007224 */ /* 0x000fe200078e0a00 */
[----:B------:R-:W-:Y:S02]  /*8090*/  R2UR UR9, R8 ;  /* 0x00000000080972ca */ /* 0x000fe400000e0000 */
[----:B------:R-:W-:Y:S01]  /*80a0*/  @P0 SHF.R.U32.HI R4, RZ, 0x10, R5 ;  /* 0x00000010ff040819 */ /* 0x000fe20000011605 */
[----:B------:R-:W3:Y:S01]  /*80b0*/  I2F.RP R3, UR6 ;  /* 0x0000000600037d06 */ /* 0x000ee20008209400 */
[----:B------:R-:W-:Y:S02]  /*80c0*/  R2UR UR17, R60 ;  /* 0x000000003c1172ca */ /* 0x000fe400000e0000 */
[----:B------:R-:W-:Y:S07]  /*80d0*/  @P0 R2UR UR17, R4 ;  /* 0x00000000041102ca */ /* 0x000fee00000e0000 */
[----:B---3--:R-:W3:Y:S01]  /*80e0*/  MUFU.RCP R3, R3 ;  /* 0x0000000300037308 */ /* 0x008ee20000001000 */
[----:B--2---:R-:W-:Y:S05]  /*80f0*/  IMAD.U32 R8, RZ, RZ, UR11 ;  /* 0x0000000bff087e24 */ /* 0x004fea000f8e00ff */
[----:B------:R-:W-:Y:S01]  /*8100*/  IMAD.U32 R60, RZ, RZ, UR17 ;  /* 0x00000011ff3c7e24 */ /* 0x000fe2000f8e00ff */
[----:B------:R-:W-:Y:S01]  /*8110*/  UIADD3 UR17, UPT, UPT, UR52, 0x300, URZ ;  /* 0x0000030034117890 */ /* 0x000fe2000fffe0ff */
[----:B------:R-:W-:Y:S04]  /*8120*/  IABS R8, R8 ;  /* 0x0000000800087213 */ /* 0x000fe80000000000 */
[----:B------:R-:W2:Y:S01]  /*8130*/  I2F.RP R10, R8 ;  /* 0x00000008000a7306 */ /* 0x000ea20000209400 */
[----:B---3--:R-:W-:Y:S09]  /*8140*/  VIADD R3, R3, 0xffffffe ;  /* 0x0ffffffe03037836 */ /* 0x008ff20000000000 */
[----:B------:R-:W3:Y:S10]  /*8150*/  F2I.FTZ.U32.TRUNC.NTZ R3, R3 ;  /* 0x0000000300037305 */ /* 0x000ef4000021f000 */
[----:B--2---:R-:W2:Y:S01]  /*8160*/  MUFU.RCP R10, R10 ;  /* 0x0000000a000a7308 */ /* 0x004ea20000001000 */
[----:B---3--:R-:W-:Y:S01]  /*8170*/  R2UR UR5, R3 ;  /* 0x00000000030572ca */ /* 0x008fe200000e0000 */
[----:B-1----:R-:W-:Y:S05]  /*8180*/  IMAD.U32 R3, RZ, RZ, UR16 ;  /* 0x00000010ff037e24 */ /* 0x002fea000f8e00ff */
[----:B------:R-:W-:Y:S04]  /*8190*/  IABS R3, R3 ;  /* 0x0000000300037213 */ /* 0x000fe80000000000 */
[----:B------:R-:W-:Y:S01]  /*81a0*/  R2UR UR7, R3 ;  /* 0x00000000030772ca */ /* 0x000fe200000e0000 */
[----:B--2---:R-:W-:Y:S02]  /*81b0*/  VIADD R10, R10, 0xffffffe ;  /* 0x0ffffffe0a0a7836 */ /* 0x004fe40000000000 */
[----:B------:R-:W-:Y:S02]  /*81c0*/  UIADD3 UR4, UPT, UPT, URZ, -UR5, URZ ;  /* 0x80000005ff047290 */ /* 0x000fe4000fffe0ff */
[----:B------:R-:W1:Y:S02]  /*81d0*/  F2I.FTZ.U32.TRUNC.NTZ R11, R10 ;  /* 0x0000000a000b7305 */ /* 0x000e64000021f000 */
[----:B------:R-:W-:Y:S03]  /*81e0*/  UIMAD UR8, UR4, UR6, URZ ;  /* 0x00000006040872a4 */ /* 0x000fe6000f8e02ff */
[----:B------:R-:W-:Y:S02]  /*81f0*/  UMOV UR4, URZ ;  /* 0x000000ff00047c82 */ /* 0x000fe40008000000 */
[----:B------:R-:W-:Y:S02]  /*8200*/  UIMAD.WIDE.U32 UR4, UR5, UR8, UR4 ;  /* 0x00000008050472a5 */ /* 0x000fe4000f8e0004 */
[----:B------:R-:W-:Y:S02]  /*8210*/  R2UR UR8, R0 ;  /* 0x00000000000872ca */ /* 0x000fe400000e0000 */
[----:B------:R-:W2:Y:S03]  /*8220*/  I2F.RP R0, UR7 ;  /* 0x0000000700007d06 */ /* 0x000ea60008209400 */
[----:B------:R-:W-:Y:S01]  /*8230*/  UMOV UR4, UR5 ;  /* 0x0000000500047c82 */ /* 0x000fe20008000000 */
[--C-:B-1----:R-:W-:Y:S01]  /*8240*/  IMAD.MOV R3, RZ, RZ, -R11.reuse ;  /* 0x000000ffff037224 */ /* 0x102fe200078e0a0b */
[----:B------:R-:W-:Y:S01]  /*8250*/  UIMAD.WIDE.U32 UR4, UR4, UR9, URZ ;  /* 0x00000009040472a5 */ /* 0x000fe2000f8e00ff */
[----:B------:R-:W-:Y:S02]  /*8260*/  IMAD.MOV.U32 R10, RZ, RZ, RZ ;  /* 0x000000ffff0a7224 */ /* 0x000fe400078e00ff */
[----:B------:R-:W-:Y:S04]  /*8270*/  IMAD R3, R3, R8, RZ ;  /* 0x0000000803037224 */ /* 0x000fe800078e02ff */
[----:B------:R-:W-:Y:S01]  /*8280*/  UMOV UR43, UR5 ;  /* 0x00000005002b7c82 */ /* 0x000fe20008000000 */
[----:B------:R-:W-:Y:S01]  /*8290*/  IMAD.HI.U32 R11, R11, R3, R10 ;  /* 0x000000030b0b7227 */ /* 0x000fe200078e000a */
[----:B------:R-:W-:Y:S01]  /*82a0*/  UIMAD UR4, UR43, UR8, UR9 ;  /* 0x000000082b0472a4 */ /* 0x000fe2000f8e0209 */
[----:B--2---:R-:W1:Y:S03]  /*82b0*/  MUFU.RCP R0, R0 ;  /* 0x0000000000007308 */ /* 0x004e660000001000 */
[----:B------:R-:W-:Y:S11]  /*82c0*/  UISETP.GT.U32.AND UP0, UPT, UR6, UR4, UPT ;  /* 0x000000040600728c */ /* 0x000ff6000bf04070 */
[----:B------:R-:W-:Y:S02]  /*82d0*/  @!UP0 UIADD3 UR4, UPT, UPT, UR4, -UR6, URZ ;  /* 0x8000000604048290 */ /* 0x000fe4000fffe0ff */
[----:B------:R-:W-:Y:S01]  /*82e0*/  @!UP0 UIADD3 UR43, UPT, UPT, UR43, 0x1, URZ ;  /* 0x000000012b2b8890 */ /* 0x000fe2000fffe0ff */
[----:B-1----:R-:W-:Y:S01]  /*82f0*/  VIADD R0, R0, 0xffffffe ;  /* 0x0ffffffe00007836 */ /* 0x002fe20000000000 */
[----:B------:R-:W-:Y:S02]  /*8300*/  UISETP.GE.U32.AND UP2, UPT, UR4, UR6, UPT ;  /* 0x000000060400728c */ /* 0x000fe4000bf46070 */
[----:B------:R-:W-:Y:S02]  /*8310*/  ULOP3.LUT UR4, UR18, UR56, URZ, 0x3c, !UPT ;  /* 0x0000003812047292 */ /* 0x000fe4000f8e3cff */
[----:B------:R-:W-:Y:S01]  /*8320*/  UISETP.NE.AND UP0, UPT, UR56, URZ, UPT ;  /* 0x000000ff3800728c */ /* 0x000fe2000bf05270 */
[----:B------:R-:W1:Y:S01]  /*8330*/  F2I.FTZ.U32.TRUNC.NTZ R0, R0 ;  /* 0x0000000000007305 */ /* 0x000e62000021f000 */
[----:B------:R-:W-:Y:S05]  /*8340*/  UISETP.GE.AND UP1, UPT, UR4, URZ, UPT ;  /* 0x000000ff0400728c */ /* 0x000fea000bf26270 */
[----:B------:R-:W-:Y:S06]  /*8350*/  @UP2 UIADD3 UR43, UPT, UPT, UR43, 0x1, URZ ;  /* 0x000000012b2b2890 */ /* 0x000fec000fffe0ff */
[----:B------:R-:W-:Y:S02]  /*8360*/  @!UP1 UIADD3 UR43, UPT, UPT, -UR43, URZ, URZ ;  /* 0x000000ff2b2b9290 */ /* 0x000fe4000fffe1ff */
[----:B------:R-:W-:Y:S01]  /*8370*/  @!UP0 ULOP3.LUT UR43, URZ, UR56, URZ, 0x33, !UPT ;  /* 0x00000038ff2b8292 */ /* 0x000fe2000f8e33ff */
[----:B-1----:R-:W-:Y:S05]  /*8380*/  R2UR UR5, R0 ;  /* 0x00000000000572ca */ /* 0x002fea00000e0000 */
[----:B------:R-:W-:Y:S05]  /*8390*/  IMAD.U32 R0, RZ, RZ, UR43 ;  /* 0x0000002bff007e24 */ /* 0x000fea000f8e00ff */
[----:B------:R-:W-:Y:S03]  /*83a0*/  IABS R0, R0 ;  /* 0x0000000000007213 */ /* 0x000fe60000000000 */
[----:B------:R-:W-:Y:S01]  /*83b0*/  UIADD3 UR4, UPT, UPT, URZ, -UR5, URZ ;  /* 0x80000005ff047290 */ /* 0x000fe2000fffe0ff */
[----:B------:R-:W-:Y:S03]  /*83c0*/  R2UR UR8, R0 ;  /* 0x00000000000872ca */ /* 0x000fe600000e0000 */
[----:B------:R-:W-:Y:S03]  /*83d0*/  UIMAD UR6, UR4, UR7, URZ ;  /* 0x00000007040672a4 */ /* 0x000fe6000f8e02ff */
[----:B------:R-:W-:Y:S02]  /*83e0*/  UMOV UR4, URZ ;  /* 0x000000ff00047c82 */ /* 0x000fe40008000000 */
[----:B------:R-:W-:Y:S07]  /*83f0*/  UIMAD.WIDE.U32 UR4, UR5, UR6, UR4 ;  /* 0x00000006050472a5 */ /* 0x000fee000f8e0004 */
[----:B------:R-:W-:Y:S02]  /*8400*/  UMOV UR4, UR5 ;  /* 0x0000000500047c82 */ /* 0x000fe40008000000 */
        /* <DEDUP_REMOVED lines=8> */
[----:B------:R-:W-:Y:S04]  /*8490*/  ULOP3.LUT UR4, UR43, UR16, URZ, 0x3c, !UPT ;  /* 0x000000102b047292 */ /* 0x000fe8000f8e3cff */
[----:B------:R-:W-:Y:S05]  /*84a0*/  UISETP.GE.AND UP0, UPT, UR4, URZ, UPT ;  /* 0x000000ff0400728c */ /* 0x000fea000bf06270 */
[----:B------:R-:W-:Y:S02]  /*84b0*/  @UP1 UIADD3 UR44, UPT, UPT, UR44, 0x1, URZ ;  /* 0x000000012c2c1890 */ /* 0x000fe4000fffe0ff */
[----:B------:R-:W-:Y:S04]  /*84c0*/  UISETP.NE.AND UP1, UPT, UR16, URZ, UPT ;  /* 0x000000ff1000728c */ /* 0x000fe8000bf25270 */
[----:B------:R-:W-:Y:S07]  /*84d0*/  @!UP0 UIADD3 UR44, UPT, UPT, -UR44, URZ, URZ ;  /* 0x000000ff2c2c8290 */ /* 0x000fee000fffe1ff */
[----:B------:R-:W-:Y:S02]  /*84e0*/  @!UP1 ULOP3.LUT UR44, URZ, UR16, URZ, 0x33, !UPT ;  /* 0x00000010ff2c9292 */ /* 0x000fe4000f8e33ff */
[----:B------:R-:W-:Y:S04]  /*84f0*/  UISETP.NE.AND UP1, UPT, UR38, 0x1, UPT ;  /* 0x000000012600788c */ /* 0x000fe8000bf25270 */
[----:B------:R-:W-:Y:S05]  /*8500*/  IMAD.U32 R0, RZ, RZ, UR44 ;  /* 0x0000002cff007e24 */ /* 0x000fea000f8e00ff */
[----:B------:R-:W-:Y:S02]  /*8510*/  IABS R0, R0 ;  /* 0x0000000000007213 */ /* 0x000fe40000000000 */
[----:B------:R-:W1:Y:S03]  /*8520*/  @!UP1 LDCU.128 UR12, c[0x0][0xc10] ;  /* 0x00018200ff0c97ac */ /* 0x000e660008000c00 */
[----:B------:R-:W-:Y:S04]  /*8530*/  IMAD.HI.U32 R11, R11, R0, RZ ;  /* 0x000000000b0b7227 */ /* 0x000fe800078e00ff */
[----:B------:R-:W-:Y:S01]  /*8540*/  IMAD.MOV R3, RZ, RZ, -R11 ;  /* 0x000000ffff037224 */ /* 0x000fe200078e0a0b */
[----:B------:R-:W2:Y:S03]  /*8550*/  @!UP1 LDCU UR10, c[0x0][0xc20] ;  /* 0x00018400ff0a97ac */ /* 0x000ea60008000800 */
[C---:B------:R-:W-:Y:S01]  /*8560*/  IMAD R0, R8.reuse, R3, R0 ;  /* 0x0000000308007224 */ /* 0x040fe200078e0200 */
[----:B------:R-:W3:Y:S04]  /*8570*/  @!UP1 LDCU UR5, c[0x0][0xc0c] ;  /* 0x00018180ff0597ac */ /* 0x000ee80008000800 */
[----:B------:R-:W-:Y:S01]  /*8580*/  ISETP.GT.U32.AND P1, PT, R8, R0, PT ;  /* 0x000000000800720c */ /* 0x000fe20003f24070 */
[----:B-1----:R-:W-:Y:S02]  /*8590*/  UIMAD.WIDE.U32 UR6, UR36, UR15, URZ ;  /* 0x0000000f240672a5 */ /* 0x002fe4000f8e00ff */
[----:B------:R-:W-:Y:S02]  /*85a0*/  UIMAD.WIDE.U32 UR8, UR37, UR12, URZ ;  /* 0x0000000c250872a5 */ /* 0x000fe4000f8e00ff */
[----:B------:R-:W-:Y:S02]  /*85b0*/  @!UP1 UISETP.NE.AND UP0, UPT, UR14, 0x1, UPT ;  /* 0x000000010e00988c */ /* 0x000fe4000bf05270 */
[----:B------:R-:W-:Y:S01]  /*85c0*/  ULOP3.LUT UR8, UR44, UR11, URZ, 0x3c, !UPT ;  /* 0x0000000b2c087292 */ /* 0x000fe2000f8e3cff */
[----:B------:R-:W-:Y:S02]  /*85d0*/  @!UP1 UMOV UR6, UR7 ;  /* 0x0000000700069c82 */ /* 0x000fe40008000000 */
[----:B------:R-:W-:Y:S01]  /*85e0*/  @!UP1 UMOV UR4, UR9 ;  /* 0x0000000900049c82 */ /* 0x000fe20008000000 */
[----:B--2---:R-:W-:Y:S02]  /*85f0*/  @!UP1 USHF.R.U32.HI UR6, URZ, UR10, UR6 ;  /* 0x0000000aff069299 */ /* 0x004fe40008011606 */
[----:B------:R-:W-:Y:S01]  /*8600*/  @!P1 IMAD.IADD R0, R0, 0x1, -R8 ;  /* 0x0000000100009824 */ /* 0x000fe200078e0a08 */
[----:B---3--:R-:W-:Y:S01]  /*8610*/  @!UP1 UISETP.NE.AND UP2, UPT, UR5, 0x1, UPT ;  /* 0x000000010500988c */ /* 0x008fe2000bf45270 */
[----:B------:R-:W-:Y:S01]  /*8620*/  @!P1 VIADD R11, R11, 0x1 ;  /* 0x000000010b0b9836 */ /* 0x000fe20000000000 */
[----:B------:R-:W-:Y:S02]  /*8630*/  @!UP1 USEL UR6, UR36, UR6, !UP0 ;  /* 0x0000000624069287 */ /* 0x000fe4000c000000 */
[----:B------:R-:W-:Y:S01]  /*8640*/  UISETP.GE.AND UP0, UPT, UR8, URZ, UPT ;  /* 0x000000ff0800728c */ /* 0x000fe2000bf06270 */
[----:B------:R-:W-:Y:S01]  /*8650*/  ISETP.GE.U32.AND P2, PT, R0, R8, PT ;  /* 0x000000080000720c */ /* 0x000fe20003f46070 */
[----:B------:R-:W-:Y:S04]  /*8660*/  @!UP1 USHF.R.U32.HI UR4, URZ, UR13, UR4 ;  /* 0x0000000dff049299 */ /* 0x000fe80008011604 */
[----:B------:R-:W-:Y:S02]  /*8670*/  @!UP1 USEL UR7, UR37, UR4, !UP2 ;  /* 0x0000000425079287 */ /* 0x000fe4000d000000 */
[----:B------:R-:W-:Y:S02]  /*8680*/  UISETP.NE.AND UP2, UPT, UR11, URZ, UPT ;  /* 0x000000ff0b00728c */ /* 0x000fe4000bf45270 */
[----:B------:R-:W-:Y:S02]  /*8690*/  @!UP1 UIADD3 UR4, UPT, UPT, -UR7, UR6, URZ ;  /* 0x0000000607049290 */ /* 0x000fe4000fffe1ff */
[----:B------:R-:W-:Y:S02]  /*86a0*/  @!UP1 UIADD3 UR6, UPT, UPT, UR7, -UR6, URZ ;  /* 0x8000000607069290 */ /* 0x000fe4000fffe0ff */
[----:B------:R-:W-:Y:S01]  /*86b0*/  @!UP1 UIMAD UR37, UR4, UR5, UR37 ;  /* 0x00000005042592a4 */ /* 0x000fe2000f8e0225 */
[----:B------:R-:W-:Y:S01]  /*86c0*/  @P2 VIADD R11, R11, 0x1 ;  /* 0x000000010b0b2836 */ /* 0x000fe20000000000 */
[----:B------:R-:W-:Y:S02]  /*86d0*/  UIADD3 UR4, UPT, UPT, -UR43, URZ, URZ ;  /* 0x000000ff2b047290 */ /* 0x000fe4000fffe1ff */
[----:B------:R-:W-:Y:S02]  /*86e0*/  @!UP1 UIMAD UR36, UR6, UR14, UR36 ;  /* 0x0000000e062492a4 */ /* 0x000fe4000f8e0224 */
[----:B------:R-:W-:Y:S01]  /*86f0*/  UIMAD UR5, UR56, UR4, UR18 ;  /* 0x00000004380572a4 */ /* 0x000fe2000f8e0212 */
[----:B------:R-:W-:Y:S01]  /*8700*/  R2UR UR45, R11 ;  /* 0x000000000b2d72ca */ /* 0x000fe200000e0000 */
[----:B------:R-:W-:Y:S02]  /*8710*/  UIADD3 UR4, UPT, UPT, -UR44, URZ, URZ ;  /* 0x000000ff2c047290 */ /* 0x000fe4000fffe1ff */
[----:B------:R-:W-:Y:S02]  /*8720*/  USHF.L.U32 UR53, UR5, 0x6, URZ ;  /* 0x0000000605357899 */ /* 0x000fe400080006ff */
[----:B------:R-:W-:Y:S08]  /*8730*/  UIMAD UR43, UR16, UR4, UR43 ;  /* 0x00000004102b72a4 */ /* 0x000ff0000f8e022b */
[----:B------:R-:W-:Y:S02]  /*8740*/  @!UP0 UIADD3 UR45, UPT, UPT, -UR45, URZ, URZ ;  /* 0x000000ff2d2d8290 */ /* 0x000fe4000fffe1ff */
[----:B------:R-:W-:Y:S02]  /*8750*/  ULOP3.LUT UP0, URZ, UR17, 0x90, URZ, 0xc0, !UPT ;  /* 0x0000009011ff7892 */ /* 0x000fe4000f80c0ff */
[----:B------:R-:W-:Y:S04]  /*8760*/  @!UP2 ULOP3.LUT UR45, URZ, UR11, URZ, 0x33, !UPT ;  /* 0x0000000bff2da292 */ /* 0x000fe8000f8e33ff */
[----:B------:R-:W-:Y:S04]  /*8770*/  UIADD3 UR6, UPT, UPT, -UR45, URZ, URZ ;  /* 0x000000ff2d067290 */ /* 0x000fe8000fffe1ff */
[----:B------:R-:W-:Y:S01]  /*8780*/  UIMAD UR44, UR11, UR6, UR44 ;  /* 0x000000060b2c72a4 */ /* 0x000fe2000f8e022c */
[----:B------:R-:W-:Y:S11]  /*8790*/  BRA.U !UP0, `(.L_x_125) ;  /* 0x00000001087c7547 */ /* 0x000ff6000b800000 */
[----:B------:R-:W1:Y:S01]  /*87a0*/  LDCU.64 UR8, c[0x4][0x80] ;  /* 0x01001000ff0877ac */ /* 0x000e620008000a00 */
[----:B------:R-:W-:Y:S01]  /*87b0*/  MOV R16, 0x0 ;  /* 0x0000000000107802 */ /* 0x000fe20000000f00 */
[----:B------:R-:W-:Y:S02]  /*87c0*/  HFMA2 R12, -RZ, RZ, 0, 5.9604644775390625e-08 ;  /* 0x00000001ff0c7431 */ /* 0x000fe400000001ff */
[----:B------:R-:W-:Y:S01]  /*87d0*/  IMAD.MOV.U32 R8, RZ, RZ, 0x70 ;  /* 0x00000070ff087424 */ /* 0x000fe200078e00ff */
[----:B------:R2:W3:Y:S01]  /*87e0*/  LDC.64 R14, c[0x4][R16] ;  /* 0x01000000100e7b82 */ /* 0x0004e20000000a00 */
[----:B------:R-:W4:Y:S01]  /*87f0*/  LDCU.64 UR6, c[0x4][0x88] ;  /* 0x01001100ff0677ac */ /* 0x000f220008000a00 */
[----:B------:R-:W-:Y:S01]  /*8800*/  IMAD.MOV.U32 R13, RZ, RZ, RZ ;  /* 0x000000ffff0d7224 */ /* 0x000fe200078e00ff */
[----:B------:R-:W2:Y:S01]  /*8810*/  LDCU.64 UR4, c[0x4][0x8] ;  /* 0x01000100ff0477ac */ /* 0x000ea20008000a00 */
[----:B-1----:R-:W-:Y:S01]  /*8820*/  MOV R5, UR9 ;  /* 0x0000000900057c02 */ /* 0x002fe20008000f00 */
[----:B------:R-:W-:Y:S01]  /*8830*/  IMAD.U32 R4, RZ, RZ, UR8 ;  /* 0x00000008ff047e24 */ /* 0x000fe2000f8e00ff */
[----:B----4-:R-:W-:Y:S01]  /*8840*/  MOV R7, UR7 ;  /* 0x0000000700077c02 */ /* 0x010fe20008000f00 */
[----:B------:R-:W-:Y:S01]  /*8850*/  IMAD.U32 R6, RZ, RZ, UR6 ;  /* 0x00000006ff067e24 */ /* 0x000fe2000f8e00ff */
[----:B--2---:R-:W-:Y:S01]  /*8860*/  MOV R11, UR5 ;  /* 0x00000005000b7c02 */ /* 0x004fe20008000f00 */
[----:B------:R-:W-:Y:S02]  /*8870*/  IMAD.U32 R10, RZ, RZ, UR4 ;  /* 0x00000004ff0a7e24 */ /* 0x000fe4000f8e00ff */
[----:B------:R-:W-:Y:S07]  /*8880*/  LEPC R20, `(.L_x_126) ;  /* 0x000000001014794e */ /* 0x000fee0000000000 */
[----:B---3-5:R-:W-:Y:S05]  /*8890*/  CALL.ABS.NOINC R14 ;  /* 0x000000000e007343 */ /* 0x028fea0003c00000 */
.L_x_126:
[----:B------:R-:W1:Y:S01]  /*88a0*/  LDCU.64 UR8, c[0x4][0x80] ;  /* 0x01001000ff0877ac */ /* 0x000e620008000a00 */
[----:B------:R-:W2:Y:S01]  /*88b0*/  LDC.64 R16, c[0x4][R16] ;  /* 0x0100000010107b82 */ /* 0x000ea20000000a00 */
[----:B------:R-:W-:Y:S02]  /*88c0*/  HFMA2 R12, -RZ, RZ, 0, 5.9604644775390625e-08 ;  /* 0x00000001ff0c7431 */ /* 0x000fe400000001ff */
[----:B------:R-:W-:Y:S02]  /*88d0*/  IMAD.MOV.U32 R8, RZ, RZ, 0x70 ;  /* 0x00000070ff087424 */ /* 0x000fe400078e00ff */
[----:B------:R-:W-:Y:S01]  /*88e0*/  IMAD.MOV.U32 R13, RZ, RZ, RZ ;  /* 0x000000ffff0d7224 */ /* 0x000fe200078e00ff */
[----:B------:R-:W3:Y:S01]  /*88f0*/  LDCU.64 UR6, c[0x4][0x88] ;  /* 0x01001100ff0677ac */ /* 0x000ee20008000a00 */
[----:B------:R-:W4:Y:S01]  /*8900*/  LDCU.64 UR4, c[0x4][0x8] ;  /* 0x01000100ff0477ac */ /* 0x000f220008000a00 */
[----:B-1----:R-:W-:Y:S02]  /*8910*/  MOV R4, UR8 ;  /* 0x0000000800047c02 */ /* 0x002fe40008000f00 */
[----:B------:R-:W-:Y:S02]  /*8920*/  MOV R5, UR9 ;  /* 0x0000000900057c02 */ /* 0x000fe40008000f00 */
[----:B---3--:R-:W-:Y:S01]  /*8930*/  MOV R7, UR7 ;  /* 0x0000000700077c02 */ /* 0x008fe20008000f00 */
[----:B------:R-:W-:Y:S01]  /*8940*/  IMAD.U32 R6, RZ, RZ, UR6 ;  /* 0x00000006ff067e24 */ /* 0x000fe2000f8e00ff */
[----:B----4-:R-:W-:Y:S01]  /*8950*/  MOV R11, UR5 ;  /* 0x00000005000b7c02 */ /* 0x010fe20008000f00 */
[----:B------:R-:W-:Y:S02]  /*8960*/  IMAD.U32 R10, RZ, RZ, UR4 ;  /* 0x00000004ff0a7e24 */ /* 0x000fe4000f8e00ff */
[----:B------:R-:W-:Y:S07]  /*8970*/  LEPC R20, `(.L_x_125) ;  /* 0x000000001014794e */ /* 0x000fee0000000000 */
[----:B--2---:R-:W-:Y:S05]  /*8980*/  CALL.ABS.NOINC R16 ;  /* 0x0000000010007343 */ /* 0x004fea0003c00000 */
.L_x_125:
[----:B------:R-:W-:Y:S02]  /*8990*/  R2UR UR4, R52 ;  /* 0x00000000340472ca */ /* 0x000fe400000e0000 */
[----:B------:R-:W-:Y:S02]  /*89a0*/  R2UR UR7, R48 ;  /* 0x00000000300772ca */ /* 0x000fe400000e0000 */
[----:B------:R-:W-:Y:S02]  /*89b0*/  R2UR UR6, R47 ;  /* 0x000000002f0672ca */ /* 0x000fe400000e0000 */
[----:B------:R-:W-:Y:S04]  /*89c0*/  ISETP.NE.U32.AND P4, PT, R42, RZ, PT ;  /* 0x000000ff2a00720c */ /* 0x000fe80003f85070 */
[----:B------:R-:W-:Y:S03]  /*89d0*/  ISETP.NE.AND.EX P4, PT, R43, RZ, PT, P4 ;  /* 0x000000ff2b00720c */ /* 0x000fe60003f85340 */
[----:B------:R-:W-:Y:S01]  /*89e0*/  UISETP.NE.AND UP2, UPT, UR4, URZ, UPT ;  /* 0x000000ff0400728c */ /* 0x000fe2000bf45270 */
[----:B------:R-:W1:Y:S01]  /*89f0*/  LDCU.64 UR4, c[0x0][0x990] ;  /* 0x00013200ff0477ac */ /* 0x000e620008000a00 */
[----:B------:R-:W-:Y:S04]  /*8a00*/  ISETP.NE.U32.AND P2, PT, RZ, UR7, PT ;  /* 0x00000007ff007c0c */ /* 0x000fe8000bf45070 */
[----:B------:R-:W-:Y:S02]  /*8a10*/  PLOP3.LUT P1, PT, PT, PT, UP2, 0x80, 0x8 ;  /* 0x000000000008781c */ /* 0x000fe40003f2f028 */
[----:B------:R-:W-:Y:S01]  /*8a20*/  ISETP.NE.AND.EX P2, PT, RZ, UR6, PT, P2 ;  /* 0x00000006ff007c0c */ /* 0x000fe2000bf45320 */
[----:B-1----:R-:W-:Y:S04]  /*8a30*/  UISETP.NE.U32.AND UP0, UPT, UR4, URZ, UPT ;  /* 0x000000ff0400728c */ /* 0x002fe8000bf05070 */
[----:B------:R-:W-:Y:S02]  /*8a40*/  UISETP.NE.AND.EX UP1, UPT, UR5, URZ, UPT, UP0 ;  /* 0x000000ff0500728c */ /* 0x000fe4000bf25300 */
[----:B------:R-:W-:Y:S02]  /*8a50*/  UPLOP3.LUT UP0, UPT, UPT, UPT, UPT, 0x40, 0x4 ;  /* 0x000000000004789c */ /* 0x000fe40003f0e870 */
[----:B------:R-:W-:Y:S06]  /*8a60*/  @UP2 UPLOP3.LUT UP0, UPT, UPT, UPT, UP1, 0x80, 0x8 ;  /* 0x000000000008289c */ /* 0x000fec0003f0f010 */
[----:B------:R-:W-:Y:S01]  /*8a70*/  PLOP3.LUT P0, PT, PT, PT, UP0, 0x80, 0x8 ;  /* 0x000000000008781c */ /* 0x000fe20003f0f008 */
[----:B------:R-:W-:Y:S01]  /*8a80*/  @!UPT UIADD3 URZ, UPT, UPT, URZ, URZ, URZ ;  /* 0x000000fffffff290 */ /* 0x000fe2000fffe0ff */
[----:B------:R-:W-:Y:S11]  /*8a90*/  BRA.U !UP1, `(.L_x_127) ;  /* 0x0000000109447547 */ /* 0x000ff6000b800000 */
[----:B------:R-:W1:Y:S01]  /*8aa0*/  LDCU.64 UR8, c[0x0][0x358] ;  /* 0x00006b00ff0877ac */ /* 0x000e620008000a00 */
[----:B------:R-:W-:Y:S01]  /*8ab0*/  R2UR UR6, R48 ;  /* 0x00000000300672ca */ /* 0x000fe200000e0000 */
[----:B------:R-:W-:Y:S01]  /*8ac0*/  HFMA2 R45, -RZ, RZ, 0, 5.9604644775390625e-08 ;  /* 0x00000001ff2d7431 */ /* 0x000fe200000001ff */
[----:B------:R-:W-:Y:S01]  /*8ad0*/  R2UR UR5, R47 ;  /* 0x000000002f0572ca */ /* 0x000fe200000e0000 */
[----:B------:R-:W-:Y:S10]  /*8ae0*/  IMAD.MOV.U32 R0, RZ, RZ, 0x1 ;  /* 0x00000001ff007424 */ /* 0x000ff400078e00ff */
[----:B------:R-:W-:Y:S04]  /*8af0*/  UISETP.NE.U32.AND UP0, UPT, UR6, URZ, UPT ;  /* 0x000000ff0600728c */ /* 0x000fe8000bf05070 */
[----:B------:R-:W-:Y:S06]  /*8b00*/  UISETP.NE.AND.EX UP0, UPT, UR5, URZ, UPT, UP0 ;  /* 0x000000ff0500728c */ /* 0x000fec000bf05300 */
[----:B------:R-:W-:Y:S05]  /*8b10*/  PLOP3.LUT P3, PT, PT, PT, UP0, 0x80, 0x8 ;  /* 0x000000000008781c */ /* 0x000fea0003f6f008 */
[----:B------:R-:W2:Y:S01]  /*8b20*/  @UP0 LDCU.64 UR6, c[0x0][0x988] ;  /* 0x00013100ff0607ac */ /* 0x000ea20008000a00 */
[----:B------:R-:W-:Y:S07]  /*8b30*/  @UP0 UIMAD UR4, UR50, UR4, URZ ;  /* 0x00000004320402a4 */ /* 0x000fee000f8e02ff */
[----:B------:R-:W-:Y:S01]  /*8b40*/  @!P3 PRMT R45, R0, 0x7610, R45 ;  /* 0x00007610002db816 */ /* 0x000fe2000000002d */
[----:B--2---:R-:W-:Y:S06]  /*8b50*/  @UP0 UIMAD.WIDE UR4, UR4, 0x4, UR6 ;  /* 0x00000004040408a5 */ /* 0x004fec000f8e0206 */
[----:B-----5:R-:W-:Y:S02]  /*8b60*/  IMAD.U32 R26, RZ, RZ, UR4 ;  /* 0x00000004ff1a7e24 */ /* 0x020fe4000f8e00ff */
[----:B------:R-:W-:Y:S03]  /*8b70*/  IMAD.U32 R27, RZ, RZ, UR5 ;  /* 0x00000005ff1b7e24 */ /* 0x000fe6000f8e00ff */
[----:B------:R-:W2:Y:S02]  /*8b80*/  @!UP0 LDCU UR4, c[0x0][0x980] ;  /* 0x00013000ff0487ac */ /* 0x000ea40008000800 */
[----:B-1----:R1:W5:Y:S02]  /*8b90*/  @P3 LDG.E R26, desc[UR8][R26.64] ;  /* 0x000000081a1a3981 */ /* 0x002364000c1e1900 */
[----:B-12---:R-:W-:Y:S02]  /*8ba0*/  @!P3 MOV R26, UR4 ;  /* 0x00000004001abc02 */ /* 0x006fe40008000f00 */
.L_x_127:
[----:B------:R-:W-:Y:S05]  /*8bb0*/  @!P4 BRA `(.L_x_128) ;  /* 0x000000000024c947 */ /* 0x000fea0003800000 */
[----:B------:R-:W-:Y:S01]  /*8bc0*/  ISETP.NE.U32.AND P3, PT, R40, RZ, PT ;  /* 0x000000ff2800720c */ /* 0x000fe20003f65070 */
[----:B------:R-:W1:Y:S03]  /*8bd0*/  LDCU.64 UR4, c[0x0][0x358] ;  /* 0x00006b00ff0477ac */ /* 0x000e660008000a00 */
[----:B------:R-:W-:Y:S11]  /*8be0*/  ISETP.NE.AND.EX P3, PT, R41, RZ, PT, P3 ;  /* 0x000000ff2900720c */ /* 0x000ff60003f65330 */
[----:B------:R-:W-:Y:S02]  /*8bf0*/  @!UPT UIADD3 URZ, UPT, UPT, URZ, URZ, URZ ;  /* 0x000000fffffff290 */ /* 0x000fe4000fffe0ff */
[----:B------:R-:W2:Y:S01]  /*8c00*/  @P3 LDC.64 R4, c[0x0][0x9a8] ;  /* 0x00026a00ff043b82 */ /* 0x000ea20000000a00 */
[----:B------:R-:W-:Y:S04]  /*8c10*/  @P3 IMAD R0, R42, UR50, RZ ;  /* 0x000000322a003c24 */ /* 0x000fe8000f8e02ff */
[----:B--2---:R-:W-:Y:S05]  /*8c20*/  @P3 IMAD.WIDE R4, R0, 0x4, R4 ;  /* 0x0000000400043825 */ /* 0x004fea00078e0204 */
[----:B-1---5:R1:W5:Y:S02]  /*8c30*/  @P3 LDG.E R24, desc[UR4][R4.64] ;  /* 0x0000000404183981 */ /* 0x022364000c1e1900 */
[----:B-1----:R-:W2:Y:S02]  /*8c40*/  @!P3 LDC R24, c[0x0][0x9a0] ;  /* 0x00026800ff18bb82 */ /* 0x002ea40000000800 */
.L_x_128:
[----:B-----5:R-:W-:Y:S01]  /*8c50*/  FSETP.NEU.AND P3, PT, R26, RZ, PT ;  /* 0x000000ff1a00720b */ /* 0x020fe20003f6d000 */
[----:B------:R-:W-:Y:S01]  /*8c60*/  ULOP3.LUT UR4, UR58, 0x1, URZ, 0x3c, !UPT ;  /* 0x000000013a047892 */ /* 0x000fe2000f8e3cff */
[----:B------:R-:W-:Y:S01]  /*8c70*/  SEL R5, RZ, 0xffffffff, P2 ;  /* 0xffffffffff057807 */ /* 0x000fe20001000000 */
[----:B------:R-:W-:Y:S01]  /*8c80*/  IMAD.U32 R64, RZ, RZ, UR54 ;  /* 0x00000036ff407e24 */ /* 0x000fe2000f8e00ff */
[----:B------:R-:W-:Y:S01]  /*8c90*/  @P1 LOP3.LUT P2, RZ, R45, 0xff, RZ, 0xc0, !PT ;  /* 0x000000ff2dff1812 */ /* 0x000fe2000784c0ff */
[----:B------:R-:W-:Y:S01]  /*8ca0*/  IMAD.SHL.U32 R66, R55, 0x2, RZ ;  /* 0x0000000237427824 */ /* 0x000fe200078e00ff */
[----:B------:R-:W-:Y:S01]  /*8cb0*/  @P1 SEL R0, RZ, 0xffffffff, P3 ;  /* 0xffffffffff001807 */ /* 0x000fe20001800000 */
[----:B------:R-:W-:Y:S01]  /*8cc0*/  IMAD.U32 R27, RZ, RZ, UR4 ;  /* 0x00000004ff1b7e24 */ /* 0x000fe2000f8e00ff */
[----:B------:R-:W-:Y:S01]  /*8cd0*/  LEA R58, R22, UR52, 0x3 ;  /* 0x00000034163a7c11 */ /* 0x000fe2000f8e18ff */
[----:B------:R-:W-:Y:S01]  /*8ce0*/  IMAD.SHL.U32 R64, R64, 0x1000, RZ ;  /* 0x0000100040407824 */ /* 0x000fe200078e00ff */
[----:B------:R-:W-:Y:S01]  /*8cf0*/  @P0 SEL R0, R5, R0, !P2 ;  /* 0x0000000005000207 */ /* 0x000fe20005000000 */
[----:B------:R-:W-:Y:S01]  /*8d00*/  BSSY B1, `(.L_x_129) ;  /* 0x0000035000017945 */ /* 0x000fe20003800000 */
[----:B------:R-:W-:Y:S01]  /*8d10*/  PLOP3.LUT P2, PT, PT, PT, UP1, 0x80, 0x8 ;  /* 0x000000000008781c */ /* 0x000fe20003f4f018 */
[----:B------:R-:W-:Y:S01]  /*8d20*/  IMAD.MOV.U32 R67, RZ, RZ, 0x1 ;  /* 0x00000001ff437424 */ /* 0x000fe200078e00ff */
[----:B------:R-:W-:Y:S01]  /*8d30*/  @P1 LOP3.LUT R0, R0, 0x1, RZ, 0xc0, !PT ;  /* 0x0000000100001812 */ /* 0x000fe200078ec0ff */
[----:B------:R-:W-:Y:S01]  /*8d40*/  IMAD.IADD R25, R23, 0x1, R2 ;  /* 0x0000000117197824 */ /* 0x000fe200078e0202 */
[----:B------:R-:W-:Y:S01]  /*8d50*/  LOP3.LUT P4, R59, R45, 0xff, RZ, 0xc0, !PT ;  /* 0x000000ff2d3b7812 */ /* 0x000fe2000788c0ff */
[----:B------:R-:W-:Y:S01]  /*8d60*/  IMAD.U32 R65, RZ, RZ, UR54 ;  /* 0x00000036ff417e24 */ /* 0x000fe2000f8e00ff */
[----:B------:R-:W-:Y:S01]  /*8d70*/  ISETP.NE.U32.OR P6, PT, R0, 0x1, !P1 ;  /* 0x000000010000780c */ /* 0x000fe20004fc5470 */
[----:B------:R-:W-:Y:S01]  /*8d80*/  IMAD.U32 R0, RZ, RZ, UR54 ;  /* 0x00000036ff007e24 */ /* 0x000fe2000f8e00ff */
[----:B------:R-:W-:Y:S02]  /*8d90*/  SEL R4, RZ, 0xffffffff, P3 ;  /* 0xffffffffff047807 */ /* 0x000fe40001800000 */
[----:B------:R-:W-:Y:S02]  /*8da0*/  CS2R R38, SRZ ;  /* 0x0000000000267805 */ /* 0x000fe4000001ff00 */
[----:B------:R-:W-:Y:S02]  /*8db0*/  P2R R61, PR, RZ, 0x40 ;  /* 0x00000040ff3d7803 */ /* 0x000fe40000000000 */
[----:B------:R-:W-:Y:S02]  /*8dc0*/  CS2R R36, SRZ ;  /* 0x0000000000247805 */ /* 0x000fe4000001ff00 */
[----:B------:R-:W-:Y:S02]  /*8dd0*/  LEA R0, R0, UR52, 0x3 ;  /* 0x0000003400007c11 */ /* 0x000fe4000f8e18ff */
[----:B------:R-:W-:Y:S02]  /*8de0*/  CS2R R30, SRZ ;  /* 0x00000000001e7805 */ /* 0x000fe4000001ff00 */
[----:B------:R-:W-:Y:S02]  /*8df0*/  @P2 SEL R4, R5, R4, !P4 ;  /* 0x0000000405042207 */ /* 0x000fe40006000000 */
[----:B------:R-:W-:Y:S02]  /*8e00*/  CS2R R28, SRZ ;  /* 0x00000000001c7805 */ /* 0x000fe4000001ff00 */
[----:B------:R-:W-:Y:S02]  /*8e10*/  IADD3 R63, PT, PT, R64, UR52, R66 ;  /* 0x00000034403f7c10 */ /* 0x000fe4000fffe042 */
[----:B------:R-:W-:Y:S02]  /*8e20*/  LOP3.LUT R4, R4, 0x1, RZ, 0xc0, !PT ;  /* 0x0000000104047812 */ /* 0x000fe400078ec0ff */
[----:B------:R-:W-:Y:S02]  /*8e30*/  @P6 SHF.L.U32 R3, R27, 0x1f, RZ ;  /* 0x0000001f1b036819 */ /* 0x000fe400000006ff */
[----:B------:R-:W-:Y:S02]  /*8e40*/  ISETP.NE.U32.AND P5, PT, R4, 0x1, PT ;  /* 0x000000010400780c */ /* 0x000fe40003fa5070 */
[----:B------:R1:W3:Y:S02]  /*8e50*/  @P6 SYNCS.PHASECHK.TRANS64.TRYWAIT P1, [R0+URZ+0x230], R3 ;  /* 0x00023003000065a7 */ /* 0x0002e400080211ff */
[----:B------:R-:W-:Y:S02]  /*8e60*/  P2R R68, PR, RZ, 0x20 ;  /* 0x00000020ff447803 */ /* 0x000fe40000000000 */
[----:B-1----:R-:W-:Y:S04]  /*8e70*/  SHF.L.U32 R3, R54, 0x1f, RZ ;  /* 0x0000001f36037819 */ /* 0x002fe800000006ff */
[----:B------:R1:W4:Y:S01]  /*8e80*/  SYNCS.PHASECHK.TRANS64.TRYWAIT P0, [R58+URZ+0x280], R3 ;  /* 0x000280033a0075a7 */ /* 0x00032200080011ff */
[----:B---3--:R-:W-:Y:S01]  /*8e90*/  @P6 SEL R67, RZ, 0x1, !P1 ;  /* 0x00000001ff436807 */ /* 0x008fe20004800000 */
[----:B-1----:R-:W-:Y:S06]  /*8ea0*/  @!P6 BRA `(.L_x_130) ;  /* 0x000000000068e947 */ /* 0x002fec0003800000 */
[----:B------:R-:W-:Y:S01]  /*8eb0*/  LOP3.LUT P6, RZ, R44, 0x40, RZ, 0xc0, !PT ;  /* 0x000000402cff7812 */ /* 0x000fe200078cc0ff */
[----:B------:R-:W-:Y:S01]  /*8ec0*/  VIADD R2, R63, 0x300 ;  /* 0x000003003f027836 */ /* 0x000fe20000000000 */
[----:B------:R-:W-:Y:S01]  /*8ed0*/  ISETP.NE.AND P2, PT, R67, RZ, PT ;  /* 0x000000ff4300720c */ /* 0x000fe20003f45270 */
[----:B------:R-:W-:Y:S01]  /*8ee0*/  BSSY B0, `(.L_x_131) ;  /* 0x000000d000007945 */ /* 0x000fe20003800000 */
[----:B------:R-:W-:Y:S01]  /*8ef0*/  PLOP3.LUT P1, PT, PT, PT, PT, 0x8, 0x80 ;  /* 0x000000000080781c */ /* 0x000fe20003f2e170 */
[----:B------:R-:W-:Y:S01]  /*8f00*/  @P5 VIADD R4, R63, 0x310 ;  /* 0x000003103f045836 */ /* 0x000fe20000000000 */
[----:B------:R-:W-:Y:S02]  /*8f10*/  @P5 PLOP3.LUT P1, PT, P6, PT, PT, 0x80, 0x8 ;  /* 0x000000000008581c */ /* 0x000fe4000372f070 */
[----:B------:R-:W-:Y:S02]  /*8f20*/  CS2R R38, SRZ ;  /* 0x0000000000267805 */ /* 0x000fe4000001ff00 */
[----:B------:R-:W-:Y:S02]  /*8f30*/  CS2R R36, SRZ ;  /* 0x0000000000247805 */ /* 0x000fe4000001ff00 */
[----:B------:R-:W-:Y:S02]  /*8f40*/  CS2R R30, SRZ ;  /* 0x00000000001e7805 */ /* 0x000fe4000001ff00 */
[----:B------:R-:W-:Y:S05]  /*8f50*/  CS2R R28, SRZ ;  /* 0x00000000001c7805 */ /* 0x000fea000001ff00 */
[----:B------:R-:W-:Y:S01]  /*8f60*/  @P1 VIADD R4, R2, 0xfffffff0 ;  /* 0xfffffff002041836 */ /* 0x000fe20000000000 */
[----:B------:R-:W-:Y:S06]  /*8f70*/  @P2 BRA `(.L_x_132) ;  /* 0x00000000000c2947 */ /* 0x000fec0003800000 */
[----:B------:R-:W-:Y:S04]  /*8f80*/  SHF.L.U32 R2, R27, 0x1f, RZ ;  /* 0x0000001f1b027819 */ /* 0x000fe800000006ff */
[----:B------:R-:W1:Y:S02]  /*8f90*/  SYNCS.PHASECHK.TRANS64.TRYWAIT P1, [R0+URZ+0x230], R2 ;  /* 0x00023002000075a7 */ /* 0x000e6400080211ff */
[----:B-1----:R-:W-:Y:S05]  /*8fa0*/  @!P1 BRA `(.L_x_133) ;  /* 0x0000002800809947 */ /* 0x002fea0003800000 */
.L_x_132:
[----:B------:R-:W-:Y:S05]  /*8fb0*/  BSYNC B0 ;  /* 0x0000000000007941 */ /* 0x000fea0003800000 */
.L_x_131:
[----:B------:R-:W-:Y:S01]  /*8fc0*/  UIADD3 UR4, UPT, UPT, UR54, 0x1, URZ ;  /* 0x0000000136047890 */ /* 0x000fe2000fffe0ff */
[----:B------:R-:W-:Y:S03]  /*8fd0*/  ISETP.NE.AND P1, PT, R68, RZ, PT ;  /* 0x000000ff4400720c */ /* 0x000fe60003f25270 */
[----:B------:R-:W-:Y:S04]  /*8fe0*/  UISETP.NE.AND UP0, UPT, UR4, 0x3, UPT ;  /* 0x000000030400788c */ /* 0x000fe8000bf05270 */
[----:B------:R-:W-:Y:S02]  /*8ff0*/  USEL UR5, URZ, 0x1, UP0 ;  /* 0x00000001ff057887 */ /* 0x000fe40008000000 */
[----:B------:R-:W-:Y:S04]  /*9000*/  USEL UR4, UR4, URZ, UP0 ;  /* 0x000000ff04047287 */ /* 0x000fe80008000000 */
[----:B------:R3:W1:Y:S01]  /*9010*/  @P1 LDS.128 R36, [R4] ;  /* 0x0000000004241984 */ /* 0x0006620000000c00 */
[----:B------:R-:W-:Y:S01]  /*9020*/  LOP3.LUT R27, R27, UR5, RZ, 0x3c, !PT ;  /* 0x000000051b1b7c12 */ /* 0x000fe2000f8e3cff */
[----:B------:R-:W-:Y:S02]  /*9030*/  IMAD.U32 R65, RZ, RZ, UR4 ;  /* 0x00000004ff417e24 */ /* 0x000fe4000f8e00ff */
[----:B------:R3:W1:Y:S04]  /*9040*/  @P1 LDS.128 R28, [R63+0x300] ;  /* 0x000300003f1c1984 */ /* 0x0006680000000c00 */
.L_x_130:
[----:B------:R-:W-:Y:S05]  /*9050*/  BSYNC B1 ;  /* 0x0000000000017941 */ /* 0x000fea0003800000 */
.L_x_129:
[----:B-1----:R-:W-:Y:S04]  /*9060*/  SHF.R.U32.HI R0, RZ, 0x15, R25 ;  /* 0x00000015ff007819 */ /* 0x002fe80000011619 */
[----:B------:R-:W-:Y:S01]  /*9070*/  LOP3.LUT P1, RZ, R0, 0x3, R46, 0x48, !PT ;  /* 0x0000000300ff7812 */ /* 0x000fe2000782482e */
[----:B------:R-:W-:Y:S01]  /*9080*/  @!UPT UIADD3 URZ, UPT, UPT, URZ, URZ, URZ ;  /* 0x000000fffffff290 */ /* 0x000fe2000fffe0ff */
[----:B----4-:R-:W-:Y:S11]  /*9090*/  @P0 BRA `(.L_x_134) ;  /* 0x0000000000080947 */ /* 0x010ff60003800000 */
[----:B------:R-:W1:Y:S02]  /*90a0*/  SYNCS.PHASECHK.TRANS64.TRYWAIT P0, [R58+URZ+0x280], R3 ;  /* 0x000280033a0075a7 */ /* 0x000e6400080011ff */
[----:B-1----:R-:W-:Y:S05]  /*90b0*/  @!P0 BRA `(.L_x_135) ;  /* 0x0000002800508947 */ /* 0x002fea0003800000 */
.L_x_134:
[----:B------:R-:W-:Y:S05]  /*90c0*/  @!P1 BRA `(.L_x_136) ;  /* 0x0000000000409947 */ /* 0x000fea0003800000 */
[----:B------:R-:W4:Y:S01]  /*90d0*/  LDCU.64 UR8, c[0x4][0x70] ;  /* 0x01000e00ff0877ac */ /* 0x000f220008000a00 */
[----:B-1----:R-:W-:Y:S01]  /*90e0*/  MOV R3, 0x0 ;  /* 0x0000000000037802 */ /* 0x002fe20000000f00 */
[----:B------:R-:W-:Y:S02]  /*90f0*/  HFMA2 R12, -RZ, RZ, 0, 5.9604644775390625e-08 ;  /* 0x00000001ff0c7431 */ /* 0x000fe400000001ff */
[----:B------:R-:W-:Y:S02]  /*9100*/  IMAD.MOV.U32 R8, RZ, RZ, 0x192 ;  /* 0x00000192ff087424 */ /* 0x000fe400078e00ff */
[----:B------:R-:W-:Y:S01]  /*9110*/  IMAD.MOV.U32 R13, RZ, RZ, RZ ;  /* 0x000000ffff0d7224 */ /* 0x000fe200078e00ff */
[----:B------:R-:W1:Y:S01]  /*9120*/  LDCU.64 UR6, c[0x4][0x78] ;  /* 0x01000f00ff0677ac */ /* 0x000e620008000a00 */
[----:B------:R-:W2:Y:S01]  /*9130*/  LDC.64 R2, c[0x4][R3] ;  /* 0x0100000003027b82 */ /* 0x000ea20000000a00 */
[----:B------:R-:W5:Y:S01]  /*9140*/  LDCU.64 UR4, c[0x4][0x10] ;  /* 0x01000200ff0477ac */ /* 0x000f620008000a00 */
[----:B----4-:R-:W-:Y:S01]  /*9150*/  MOV R5, UR9 ;  /* 0x0000000900057c02 */ /* 0x010fe20008000f00 */
[----:B---3--:R-:W-:Y:S01]  /*9160*/  IMAD.U32 R4, RZ, RZ, UR8 ;  /* 0x00000008ff047e24 */ /* 0x008fe2000f8e00ff */
[----:B-1----:R-:W-:Y:S01]  /*9170*/  MOV R7, UR7 ;  /* 0x0000000700077c02 */ /* 0x002fe20008000f00 */
[----:B------:R-:W-:Y:S01]  /*9180*/  IMAD.U32 R6, RZ, RZ, UR6 ;  /* 0x00000006ff067e24 */ /* 0x000fe2000f8e00ff */
[----:B-----5:R-:W-:Y:S01]  /*9190*/  MOV R11, UR5 ;  /* 0x00000005000b7c02 */ /* 0x020fe20008000f00 */
[----:B------:R-:W-:Y:S02]  /*91a0*/  IMAD.U32 R10, RZ, RZ, UR4 ;  /* 0x00000004ff0a7e24 */ /* 0x000fe4000f8e00ff */
[----:B------:R-:W-:Y:S07]  /*91b0*/  LEPC R20, `(.L_x_136) ;  /* 0x000000001014794e */ /* 0x000fee0000000000 */
[----:B--2---:R-:W-:Y:S05]  /*91c0*/  CALL.ABS.NOINC R2 ;  /* 0x0000000002007343 */ /* 0x004fea0003c00000 */
.L_x_136:
[----:B------:R-:W-:Y:S05]  /*91d0*/  WARPSYNC.ALL ;  /* 0x0000000000007948 */ /* 0x000fea0003800000 */
[----:B------:R-:W-:Y:S01]  /*91e0*/  R2UR UR4, R25 ;  /* 0x00000000190472ca */ /* 0x000fe200000e0000 */
[--C-:B-1----:R-:W-:Y:S01]  /*91f0*/  HADD2.F32 R3, -RZ, R28.reuse.H0_H0 ;  /* 0x2000001cff037230 */ /* 0x102fe20000004100 */
[----:B------:R-:W-:Y:S01]  /*9200*/  MOV R62, 0x10 ;  /* 0x00000010003e7802 */ /* 0x000fe20000000f00 */
[--C-:B------:R-:W-:Y:S01]  /*9210*/  HADD2.F32 R20, -RZ, R29.reuse.H0_H0 ;  /* 0x2000001dff147230 */ /* 0x100fe20000004100 */
[----:B------:R-:W-:Y:S01]  /*9220*/  LOP3.LUT P6, RZ, R44, 0x40, RZ, 0xc0, !PT ;  /* 0x000000402cff7812 */ /* 0x000fe200078cc0ff */
[----:B------:R-:W-:Y:S01]  /*9230*/  HADD2.F32 R21, -RZ, R29.H1_H1 ;  /* 0x3000001dff157230 */ /* 0x000fe20000004100 */
[----:B------:R-:W-:Y:S01]  /*9240*/  ISETP.NE.AND P0, PT, R56, RZ, PT ;  /* 0x000000ff3800720c */ /* 0x000fe20003f05270 */
[----:B------:R-:W-:Y:S01]  /*9250*/  BSSY.RECONVERGENT B0, `(.L_x_137) ;  /* 0x0000051000007945 */ /* 0x000fe20003800200 */
[----:B------:R-:W-:Y:S05]  /*9260*/  SEL R62, R62, 0xfffffff0, !P6 ;  /* 0xfffffff03e3e7807 */ /* 0x000fea0007000000 */
[----:B---3--:R-:W2:Y:S02]  /*9270*/  LDTM.x16 R4, tmem[UR4] ;  /* 0x00000004000479ee */ /* 0x008ea40008240000 */
[C---:B--2---:R-:W-:Y:S01]  /*9280*/  FMUL R0, R24.reuse, R4 ;  /* 0x0000000418007220 */ /* 0x044fe20000400000 */
[----:B------:R-:W-:Y:S02]  /*9290*/  HADD2.F32 R4, -RZ, R28.H1_H1 ;  /* 0x3000001cff047230 */ /* 0x000fe40000004100 */
[C---:B------:R-:W-:Y:S01]  /*92a0*/  FMUL R2, R24.reuse, R5 ;  /* 0x0000000518027220 */ /* 0x040fe20000400000 */
[----:B------:R-:W-:Y:S01]  /*92b0*/  FMUL R7, R24, R7 ;  /* 0x0000000718077220 */ /* 0x000fe20000400000 */
[----:B------:R-:W-:Y:S01]  /*92c0*/  FFMA R0, R26, R3, R0 ;  /* 0x000000031a007223 */ /* 0x000fe20000000000 */
[----:B------:R-:W-:Y:S01]  /*92d0*/  FMUL R3, R24, R6 ;  /* 0x0000000618037220 */ /* 0x000fe20000400000 */
[----:B------:R-:W-:Y:S01]  /*92e0*/  FFMA R2, R26, R4, R2 ;  /* 0x000000041a027223 */ /* 0x000fe20000000002 */
[C---:B------:R-:W-:Y:S01]  /*92f0*/  FMUL R4, R24.reuse, R8 ;  /* 0x0000000818047220 */ /* 0x040fe20000400000 */
[C---:B------:R-:W-:Y:S01]  /*9300*/  FMUL R8, R24.reuse, R12 ;  /* 0x0000000c18087220 */ /* 0x040fe20000400000 */
[----:B------:R-:W-:Y:S01]  /*9310*/  FMUL R12, R24, R16 ;  /* 0x00000010180c7220 */ /* 0x000fe20000400000 */
[--C-:B------:R-:W-:Y:S01]  /*9320*/  HADD2.F32 R16, -RZ, R30.reuse.H0_H0 ;  /* 0x2000001eff107230 */ /* 0x100fe20000004100 */
[----:B------:R-:W-:Y:S01]  /*9330*/  F2FP.F16.F32.PACK_AB R32, R2, R0 ;  /* 0x000000000220723e */ /* 0x000fe200000000ff */
[----:B------:R-:W-:Y:S02]  /*9340*/  HADD2.F32 R0, -RZ, R30.H1_H1 ;  /* 0x3000001eff007230 */ /* 0x000fe40000004100 */
[----:B------:R-:W-:Y:S01]  /*9350*/  FMUL R5, R24, R9 ;  /* 0x0000000918057220 */ /* 0x000fe20000400000 */
[C---:B------:R-:W-:Y:S01]  /*9360*/  FFMA R3, R26.reuse, R20, R3 ;  /* 0x000000141a037223 */ /* 0x040fe20000000003 */
[C---:B------:R-:W-:Y:S01]  /*9370*/  FFMA R7, R26.reuse, R21, R7 ;  /* 0x000000151a077223 */ /* 0x040fe20000000007 */
[--C-:B------:R-:W-:Y:S02]  /*9380*/  HADD2.F32 R2, -RZ, R31.reuse.H0_H0 ;  /* 0x2000001fff027230 */ /* 0x100fe40000004100 */
[----:B------:R-:W-:Y:S01]  /*9390*/  FFMA R4, R26, R16, R4 ;  /* 0x000000101a047223 */ /* 0x000fe20000000004 */
[----:B------:R-:W-:Y:S01]  /*93a0*/  FMUL R6, R24, R10 ;  /* 0x0000000a18067220 */ /* 0x000fe20000400000 */
[----:B------:R-:W-:Y:S01]  /*93b0*/  FFMA R5, R26, R0, R5 ;  /* 0x000000001a057223 */ /* 0x000fe20000000005 */
[----:B------:R-:W-:Y:S02]  /*93c0*/  HADD2.F32 R16, -RZ, R31.H1_H1 ;  /* 0x3000001fff107230 */ /* 0x000fe40000004100 */
[----:B------:R-:W-:Y:S01]  /*93d0*/  FMUL R11, R24, R11 ;  /* 0x0000000b180b7220 */ /* 0x000fe20000400000 */
[--C-:B------:R-:W-:Y:S02]  /*93e0*/  HADD2.F32 R0, -RZ, R36.reuse.H0_H0 ;  /* 0x20000024ff007230 */ /* 0x100fe40000004100 */
[C---:B------:R-:W-:Y:S01]  /*93f0*/  FFMA R6, R26.reuse, R2, R6 ;  /* 0x000000021a067223 */ /* 0x040fe20000000006 */
[----:B------:R-:W-:Y:S01]  /*9400*/  F2FP.F16.F32.PACK_AB R33, R7, R3 ;  /* 0x000000030721723e */ /* 0x000fe200000000ff */
[----:B------:R-:W-:Y:S02]  /*9410*/  HADD2.F32 R2, -RZ, R36.H1_H1 ;  /* 0x30000024ff027230 */ /* 0x000fe40000004100 */
[----:B------:R-:W-:Y:S01]  /*9420*/  FFMA R11, R26, R16, R11 ;  /* 0x000000101a0b7223 */ /* 0x000fe2000000000b */
[----:B------:R-:W-:Y:S01]  /*9430*/  FMUL R9, R24, R13 ;  /* 0x0000000d18097220 */ /* 0x000fe20000400000 */
[--C-:B------:R-:W-:Y:S02]  /*9440*/  HADD2.F32 R3, -RZ, R37.reuse.H0_H0 ;  /* 0x20000025ff037230 */ /* 0x100fe40000004100 */
[----:B------:R-:W-:Y:S01]  /*9450*/  FFMA R8, R26, R0, R8 ;  /* 0x000000001a087223 */ /* 0x000fe20000000008 */
[C---:B------:R-:W-:Y:S01]  /*9460*/  FMUL R10, R24.reuse, R14 ;  /* 0x0000000e180a7220 */ /* 0x040fe20000400000 */
[----:B------:R-:W-:Y:S02]  /*9470*/  HADD2.F32 R0, -RZ, R37.H1_H1 ;  /* 0x30000025ff007230 */ /* 0x000fe40000004100 */
[----:B------:R-:W-:Y:S01]  /*9480*/  FMUL R15, R24, R15 ;  /* 0x0000000f180f7220 */ /* 0x000fe20000400000 */
[C---:B------:R-:W-:Y:S01]  /*9490*/  FFMA R9, R26.reuse, R2, R9 ;  /* 0x000000021a097223 */ /* 0x040fe20000000009 */
[C---:B------:R-:W-:Y:S01]  /*94a0*/  FFMA R10, R26.reuse, R3, R10 ;  /* 0x000000031a0a7223 */ /* 0x040fe2000000000a */
[--C-:B------:R-:W-:Y:S01]  /*94b0*/  HADD2.F32 R2, -RZ, R38.reuse.H0_H0 ;  /* 0x20000026ff027230 */ /* 0x100fe20000004100 */
[----:B------:R-:W-:Y:S01]  /*94c0*/  F2FP.F16.F32.PACK_AB R34, R5, R4 ;  /* 0x000000040522723e */ /* 0x000fe200000000ff */
[----:B------:R-:W-:Y:S02]  /*94d0*/  HADD2.F32 R3, -RZ, R38.H1_H1 ;  /* 0x30000026ff037230 */ /* 0x000fe40000004100 */
[----:B------:R-:W-:Y:S01]  /*94e0*/  FFMA R15, R26, R0, R15 ;  /* 0x000000001a0f7223 */ /* 0x000fe2000000000f */
[C---:B------:R-:W-:Y:S01]  /*94f0*/  FMUL R13, R24.reuse, R17 ;  /* 0x00000011180d7220 */ /* 0x040fe20000400000 */
[--C-:B------:R-:W-:Y:S02]  /*9500*/  HADD2.F32 R4, -RZ, R39.reuse.H0_H0 ;  /* 0x20000027ff047230 */ /* 0x100fe40000004100 */
[C---:B------:R-:W-:Y:S01]  /*9510*/  FMUL R14, R24.reuse, R18 ;  /* 0x00000012180e7220 */ /* 0x040fe20000400000 */
[----:B------:R-:W-:Y:S02]  /*9520*/  HADD2.F32 R0, -RZ, R39.H1_H1 ;  /* 0x30000027ff007230 */ /* 0x000fe40000004100 */
[----:B------:R-:W-:Y:S01]  /*9530*/  FMUL R19, R24, R19 ;  /* 0x0000001318137220 */ /* 0x000fe20000400000 */
[----:B------:R-:W-:Y:S01]  /*9540*/  F2FP.F16.F32.PACK_AB R35, R11, R6 ;  /* 0x000000060b23723e */ /* 0x000fe200000000ff */
[C---:B------:R-:W-:Y:S01]  /*9550*/  FFMA R12, R26.reuse, R2, R12 ;  /* 0x000000021a0c7223 */ /* 0x040fe2000000000c */
[C---:B------:R-:W-:Y:S01]  /*9560*/  FFMA R13, R26.reuse, R3, R13 ;  /* 0x000000031a0d7223 */ /* 0x040fe2000000000d */
[C---:B------:R-:W-:Y:S01]  /*9570*/  FFMA R14, R26.reuse, R4, R14 ;  /* 0x000000041a0e7223 */ /* 0x040fe2000000000e */
[----:B------:R-:W-:Y:S01]  /*9580*/  FFMA R19, R26, R0, R19 ;  /* 0x000000001a137223 */ /* 0x000fe20000000013 */
[----:B------:R1:W-:Y:S01]  /*9590*/  STS.128 [R63+0x300], R32 ;  /* 0x000300203f007388 */ /* 0x0003e20000000c00 */
[----:B------:R-:W-:Y:S02]  /*95a0*/  F2FP.F16.F32.PACK_AB R8, R9, R8 ;  /* 0x000000080908723e */ /* 0x000fe400000000ff */
[----:B------:R-:W-:Y:S02]  /*95b0*/  F2FP.F16.F32.PACK_AB R9, R15, R10 ;  /* 0x0000000a0f09723e */ /* 0x000fe400000000ff */
[----:B------:R-:W-:Y:S02]  /*95c0*/  F2FP.F16.F32.PACK_AB R10, R13, R12 ;  /* 0x0000000c0d0a723e */ /* 0x000fe400000000ff */
[----:B------:R-:W-:Y:S02]  /*95d0*/  F2FP.F16.F32.PACK_AB R11, R19, R14 ;  /* 0x0000000e130b723e */ /* 0x000fe400000000ff */
[----:B------:R-:W-:Y:S05]  /*95e0*/  IADD3 R0, PT, PT, R63, R62, RZ ;  /* 0x0000003e3f007210 */ /* 0x000fea0007ffe0ff */
[----:B------:R1:W-:Y:S01]  /*95f0*/  STS.128 [R0+0x300], R8 ;  /* 0x0003000800007388 */ /* 0x0003e20000000c00 */
[----:B------:R-:W-:Y:S01]  /*9600*/  @!PT LDS RZ, [RZ] ;  /* 0x00000000fffff984 */ /* 0x000fe20000000800 */
[----:B------:R-:W-:Y:S01]  /*9610*/  @!PT LDS RZ, [RZ] ;  /* 0x00000000fffff984 */ /* 0x000fe20000000800 */
[----:B------:R-:W-:Y:S01]  /*9620*/  @!PT LDS RZ, [RZ] ;  /* 0x00000000fffff984 */ /* 0x000fe20000000800 */
[----:B------:R-:W-:Y:S01]  /*9630*/  @!PT LDS RZ, [RZ] ;  /* 0x00000000fffff984 */ /* 0x000fe20000000800 */
[----:B------:R2:W-:Y:S07]  /*9640*/  MEMBAR.ALL.CTA ;  /* 0x0000000000007992 */ /* 0x0005ee0000008000 */
[----:B--2---:R-:W2:Y:S02]  /*9650*/  FENCE.VIEW.ASYNC.S ;  /* 0x00000000000073c6 */ /* 0x004ea40000000000 */
[----:B--2---:R-:W-:Y:S06]  /*9660*/  BAR.SYNC.DEFER_BLOCKING 0x1, 0x80 ;  /* 0x0042000000007b1d */ /* 0x004fec0000010000 */
[----:B------:R-:W-:Y:S05]  /*9670*/  @P0 BRA `(.L_x_138) ;  /* 0x0000000000380947 */ /* 0x000fea0003800000 */
[----:B------:R-:W2:Y:S01]  /*9680*/  LDCU.64 UR8, c[0x0][0x348] ;  /* 0x00006900ff0877ac */ /* 0x000ea20008000a00 */
[----:B------:R-:W-:Y:S01]  /*9690*/  R2UR UR6, R64 ;  /* 0x00000000400672ca */ /* 0x000fe200000e0000 */
[----:B------:R-:W-:Y:S01]  /*96a0*/  UMOV UR41, UR53 ;  /* 0x0000003500297c82 */ /* 0x000fe20008000000 */
[----:B------:R-:W-:Y:S11]  /*96b0*/  UIADD3 UR7, UPT, UPT, UR53, 0x20, URZ ;  /* 0x0000002035077890 */ /* 0x000ff6000fffe0ff */
[----:B------:R-:W-:Y:S02]  /*96c0*/  UIADD3 UR6, UPT, UPT, UR52, UR6, URZ ;  /* 0x0000000634067290 */ /* 0x000fe4000fffe0ff */
[----:B--2---:R-:W-:Y:S02]  /*96d0*/  UIADD3 UR4, UP0, UPT, UR8, 0x780, URZ ;  /* 0x0000078008047890 */ /* 0x004fe4000ff1e0ff */
[----:B------:R-:W-:Y:S02]  /*96e0*/  UIADD3 UR40, UPT, UPT, UR6, 0x300, URZ ;  /* 0x0000030006287890 */ /* 0x000fe4000fffe0ff */
[----:B------:R-:W-:Y:S02]  /*96f0*/  UIADD3.X UR5, UPT, UPT, URZ, UR9, URZ, UP0, !UPT ;  /* 0x00000009ff057290 */ /* 0x000fe400087fe4ff */
[----:B------:R-:W-:Y:S07]  /*9700*/  UIADD3 UR6, UPT, UPT, UR6, 0xb00, URZ ;  /* 0x00000b0006067890 */ /* 0x000fee000fffe0ff */
[----:B------:R2:W-:Y:S02]  /*9710*/  UTMASTG.5D [UR40], [UR4] ;  /* 0x00000028040073b5 */ /* 0x0005e40008020000 */
[----:B--2---:R-:W-:Y:S01]  /*9720*/  UMOV UR40, UR6 ;  /* 0x0000000600287c82 */ /* 0x004fe20008000000 */
[----:B------:R-:W-:Y:S02]  /*9730*/  UMOV UR41, UR7 ;  /* 0x0000000700297c82 */ /* 0x000fe40008000000 */
[----:B------:R2:W-:Y:S02]  /*9740*/  UTMASTG.5D [UR40], [UR4] ;  /* 0x00000028040073b5 */ /* 0x0005e40008020000 */
[----:B--2---:R0:W-:Y:S02]  /*9750*/  UTMACMDFLUSH ;  /* 0x00000000000079b7 */ /* 0x0041e40000000000 */
.L_x_138:
[----:B------:R-:W-:Y:S05]  /*9760*/  BSYNC.RECONVERGENT B0 ;  /* 0x0000000000007941 */ /* 0x000fea0003800200 */
.L_x_137:
[----:B------:R-:W-:Y:S01]  /*9770*/  UIADD3 UR51, UPT, UPT, UR54, 0x1, URZ ;  /* 0x0000000136337890 */ /* 0x000fe2000fffe0ff */
[----:B------:R-:W-:Y:S03]  /*9780*/  BSSY.RECONVERGENT B0, `(.L_x_139) ;  /* 0x0000005000007945 */ /* 0x000fe60003800200 */
[----:B------:R-:W-:Y:S04]  /*9790*/  UISETP.NE.AND UP0, UPT, UR51, 0x3, UPT ;  /* 0x000000033300788c */ /* 0x000fe8000bf05270 */
[----:B------:R-:W-:Y:S01]  /*97a0*/  USEL UR50, UR51, URZ, UP0 ;  /* 0x000000ff33327287 */ /* 0x000fe20008000000 */
[----:B------:R-:W-:Y:S11]  /*97b0*/  @P0 BRA `(.L_x_140) ;  /* 0x0000000000040947 */ /* 0x000ff60003800000 */
[----:B------:R-:W-:Y:S04]  /*97c0*/  DEPBAR.LE SB0, 0x1 ;  /* 0x000080400000791a */ /* 0x000fe80000000000 */
.L_x_140:
[----:B------:R-:W-:Y:S05]  /*97d0*/  BSYNC.RECONVERGENT B0 ;  /* 0x0000000000007941 */ /* 0x000fea0003800200 */
.L_x_139:
[----:B------:R-:W-:Y:S01]  /*97e0*/  BAR.SYNC.DEFER_BLOCKING 0x1, 0x80 ;  /* 0x0042000000007b1d */ /* 0x000fe20000010000 */
[----:B------:R-:W-:Y:S01]  /*97f0*/  ISETP.NE.AND P1, PT, R61, RZ, PT ;  /* 0x000000ff3d00720c */ /* 0x000fe20003f25270 */
[----:B------:R-:W-:Y:S01]  /*9800*/  UISETP.NE.AND UP0, UPT, UR57, URZ, UPT ;  /* 0x000000ff3900728c */ /* 0x000fe2000bf05270 */
[----:B------:R-:W-:Y:S11]  /*9810*/  LEA R3, R65, UR52, 0x3 ;  /* 0x0000003441037c11 */ /* 0x000ff6000f8e18ff */
[----:B------:R-:W-:Y:S01]  /*9820*/  @P1 SHF.L.U32 R4, R27, 0x1f, RZ ;  /* 0x0000001f1b041819 */ /* 0x000fe200000006ff */
[----:B------:R-:W-:Y:S06]  /*9830*/  BRA.U !UP0, `(.L_x_141) ;  /* 0x0000000108247547 */ /* 0x000fec000b800000 */
[----:B-1----:R-:W1:Y:S01]  /*9840*/  S2R R0, SR_CgaCtaId ;  /* 0x0000000000007919 */ /* 0x002e620000008800 */
[----:B------:R-:W-:Y:S01]  /*9850*/  IMAD.U32 R2, RZ, RZ, UR55 ;  /* 0x00000037ff027e24 */ /* 0x000fe2000f8e00ff */
[----:B------:R-:W-:Y:S04]  /*9860*/  UIADD3 UR4, UPT, UPT, UR55, 0x1, URZ ;  /* 0x0000000137047890 */ /* 0x000fe8000fffe0ff */
[----:B------:R-:W-:Y:S01]  /*9870*/  @P1 LEA R2, R2, UR52, 0x3 ;  /* 0x0000003402021c11 */ /* 0x000fe2000f8e18ff */
[----:B------:R-:W-:Y:S04]  /*9880*/  UISETP.NE.AND UP0, UPT, UR4, 0x3, UPT ;  /* 0x000000030400788c */ /* 0x000fe8000bf05270 */
[----:B------:R-:W-:Y:S01]  /*9890*/  @P1 VIADD R2, R2, 0x248 ;  /* 0x0000024802021836 */ /* 0x000fe20000000000 */
[----:B------:R-:W-:Y:S04]  /*98a0*/  USEL UR55, UR4, URZ, UP0 ;  /* 0x000000ff04377287 */ /* 0x000fe80008000000 */
[----:B-1----:R-:W-:Y:S04]  /*98b0*/  @P1 PRMT R0, R0, 0x654, R2 ;  /* 0x0000065400001816 */ /* 0x002fe80000000002 */
[----:B------:R2:W-:Y:S04]  /*98c0*/  @P1 SYNCS.ARRIVE.TRANS64.RED.A1T0 RZ, [R0+URZ], RZ ;  /* 0x000000ff00ff19a7 */ /* 0x0005e800081004ff */
.L_x_141:
[----:B------:R-:W3:Y:S01]  /*98d0*/  @P1 SYNCS.PHASECHK.TRANS64.TRYWAIT P0, [R3+URZ+0x230], R4 ;  /* 0x00023004030015a7 */ /* 0x000ee200080011ff */
[----:B------:R-:W-:Y:S01]  /*98e0*/  BSSY B1, `(.L_x_142) ;  /* 0x0000012000017945 */ /* 0x000fe20003800000 */
[----:B---3--:R-:W-:Y:S03]  /*98f0*/  @P1 SEL R67, RZ, 0x1, !P0 ;  /* 0x00000001ff431807 */ /* 0x008fe60004000000 */
[----:B------:R-:W-:Y:S05]  /*9900*/  @!P1 BRA `(.L_x_143) ;  /* 0x00000000003c9947 */ /* 0x000fea0003800000 */
[----:B------:R-:W-:Y:S01]  /*9910*/  ISETP.NE.AND P1, PT, R68, RZ, PT ;  /* 0x000000ff4400720c */ /* 0x000fe20003f25270 */
[----:B------:R-:W-:Y:S01]  /*9920*/  BSSY B0, `(.L_x_144) ;  /* 0x0000009000007945 */ /* 0x000fe20003800000 */
[----:B------:R-:W-:Y:S11]  /*9930*/  ISETP.NE.AND P0, PT, R67, RZ, PT ;  /* 0x000000ff4300720c */ /* 0x000ff60003f05270 */
[----:B------:R-:W-:Y:S05]  /*9940*/  @P1 IMAD R65, R65, 0x1000, R66 ;  /* 0x0000100041411824 */ /* 0x000fea00078e0242 */
[----:B-12---:R-:W-:Y:S05]  /*9950*/  @P1 IADD3 R0, PT, PT, R65, UR52, RZ ;  /* 0x0000003441001c10 */ /* 0x006fea000fffe0ff */
[----:B------:R-:W-:Y:S01]  /*9960*/  @P1 IMAD.IADD R0, R62, 0x1, R0 ;  /* 0x000000013e001824 */ /* 0x000fe200078e0200 */
[----:B------:R-:W-:Y:S06]  /*9970*/  @P0 BRA `(.L_x_145) ;  /* 0x00000000000c0947 */ /* 0x000fec0003800000 */
[----:B------:R-:W-:Y:S04]  /*9980*/  SHF.L.U32 R27, R27, 0x1f, RZ ;  /* 0x0000001f1b1b7819 */ /* 0x000fe800000006ff */
[----:B------:R-:W1:Y:S02]  /*9990*/  SYNCS.PHASECHK.TRANS64.TRYWAIT P0, [R3+URZ+0x230], R27 ;  /* 0x0002301b030075a7 */ /* 0x000e6400080011ff */
[----:B-1----:R-:W-:Y:S05]  /*99a0*/  @!P0 BRA `(.L_x_146) ;  /* 0x0000002000288947 */ /* 0x002fea0003800000 */
.L_x_145:
[----:B------:R-:W-:Y:S05]  /*99b0*/  BSYNC B0 ;  /* 0x0000000000007941 */ /* 0x000fea0003800000 */
.L_x_144:
[----:B------:R-:W-:Y:S11]  /*99c0*/  ISETP.NE.AND P0, PT, R68, RZ, PT ;  /* 0x000000ff4400720c */ /* 0x000ff60003f05270 */
[----:B------:R-:W-:Y:S02]  /*99d0*/  @!UPT UIADD3 URZ, UPT, UPT, URZ, URZ, URZ ;  /* 0x000000fffffff290 */ /* 0x000fe4000fffe0ff */
[----:B------:R3:W4:Y:S04]  /*99e0*/  @P0 LDS.128 R28, [R65+UR52+0x300] ;  /* 0x00030034411c0984 */ /* 0x0007280008000c00 */
[----:B------:R3:W2:Y:S02]  /*99f0*/  @P0 LDS.128 R36, [R0+0x300] ;  /* 0x0003000000240984 */ /* 0x0006a40000000c00 */
.L_x_143:
[----:B------:R-:W-:Y:S05]  /*9a00*/  BSYNC B1 ;  /* 0x0000000000017941 */ /* 0x000fea0003800000 */
.L_x_142:
[----:B-123--:R-:W-:Y:S05]  /*9a10*/  VIADD R0, R25, 0x10 ;  /* 0x0000001019007836 */ /* 0x00efea0000000000 */
[----:B------:R-:W-:Y:S04]  /*9a20*/  SHF.R.U32.HI R0, RZ, 0x15, R0 ;  /* 0x00000015ff007819 */ /* 0x000fe80000011600 */
[----:B------:R-:W-:Y:S11]  /*9a30*/  LOP3.LUT P0, RZ, R0, 0x3, R46, 0x48, !PT ;  /* 0x0000000300ff7812 */ /* 0x000ff6000780482e */
[----:B------:R-:W-:Y:S02]  /*9a40*/  @!UPT UIADD3 URZ, UPT, UPT, URZ, URZ, URZ ;  /* 0x000000fffffff290 */ /* 0x000fe4000fffe0ff */
[----:B------:R-:W-:Y:S05]  /*9a50*/  @!P0 BRA `(.L_x_147) ;  /* 0x0000000000408947 */ /* 0x000fea0003800000 */
[----:B------:R-:W1:Y:S01]  /*9a60*/  LDCU.64 UR8, c[0x4][0x70] ;  /* 0x01000e00ff0877ac */ /* 0x000e620008000a00 */
[----:B------:R-:W-:Y:S01]  /*9a70*/  MOV R3, 0x0 ;  /* 0x0000000000037802 */ /* 0x000fe20000000f00 */
[----:B------:R-:W-:Y:S02]  /*9a80*/  HFMA2 R12, -RZ, RZ, 0, 5.9604644775390625e-08 ;  /* 0x00000001ff0c7431 */ /* 0x000fe400000001ff */
[----:B------:R-:W-:Y:S02]  /*9a90*/  IMAD.MOV.U32 R8, RZ, RZ, 0x192 ;  /* 0x00000192ff087424 */ /* 0x000fe400078e00ff */
[----:B------:R-:W-:Y:S01]  /*9aa0*/  IMAD.MOV.U32 R13, RZ, RZ, RZ ;  /* 0x000000ffff0d7224 */ /* 0x000fe200078e00ff */
[----:B------:R-:W2:Y:S01]  /*9ab0*/  LDCU.64 UR6, c[0x4][0x78] ;  /* 0x01000f00ff0677ac */ /* 0x000ea20008000a00 */
[----:B------:R-:W3:Y:S01]  /*9ac0*/  LDC.64 R2, c[0x4][R3] ;  /* 0x0100000003027b82 */ /* 0x000ee20000000a00 */
[----:B------:R-:W5:Y:S01]  /*9ad0*/  LDCU.64 UR4, c[0x4][0x10] ;  /* 0x01000200ff0477ac */ /* 0x000f620008000a00 */
[----:B-1----:R-:W-:Y:S01]  /*9ae0*/  MOV R5, UR9 ;  /* 0x0000000900057c02 */ /* 0x002fe20008000f00 */
[----:B------:R-:W-:Y:S01]  /*9af0*/  IMAD.U32 R4, RZ, RZ, UR8 ;  /* 0x00000008ff047e24 */ /* 0x000fe2000f8e00ff */
[----:B--2---:R-:W-:Y:S01]  /*9b00*/  MOV R7, UR7 ;  /* 0x0000000700077c02 */ /* 0x004fe20008000f00 */
[----:B------:R-:W-:Y:S01]  /*9b10*/  IMAD.U32 R6, RZ, RZ, UR6 ;  /* 0x00000006ff067e24 */ /* 0x000fe2000f8e00ff */
[----:B-----5:R-:W-:Y:S01]  /*9b20*/  MOV R11, UR5 ;  /* 0x00000005000b7c02 */ /* 0x020fe20008000f00 */
[----:B------:R-:W-:Y:S02]  /*9b30*/  IMAD.U32 R10, RZ, RZ, UR4 ;  /* 0x00000004ff0a7e24 */ /* 0x000fe4000f8e00ff */
[----:B------:R-:W-:Y:S07]  /*9b40*/  LEPC R20, `(.L_x_147) ;  /* 0x000000001014794e */ /* 0x000fee0000000000 */
[----:B---34-:R-:W-:Y:S05]  /*9b50*/  CALL.ABS.NOINC R2 ;  /* 0x0000000002007343 */ /* 0x018fea0003c00000 */
.L_x_147:
[----:B------:R-:W-:Y:S01]  /*9b60*/  ISETP.NE.AND P0, PT, R56, RZ, PT ;  /* 0x000000ff3800720c */ /* 0x000fe20003f05270 */
[----:B------:R-:W-:Y:S05]  /*9b70*/  WARPSYNC.ALL ;  /* 0x0000000000007948 */ /* 0x000fea0003800000 */
[----:B------:R-:W-:Y:S01]  /*9b80*/  R2UR UR4, R25 ;  /* 0x00000000190472ca */ /* 0x000fe200000e0000 */
[--C-:B----4-:R-:W-:Y:S01]  /*9b90*/  HADD2.F32 R0, -RZ, R28.reuse.H0_H0 ;  /* 0x2000001cff007230 */ /* 0x110fe20000004100 */
[----:B------:R-:W-:Y:S01]  /*9ba0*/  IADD3 R58, PT, PT, R58, 0x290, RZ ;  /* 0x000002903a3a7810 */ /* 0x000fe20007ffe0ff */
[----:B------:R-:W-:Y:S01]  /*9bb0*/  HADD2.F32 R2, -RZ, R28.H1_H1 ;  /* 0x3000001cff027230 */ /* 0x000fe20000004100 */
[----:B------:R-:W-:Y:S01]  /*9bc0*/  BSSY.RECONVERGENT B0, `(.L_x_148) ;  /* 0x0000056000007945 */ /* 0x000fe20003800200 */
[--C-:B------:R-:W-:Y:S01]  /*9bd0*/  HADD2.F32 R20, -RZ, R29.reuse.H0_H0 ;  /* 0x2000001dff147230 */ /* 0x100fe20000004100 */
[----:B------:R-:W-:Y:S01]  /*9be0*/  LOP3.LUT R58, R58, 0xfefffff8, RZ, 0xc0, !PT ;  /* 0xfefffff83a3a7812 */ /* 0x000fe200078ec0ff */
[----:B------:R-:W-:Y:S02]  /*9bf0*/  HADD2.F32 R21, -RZ, R29.H1_H1 ;  /* 0x3000001dff157230 */ /* 0x000fe40000004100 */
[--C-:B------:R-:W-:Y:S02]  /*9c00*/  HADD2.F32 R25, -RZ, R30.reuse.H0_H0 ;  /* 0x2000001eff197230 */ /* 0x100fe40000004100 */
[----:B------:R-:W-:Y:S02]  /*9c10*/  HADD2.F32 R27, -RZ, R30.H1_H1 ;  /* 0x3000001eff1b7230 */ /* 0x000fe40000004100 */
[----:B------:R-:W1:Y:S01]  /*9c20*/  LDTM.x16 R4, tmem[UR4+0x10] ;  /* 0x00001004000479ee */ /* 0x000e620008240000 */
[----:B------:R-:W-:Y:S01]  /*9c30*/  NOP ;  /* 0x0000000000007918 */ /* 0x000fe20000000000 */
[----:B-1----:R1:W-:Y:S01]  /*9c40*/  SYNCS.ARRIVE.TRANS64.RED.A1T0 RZ, [R58+URZ], RZ ;  /* 0x000000ff3aff79a7 */ /* 0x0023e200081004ff */
[--C-:B------:R-:W-:Y:S02]  /*9c50*/  HADD2.F32 R28, -RZ, R31.reuse.H0_H0 ;  /* 0x2000001fff1c7230 */ /* 0x100fe40000004100 */
[----:B------:R-:W-:Y:S02]  /*9c60*/  HADD2.F32 R29, -RZ, R31.H1_H1 ;  /* 0x3000001fff1d7230 */ /* 0x000fe40000004100 */
        /* <DEDUP_REMOVED lines=8> */
[C---:B------:R-:W-:Y:S01]  /*9cf0*/  FMUL R4, R24.reuse, R4 ;  /* 0x0000000418047220 */ /* 0x040fe20000400000 */
[C---:B------:R-:W-:Y:S01]  /*9d00*/  FMUL R5, R24.reuse, R5 ;  /* 0x0000000518057220 */ /* 0x040fe20000400000 */
[C---:B------:R-:W-:Y:S01]  /*9d10*/  FMUL R6, R24.reuse, R6 ;  /* 0x0000000618067220 */ /* 0x040fe20000400000 */
[----:B------:R-:W-:Y:S01]  /*9d20*/  FMUL R3, R24, R9 ;  /* 0x0000000918037220 */ /* 0x000fe20000400000 */
[----:B------:R-:W-:Y:S01]  /*9d30*/  FFMA R4, R26, R0, R4 ;  /* 0x000000001a047223 */ /* 0x000fe20000000004 */
[----:B------:R-:W-:Y:S01]  /*9d40*/  FMUL R0, R24, R7 ;  /* 0x0000000718007220 */ /* 0x000fe20000400000 */
[C---:B------:R-:W-:Y:S01]  /*9d50*/  FFMA R5, R26.reuse, R2, R5 ;  /* 0x000000021a057223 */ /* 0x040fe20000000005 */
[----:B------:R-:W-:Y:S01]  /*9d60*/  FFMA R6, R26, R20, R6 ;  /* 0x000000141a067223 */ /* 0x000fe20000000006 */
[----:B------:R-:W-:Y:S01]  /*9d70*/  FMUL R2, R24, R8 ;  /* 0x0000000818027220 */ /* 0x000fe20000400000 */
[----:B------:R-:W-:Y:S01]  /*9d80*/  FFMA R0, R26, R21, R0 ;  /* 0x000000151a007223 */ /* 0x000fe20000000000 */
[C---:B------:R-:W-:Y:S01]  /*9d90*/  FMUL R7, R24.reuse, R10 ;  /* 0x0000000a18077220 */ /* 0x040fe20000400000 */
[----:B------:R-:W-:Y:S01]  /*9da0*/  F2FP.F16.F32.PACK_AB R4, R5, R4 ;  /* 0x000000040504723e */ /* 0x000fe200000000ff */
[----:B------:R-:W-:Y:S01]  /*9db0*/  FMUL R11, R24, R11 ;  /* 0x0000000b180b7220 */ /* 0x000fe20000400000 */
[----:B------:R-:W-:Y:S01]  /*9dc0*/  FFMA R2, R26, R25, R2 ;  /* 0x000000191a027223 */ /* 0x000fe20000000002 */
[----:B------:R-:W-:Y:S01]  /*9dd0*/  F2FP.F16.F32.PACK_AB R5, R0, R6 ;  /* 0x000000060005723e */ /* 0x000fe200000000ff */
[----:B------:R-:W-:Y:S01]  /*9de0*/  FMUL R8, R24, R12 ;  /* 0x0000000c18087220 */ /* 0x000fe20000400000 */
[----:B------:R-:W-:Y:S01]  /*9df0*/  MOV R0, UR50 ;  /* 0x0000003200007c02 */ /* 0x000fe20008000f00 */
[----:B------:R-:W-:Y:S01]  /*9e00*/  FFMA R3, R26, R27, R3 ;  /* 0x0000001b1a037223 */ /* 0x000fe20000000003 */
[----:B------:R-:W-:Y:S01]  /*9e10*/  FMUL R9, R24, R13 ;  /* 0x0000000d18097220 */ /* 0x000fe20000400000 */
[----:B------:R-:W-:Y:S01]  /*9e20*/  FFMA R7, R26, R28, R7 ;  /* 0x0000001c1a077223 */ /* 0x000fe20000000007 */
[----:B------:R-:W-:Y:S01]  /*9e30*/  FMUL R10, R24, R14 ;  /* 0x0000000e180a7220 */ /* 0x000fe20000400000 */
[----:B------:R-:W-:Y:S01]  /*9e40*/  FFMA R11, R26, R29, R11 ;  /* 0x0000001d1a0b7223 */ /* 0x000fe2000000000b */
[----:B------:R-:W-:Y:S01]  /*9e50*/  FMUL R15, R24, R15 ;  /* 0x0000000f180f7220 */ /* 0x000fe20000400000 */
[----:B------:R-:W-:Y:S01]  /*9e60*/  FFMA R8, R26, R30, R8 ;  /* 0x0000001e1a087223 */ /* 0x000fe20000000008 */
[----:B------:R-:W-:Y:S01]  /*9e70*/  LEA R0, R0, R55, 0xb ;  /* 0x0000003700007211 */ /* 0x000fe200078e58ff */
[----:B------:R-:W-:Y:S01]  /*9e80*/  FMUL R12, R24, R16 ;  /* 0x00000010180c7220 */ /* 0x000fe20000400000 */
[----:B------:R-:W-:Y:S01]  /*9e90*/  FFMA R9, R26, R31, R9 ;  /* 0x0000001f1a097223 */ /* 0x000fe20000000009 */
[----:B------:R-:W-:Y:S01]  /*9ea0*/  FMUL R13, R24, R17 ;  /* 0x00000011180d7220 */ /* 0x000fe20000400000 */
[----:B------:R-:W-:Y:S01]  /*9eb0*/  FFMA R10, R26, R32, R10 ;  /* 0x000000201a0a7223 */ /* 0x000fe2000000000a */
[----:B------:R-:W-:Y:S01]  /*9ec0*/  FMUL R14, R24, R18 ;  /* 0x00000012180e7220 */ /* 0x000fe20000400000 */
[----:B------:R-:W-:Y:S01]  /*9ed0*/  FFMA R15, R26, R33, R15 ;  /* 0x000000211a0f7223 */ /* 0x000fe2000000000f */
[----:B------:R-:W-:Y:S01]  /*9ee0*/  FMUL R19, R24, R19 ;  /* 0x0000001318137220 */ /* 0x000fe20000400000 */
[----:B------:R-:W-:Y:S01]  /*9ef0*/  F2FP.F16.F32.PACK_AB R6, R3, R2 ;  /* 0x000000020306723e */ /* 0x000fe200000000ff */
[C---:B------:R-:W-:Y:S01]  /*9f00*/  FFMA R12, R26.reuse, R34, R12 ;  /* 0x000000221a0c7223 */ /* 0x040fe2000000000c */
[----:B------:R-:W-:Y:S01]  /*9f10*/  F2FP.F16.F32.PACK_AB R7, R11, R7 ;  /* 0x000000070b07723e */ /* 0x000fe200000000ff */
[----:B------:R-:W-:Y:S01]  /*9f20*/  FFMA R13, R26, R35, R13 ;  /* 0x000000231a0d7223 */ /* 0x000fe2000000000d */
[----:B------:R-:W-:Y:S01]  /*9f30*/  LEA R0, R0, UR52, 0x1 ;  /* 0x0000003400007c11 */ /* 0x000fe2000f8e08ff */
[C---:B------:R-:W-:Y:S01]  /*9f40*/  FFMA R14, R26.reuse, R36, R14 ;  /* 0x000000241a0e7223 */ /* 0x040fe2000000000e */
[----:B------:R-:W-:Y:S01]  /*9f50*/  FFMA R19, R26, R37, R19 ;  /* 0x000000251a137223 */ /* 0x000fe20000000013 */
[----:B------:R-:W-:Y:S02]  /*9f60*/  F2FP.F16.F32.PACK_AB R8, R9, R8 ;  /* 0x000000080908723e */ /* 0x000fe400000000ff */
[----:B------:R1:W-:Y:S01]  /*9f70*/  STS.128 [R0+0x300], R4 ;  /* 0x0003000400007388 */ /* 0x0003e20000000c00 */
        /* <DEDUP_REMOVED lines=14> */
[----:B------:R-:W-:Y:S02]  /*a060*/  ULEA UR6, UR50, UR52, 0xc ;  /* 0x0000003432067291 */ /* 0x000fe4000f8e60ff */
[----:B------:R-:W-:Y:S02]  /*a070*/  UIADD3 UR41, UPT, UPT, UR53, 0x10, URZ ;  /* 0x0000001035297890 */ /* 0x000fe4000fffe0ff */
[----:B------:R-:W-:Y:S02]  /*a080*/  UIADD3 UR40, UPT, UPT, UR6, 0x300, URZ ;  /* 0x0000030006287890 */ /* 0x000fe4000fffe0ff */
[----:B------:R-:W-:Y:S02]  /*a090*/  UIADD3 UR6, UPT, UPT, UR6, 0xb00, URZ ;  /* 0x00000b0006067890 */ /* 0x000fe4000fffe0ff */
[----:B------:R-:W-:Y:S02]  /*a0a0*/  UIADD3 UR7, UPT, UPT, UR53, 0x30, URZ ;  /* 0x0000003035077890 */ /* 0x000fe4000fffe0ff */
[----:B--2---:R-:W-:Y:S04]  /*a0b0*/  UIADD3 UR4, UP0, UPT, UR8, 0x780, URZ ;  /* 0x0000078008047890 */ /* 0x004fe8000ff1e0ff */
[----:B------:R-:W-:Y:S09]  /*a0c0*/  UIADD3.X UR5, UPT, UPT, URZ, UR9, URZ, UP0, !UPT ;  /* 0x00000009ff057290 */ /* 0x000ff200087fe4ff */
[----:B------:R2:W-:Y:S02]  /*a0d0*/  UTMASTG.5D [UR40], [UR4] ;  /* 0x00000028040073b5 */ /* 0x0005e40008020000 */
[----:B--2---:R-:W-:Y:S01]  /*a0e0*/  UMOV UR40, UR6 ;  /* 0x0000000600287c82 */ /* 0x004fe20008000000 */
[----:B------:R-:W-:Y:S02]  /*a0f0*/  UMOV UR41, UR7 ;  /* 0x0000000700297c82 */ /* 0x000fe40008000000 */
[----:B------:R2:W-:Y:S02]  /*a100*/  UTMASTG.5D [UR40], [UR4] ;  /* 0x00000028040073b5 */ /* 0x0005e40008020000 */
[----:B--2---:R0:W-:Y:S02]  /*a110*/  UTMACMDFLUSH ;  /* 0x00000000000079b7 */ /* 0x0041e40000000000 */
.L_x_149:
[----:B------:R-:W-:Y:S05]  /*a120*/  BSYNC.RECONVERGENT B0 ;  /* 0x0000000000007941 */ /* 0x000fea0003800200 */
.L_x_148:
[----:B------:R-:W-:Y:S01]  /*a130*/  UIADD3 UR4, UPT, UPT, UR50, 0x1, URZ ;  /* 0x0000000132047890 */ /* 0x000fe2000fffe0ff */
[----:B------:R-:W-:Y:S03]  /*a140*/  BSSY.RECONVERGENT B0, `(.L_x_150) ;  /* 0x0000008000007945 */ /* 0x000fe60003800200 */
[----:B------:R-:W-:Y:S04]  /*a150*/  UISETP.NE.AND UP0, UPT, UR4, 0x3, UPT ;  /* 0x000000030400788c */ /* 0x000fe8000bf05270 */
[----:B------:R-:W-:Y:S02]  /*a160*/  UISETP.EQ.XOR UP1, UPT, UR51, 0x3, !UP0 ;  /* 0x000000033300788c */ /* 0x000fe4000c722a70 */
[----:B------:R-:W-:Y:S02]  /*a170*/  USEL UR54, UR4, URZ, UP0 ;  /* 0x000000ff04367287 */ /* 0x000fe40008000000 */
[----:B------:R-:W-:Y:S04]  /*a180*/  USEL UR5, URZ, 0x1, !UP1 ;  /* 0x00000001ff057887 */ /* 0x000fe8000c800000 */
[----:B------:R-:W-:Y:S01]  /*a190*/  ULOP3.LUT UR58, UR58, UR5, URZ, 0x3c, !UPT ;  /* 0x000000053a3a7292 */ /* 0x000fe2000f8e3cff */
[----:B------:R-:W-:Y:S11]  /*a1a0*/  @P0 BRA `(.L_x_151) ;  /* 0x0000000000040947 */ /* 0x000ff60003800000 */
[----:B------:R-:W-:Y:S04]  /*a1b0*/  DEPBAR.LE SB0, 0x1 ;  /* 0x000080400000791a */ /* 0x000fe80000000000 */
.L_x_151:
[----:B------:R-:W-:Y:S05]  /*a1c0*/  BSYNC.RECONVERGENT B0 ;  /* 0x0000000000007941 */ /* 0x000fea0003800200 */
.L_x_150:
[----:B------:R-:W-:Y:S01]  /*a1d0*/  BAR.SYNC.DEFER_BLOCKING 0x1, 0x80 ;  /* 0x0042000000007b1d */ /* 0x000fe20000010000 */
[----:B------:R-:W-:Y:S01]  /*a1e0*/  UISETP.NE.AND UP0, UPT, UR57, -0x2, UPT ;  /* 0xfffffffe3900788c */ /* 0x000fe2000bf05270 */
[----:B------:R-:W-:Y:S08]  /*a1f0*/  IADD3 R22, PT, PT, R22, 0x1, RZ ;  /* 0x0000000116167810 */ /* 0x000ff00007ffe0ff */
[----:B------:R-:W-:Y:S05]  /*a200*/  BRA.U !UP0, `(.L_x_152) ;  /* 0x0000000108287547 */ /* 0x000fea000b800000 */
[----:B-1----:R-:W1:Y:S01]  /*a210*/  S2R R0, SR_CgaCtaId ;  /* 0x0000000000007919 */ /* 0x002e620000008800 */
[----:B------:R-:W-:Y:S01]  /*a220*/  ISETP.NE.AND P0, PT, R61, RZ, PT ;  /* 0x000000ff3d00720c */ /* 0x000fe20003f05270 */
[----:B------:R-:W-:Y:S01]  /*a230*/  IMAD.U32 R2, RZ, RZ, UR55 ;  /* 0x00000037ff027e24 */ /* 0x000fe2000f8e00ff */
[----:B------:R-:W-:Y:S04]  /*a240*/  UIADD3 UR4, UPT, UPT, UR55, 0x1, URZ ;  /* 0x0000000137047890 */ /* 0x000fe8000fffe0ff */
[----:B------:R-:W-:Y:S04]  /*a250*/  UISETP.NE.AND UP0, UPT, UR4, 0x3, UPT ;  /* 0x000000030400788c */ /* 0x000fe8000bf05270 */
[----:B------:R-:W-:Y:S03]  /*a260*/  USEL UR55, UR4, URZ, UP0 ;  /* 0x000000ff04377287 */ /* 0x000fe60008000000 */
[----:B------:R-:W-:Y:S05]  /*a270*/  @P0 LEA R2, R2, UR52, 0x3 ;  /* 0x0000003402020c11 */ /* 0x000fea000f8e18ff */
[----:B------:R-:W-:Y:S05]  /*a280*/  @P0 VIADD R2, R2, 0x248 ;  /* 0x0000024802020836 */ /* 0x000fea0000000000 */
[----:B-1----:R-:W-:Y:S04]  /*a290*/  @P0 PRMT R0, R0, 0x654, R2 ;  /* 0x0000065400000816 */ /* 0x002fe80000000002 */
[----:B------:R2:W-:Y:S03]  /*a2a0*/  @P0 SYNCS.ARRIVE.TRANS64.RED.A1T0 RZ, [R0+URZ], RZ ;  /* 0x000000ff00ff09a7 */ /* 0x0005e600081004ff */
.L_x_152:
[----:B------:R-:W-:Y:S01]  /*a2b0*/  R2UR UR6, R57 ;  /* 0x00000000390672ca */ /* 0x000fe200000e0000 */
[----:B------:R-:W-:Y:S01]  /*a2c0*/  UIADD3 UR57, UPT, UPT, UR57, 0x2, URZ ;  /* 0x0000000239397890 */ /* 0x000fe2000fffe0ff */
[----:B------:R-:W-:Y:S02]  /*a2d0*/  R2UR UR5, R50 ;  /* 0x00000000320572ca */ /* 0x000fe400000e0000 */
[----:B------:R-:W-:Y:S02]  /*a2e0*/  R2UR UR4, R51 ;  /* 0x00000000330472ca */ /* 0x000fe400000e0000 */
[----:B------:R-:W-:Y:S02]  /*a2f0*/  R2UR UR50, R60 ;  /* 0x000000003c3272ca */ /* 0x000fe400000e0000 */
[C---:B------:R-:W-:Y:S02]  /*a300*/  ISETP.NE.AND P0, PT, R22.reuse, 0x2, PT ;  /* 0x000000021600780c */ /* 0x040fe40003f05270 */
[----:B------:R-:W-:Y:S02]  /*a310*/  LOP3.LUT R53, R53, 0x1, RZ, 0x3c, !PT ;  /* 0x0000000135357812 */ /* 0x000fe400078e3cff */
[----:B-12---:R-:W-:Y:S01]  /*a320*/  SEL R0, RZ, 0x1, P0 ;  /* 0x00000001ff007807 */ /* 0x006fe20000000000 */
[----:B------:R-:W-:Y:S01]  /*a330*/  UISETP.NE.AND UP0, UPT, UR6, URZ, UPT ;  /* 0x000000ff0600728c */ /* 0x000fe2000bf05270 */
[----:B------:R-:W-:Y:S01]  /*a340*/  SEL R22, R22, RZ, P0 ;  /* 0x000000ff16167207 */ /* 0x000fe20000000000 */
[----:B------:R-:W-:Y:S01]  /*a350*/  UIADD3 UR18, UPT, UPT, UR36, UR5, URZ ;  /* 0x0000000524127290 */ /* 0x000fe2000fffe0ff */
[----:B------:R-:W-:Y:S01]  /*a360*/  LOP3.LUT R54, R54, R0, RZ, 0x3c, !PT ;  /* 0x0000000036367212 */ /* 0x000fe200078e3cff */
[----:B------:R-:W-:Y:S05]  /*a370*/  UIADD3 UR20, UPT, UPT, UR37, UR4, URZ ;  /* 0x0000000425147290 */ /* 0x000fea000fffe0ff */
[----:B------:R-:W-:Y:S07]  /*a380*/  BRA.U UP0, `(.L_x_153) ;  /* 0xffffffd500d47547 */ /* 0x000fee000b83ffff */
[----:B------:R-:W-:-:S13]  /*a390*/  R2UR UR4, R52 ;  /* 0x00000000340472ca */ /* 0x000fda00000e0000 */
[----:B------:R-:W-:-:S09]  /*a3a0*/  UISETP.NE.AND UP0, UPT, UR4, URZ, UPT ;  /* 0x000000ff0400728c */ /* 0x000fd2000bf05270 */
[----:B------:R-:W-:Y:S05]  /*a3b0*/  BRA.U !UP0, `(.L_x_154) ;  /* 0x0000000108487547 */ /* 0x000fea000b800000 */
[----:B------:R-:W1:Y:S02]  /*a3c0*/  LDCU.64 UR4, c[0x0][0x990] ;  /* 0x00013200ff0477ac */ /* 0x000e640008000a00 */
[----:B-1----:R-:W-:-:S04]  /*a3d0*/  UISETP.NE.U32.AND UP0, UPT, UR4, URZ, UPT ;  /* 0x000000ff0400728c */ /* 0x002fc8000bf05070 */
[----:B------:R-:W-:-:S09]  /*a3e0*/  UISETP.NE.AND.EX UP0, UPT, UR5, URZ, UPT, UP0 ;  /* 0x000000ff0500728c */ /* 0x000fd2000bf05300 */
[----:B------:R-:W-:Y:S05]  /*a3f0*/  BRA.U UP0, `(.L_x_155) ;  /* 0x00000001000c7547 */ /* 0x000fea000b800000 */
[----:B------:R-:W-:-:S13]  /*a400*/  FSETP.NEU.AND P0, PT, R26, RZ, PT ;  /* 0x000000ff1a00720b */ /* 0x000fda0003f0d000 */
[----:B------:R-:W-:Y:S05]  /*a410*/  @!P0 EXIT ;  /* 0x000000000000894d */ /* 0x000fea0003800000 */
[----:B------:R-:W-:Y:S05]  /*a420*/  BRA `(.L_x_154) ;  /* 0x00000000002c7947 */ /* 0x000fea0003800000 */
.L_x_155:
[----:B------:R-:W-:Y:S01]  /*a430*/  ISETP.NE.AND P0, PT, R59, RZ, PT ;  /* 0x000000ff3b00720c */ /* 0x000fe20003f05270 */
[----:B------:R-:W-:-:S12]  /*a440*/  BSSY.RECONVERGENT B0, `(.L_x_154) ;  /* 0x0000009000007945 */ /* 0x000fd80003800200 */
[----:B------:R-:W-:Y:S05]  /*a450*/  @P0 BRA `(.L_x_156) ;  /* 0x0000000000140947 */ /* 0x000fea0003800000 */
[----:B------:R-:W1:Y:S02]  /*a460*/  LDCU.64 UR4, c[0x0][0x988] ;  /* 0x00013100ff0477ac */ /* 0x000e640008000a00 */
[----:B-1----:R-:W-:-:S04]  /*a470*/  ISETP.NE.U32.AND P0, PT, RZ, UR4, PT ;  /* 0x00000004ff007c0c */ /* 0x002fc8000bf05070 */
[----:B------:R-:W-:-:S13]  /*a480*/  ISETP.NE.AND.EX P0, PT, RZ, UR5, PT, P0 ;  /* 0x00000005ff007c0c */ /* 0x000fda000bf05300 */
[----:B------:R-:W-:Y:S05]  /*a490*/  @!P0 EXIT ;  /* 0x000000000000894d */ /* 0x000fea0003800000 */
[----:B------:R-:W-:Y:S05]  /*a4a0*/  BRA `(.L_x_157) ;  /* 0x0000000000087947 */ /* 0x000fea0003800000 */
.L_x_156:
[----:B------:R-:W-:-:S13]  /*a4b0*/  FSETP.NEU.AND P0, PT, R26, RZ, PT ;  /* 0x000000ff1a00720b */ /* 0x000fda0003f0d000 */
[----:B------:R-:W-:Y:S05]  /*a4c0*/  @!P0 EXIT ;  /* 0x000000000000894d */ /* 0x000fea0003800000 */
.L_x_157:
[----:B------:R-:W-:Y:S05]  /*a4d0*/  BSYNC.RECONVERGENT B0 ;  /* 0x0000000000007941 */ /* 0x000fea0003800200 */
.L_x_154:
[----:B------:R-:W1:Y:S01]  /*a4e0*/  S2UR UR5, SR_CgaCtaId ;  /* 0x00000000000579c3 */ /* 0x000e620000008800 */
[----:B------:R-:W-:Y:S01]  /*a4f0*/  ULEA UR4, UR55, UR52, 0x3 ;  /* 0x0000003437047291 */ /* 0x000fe2000f8e18ff */
[----:B------:R-:W-:-:S04]  /*a500*/  DEPBAR.LE SB0, 0x0 ;  /* 0x000080000000791a */ /* 0x000fc80000000000 */
[----:B------:R-:W-:-:S04]  /*a510*/  UIADD3 UR4, UPT, UPT, UR4, 0x248, URZ ;  /* 0x0000024804047890 */ /* 0x000fc8000fffe0ff */
[----:B-1----:R-:W-:-:S09]  /*a520*/  UPRMT UR4, UR5, 0x654, UR4 ;  /* 0x0000065405047896 */ /* 0x002fd20008000004 */
[----:B------:R-:W-:Y:S01]  /*a530*/  SYNCS.ARRIVE.TRANS64.RED.A1T0 RZ, [UR4], RZ ;  /* 0x000000ffffff79a7 */ /* 0x000fe20008100404 */
[----:B------:R-:W-:Y:S05]  /*a540*/  EXIT ;  /* 0x000000000000794d */ /* 0x000fea0003800000 */
.L_x_25:
[----:B------:R-:W-:Y:S07]  /*a550*/  MOV R0, UR11 ;  /* 0x0000000b00007c02 */ /* 0x000fee0008000f00 */
.L_x_158:
[----:B-1----:R1:W3:Y:S02]  /*a560*/  SYNCS.PHASECHK.TRANS64.TRYWAIT P0, [R0+URZ+0x118], R4 ;  /* 0x00011804000075a7 */ /* 0x0022e400080011ff */
[----:B---3--:R-:W-:Y:S05]  /*a570*/  @!P0 NANOSLEEP.SYNCS 0x989680 ;  /* 0x009896800000895d */ /* 0x008fea0003900000 */
[----:B------:R-:W3:Y:S02]  /*a580*/  @!P0 SYNCS.PHASECHK.TRANS64 P0, [R0+URZ+0x118], R4 ;  /* 0x00011804000085a7 */ /* 0x000ee400080010ff */
[----:B---3--:R-:W-:Y:S05]  /*a590*/  @!P0 BRA `(.L_x_158) ;  /* 0xfffffffc00f08947 */ /* 0x008fea000383ffff */
[----:B------:R-:W-:Y:S05]  /*a5a0*/  BRA `(.L_x_24) ;  /* 0xffffff7c00c87947 */ /* 0x000fea000383ffff */
.L_x_32:
[----:B-1----:R-:W-:Y:S07]  /*a5b0*/  MOV R0, UR28 ;  /* 0x0000001c00007c02 */ /* 0x002fee0008000f00 */
.L_x_159:
[----:B-1----:R1:W4:Y:S02]  /*a5c0*/  SYNCS.PHASECHK.TRANS64.TRYWAIT P0, [R0+URZ+0x118], R4 ;  /* 0x00011804000075a7 */ /* 0x00232400080011ff */
[----:B----4-:R-:W-:Y:S05]  /*a5d0*/  @!P0 NANOSLEEP.SYNCS 0x989680 ;  /* 0x009896800000895d */ /* 0x010fea0003900000 */
[----:B------:R-:W4:Y:S02]  /*a5e0*/  @!P0 SYNCS.PHASECHK.TRANS64 P0, [R0+URZ+0x118], R4 ;  /* 0x00011804000085a7 */ /* 0x000f2400080010ff */
[----:B----4-:R-:W-:Y:S05]  /*a5f0*/  @!P0 BRA `(.L_x_159) ;  /* 0xfffffffc00f08947 */ /* 0x010fea000383ffff */
[----:B------:R-:W-:Y:S05]  /*a600*/  BRA `(.L_x_31) ;  /* 0xffffff8400387947 */ /* 0x000fea000383ffff */
.L_x_37:
[----:B-1----:R-:W-:-:S07]  /*a610*/  MOV R0, UR30 ;  /* 0x0000001e00007c02 */ /* 0x002fce0008000f00 */
.L_x_160:
[----:B-1----:R1:W2:Y:S02]  /*a620*/  SYNCS.PHASECHK.TRANS64.TRYWAIT P0, [R0+URZ+0x270], R3 ;  /* 0x00027003000075a7 */ /* 0x0022a400080011ff */
[----:B--2---:R-:W-:Y:S05]  /*a630*/  @!P0 NANOSLEEP.SYNCS 0x989680 ;  /* 0x009896800000895d */ /* 0x004fea0003900000 */
[----:B------:R-:W2:Y:S02]  /*a640*/  @!P0 SYNCS.PHASECHK.TRANS64 P0, [R0+URZ+0x270], R3 ;  /* 0x00027003000085a7 */ /* 0x000ea400080010ff */
[----:B--2---:R-:W-:Y:S05]  /*a650*/  @!P0 BRA `(.L_x_160) ;  /* 0xfffffffc00f08947 */ /* 0x004fea000383ffff */
[----:B------:R-:W-:Y:S05]  /*a660*/  BRA `(.L_x_161) ;  /* 0xffffff8800287947 */ /* 0x000fea000383ffff */
.L_x_41:
[----:B------:R-:W-:-:S07]  /*a670*/  MOV R0, UR4 ;  /* 0x0000000400007c02 */ /* 0x000fce0008000f00 */
.L_x_162:
[----:B-1----:R1:W2:Y:S02]  /*a680*/  SYNCS.PHASECHK.TRANS64.TRYWAIT P0, [R0+URZ], R2 ;  /* 0x00000002000075a7 */ /* 0x0022a400080011ff */
[----:B--2---:R-:W-:Y:S05]  /*a690*/  @!P0 NANOSLEEP.SYNCS 0x989680 ;  /* 0x009896800000895d */ /* 0x004fea0003900000 */
[----:B------:R-:W2:Y:S02]  /*a6a0*/  @!P0 SYNCS.PHASECHK.TRANS64 P0, [R0+URZ], R2 ;  /* 0x00000002000085a7 */ /* 0x000ea400080010ff */
[----:B--2---:R-:W-:Y:S05]  /*a6b0*/  @!P0 BRA `(.L_x_162) ;  /* 0xfffffffc00f08947 */ /* 0x004fea000383ffff */
[----:B------:R-:W-:Y:S05]  /*a6c0*/  BRA `(.L_x_163) ;  /* 0xffffff8c00bc7947 */ /* 0x000fea000383ffff */
.L_x_42:
[----:B------:R-:W-:-:S07]  /*a6d0*/  MOV R0, UR5 ;  /* 0x0000000500007c02 */ /* 0x000fce0008000f00 */
.L_x_164:
[----:B-1----:R1:W2:Y:S02]  /*a6e0*/  SYNCS.PHASECHK.TRANS64.TRYWAIT P0, [R0+URZ], R2 ;  /* 0x00000002000075a7 */ /* 0x0022a400080011ff */
[----:B--2---:R-:W-:Y:S05]  /*a6f0*/  @!P0 NANOSLEEP.SYNCS 0x989680 ;  /* 0x009896800000895d */ /* 0x004fea0003900000 */
[----:B------:R-:W2:Y:S02]  /*a700*/  @!P0 SYNCS.PHASECHK.TRANS64 P0, [R0+URZ], R2 ;  /* 0x00000002000085a7 */ /* 0x000ea400080010ff */
[----:B--2---:R-:W-:Y:S05]  /*a710*/  @!P0 BRA `(.L_x_164) ;  /* 0xfffffffc00f08947 */ /* 0x004fea000383ffff */
[----:B------:R-:W-:Y:S05]  /*a720*/  BRA `(.L_x_165) ;  /* 0xffffff8c00cc7947 */ /* 0x000fea000383ffff */
.L_x_43:
[----:B------:R-:W-:-:S07]  /*a730*/  MOV R0, UR5 ;  /* 0x0000000500007c02 */ /* 0x000fce0008000f00 */
.L_x_166:
[----:B-1----:R1:W2:Y:S02]  /*a740*/  SYNCS.PHASECHK.TRANS64.TRYWAIT P0, [R0+URZ], R2 ;  /* 0x00000002000075a7 */ /* 0x0022a400080011ff */
[----:B--2---:R-:W-:Y:S05]  /*a750*/  @!P0 NANOSLEEP.SYNCS 0x989680 ;  /* 0x009896800000895d */ /* 0x004fea0003900000 */
[----:B------:R-:W2:Y:S02]  /*a760*/  @!P0 SYNCS.PHASECHK.TRANS64 P0, [R0+URZ], R2 ;  /* 0x00000002000085a7 */ /* 0x000ea400080010ff */
[----:B--2---:R-:W-:Y:S05]  /*a770*/  @!P0 BRA `(.L_x_166) ;  /* 0xfffffffc00f08947 */ /* 0x004fea000383ffff */
[----:B------:R-:W-:Y:S05]  /*a780*/  BRA `(.L_x_167) ;  /* 0xffffff8c00dc7947 */ /* 0x000fea000383ffff */
.L_x_44:
[----:B------:R-:W-:-:S07]  /*a790*/  MOV R0, UR5 ;  /* 0x0000000500007c02 */ /* 0x000fce0008000f00 */
.L_x_168:
[----:B-1----:R1:W2:Y:S02]  /*a7a0*/  SYNCS.PHASECHK.TRANS64.TRYWAIT P0, [R0+URZ], R2 ;  /* 0x00000002000075a7 */ /* 0x0022a400080011ff */
[----:B--2---:R-:W-:Y:S05]  /*a7b0*/  @!P0 NANOSLEEP.SYNCS 0x989680 ;  /* 0x009896800000895d */ /* 0x004fea0003900000 */
[----:B------:R-:W2:Y:S02]  /*a7c0*/  @!P0 SYNCS.PHASECHK.TRANS64 P0, [R0+URZ], R2 ;  /* 0x00000002000085a7 */ /* 0x000ea400080010ff */
[----:B--2---:R-:W-:Y:S05]  /*a7d0*/  @!P0 BRA `(.L_x_168) ;  /* 0xfffffffc00f08947 */ /* 0x004fea000383ffff */
[----:B------:R-:W-:Y:S05]  /*a7e0*/  BRA `(.L_x_169) ;  /* 0xffffff8c00ec7947 */ /* 0x000fea000383ffff */
.L_x_45:
[----:B------:R-:W-:-:S07]  /*a7f0*/  MOV R0, UR5 ;  /* 0x0000000500007c02 */ /* 0x000fce0008000f00 */
.L_x_170:
[----:B-1----:R1:W2:Y:S02]  /*a800*/  SYNCS.PHASECHK.TRANS64.TRYWAIT P0, [R0+URZ], R2 ;  /* 0x00000002000075a7 */ /* 0x0022a400080011ff */
[----:B--2---:R-:W-:Y:S05]  /*a810*/  @!P0 NANOSLEEP.SYNCS 0x989680 ;  /* 0x009896800000895d */ /* 0x004fea0003900000 */
[----:B------:R-:W2:Y:S02]  /*a820*/  @!P0 SYNCS.PHASECHK.TRANS64 P0, [R0+URZ], R2 ;  /* 0x00000002000085a7 */ /* 0x000ea400080010ff */
[----:B--2---:R-:W-:Y:S05]  /*a830*/  @!P0 BRA `(.L_x_170) ;  /* 0xfffffffc00f08947 */ /* 0x004fea000383ffff */
[----:B------:R-:W-:Y:S05]  /*a840*/  BRA `(.L_x_171) ;  /* 0xffffff8c00fc7947 */ /* 0x000fea000383ffff */
.L_x_46:
[----:B------:R-:W-:-:S07]  /*a850*/  MOV R0, UR5 ;  /* 0x0000000500007c02 */ /* 0x000fce0008000f00 */
.L_x_172:
[----:B-1----:R1:W2:Y:S02]  /*a860*/  SYNCS.PHASECHK.TRANS64.TRYWAIT P0, [R0+URZ], R2 ;  /* 0x00000002000075a7 */ /* 0x0022a400080011ff */
[----:B--2---:R-:W-:Y:S05]  /*a870*/  @!P0 NANOSLEEP.SYNCS 0x989680 ;  /* 0x009896800000895d */ /* 0x004fea0003900000 */
[----:B------:R-:W2:Y:S02]  /*a880*/  @!P0 SYNCS.PHASECHK.TRANS64 P0, [R0+URZ], R2 ;  /* 0x00000002000085a7 */ /* 0x000ea400080010ff */
[----:B--2---:R-:W-:Y:S05]  /*a890*/  @!P0 BRA `(.L_x_172) ;  /* 0xfffffffc00f08947 */ /* 0x004fea000383ffff */
[----:B------:R-:W-:Y:S05]  /*a8a0*/  BRA `(.L_x_173) ;  /* 0xffffff90000c7947 */ /* 0x000fea000383ffff */
.L_x_47:
[----:B------:R-:W-:-:S07]  /*a8b0*/  MOV R0, UR5 ;  /* 0x0000000500007c02 */ /* 0x000fce0008000f00 */
.L_x_174:
[----:B-1----:R1:W2:Y:S02]  /*a8c0*/  SYNCS.PHASECHK.TRANS64.TRYWAIT P0, [R0+URZ], R2 ;  /* 0x00000002000075a7 */ /* 0x0022a400080011ff */
[----:B--2---:R-:W-:Y:S05]  /*a8d0*/  @!P0 NANOSLEEP.SYNCS 0x989680 ;  /* 0x009896800000895d */ /* 0x004fea0003900000 */
[----:B------:R-:W2:Y:S02]  /*a8e0*/  @!P0 SYNCS.PHASECHK.TRANS64 P0, [R0+URZ], R2 ;  /* 0x00000002000085a7 */ /* 0x000ea400080010ff */
[----:B--2---:R-:W-:Y:S05]  /*a8f0*/  @!P0 BRA `(.L_x_174) ;  /* 0xfffffffc00f08947 */ /* 0x004fea000383ffff */
[----:B------:R-:W-:Y:S05]  /*a900*/  BRA `(.L_x_175) ;  /* 0xffffff90001c7947 */ /* 0x000fea000383ffff */
.L_x_48:
[----:B------:R-:W-:-:S07]  /*a910*/  MOV R0, UR5 ;  /* 0x0000000500007c02 */ /* 0x000fce0008000f00 */
.L_x_176:
[----:B-1----:R1:W2:Y:S02]  /*a920*/  SYNCS.PHASECHK.TRANS64.TRYWAIT P0, [R0+URZ], R2 ;  /* 0x00000002000075a7 */ /* 0x0022a400080011ff */
[----:B--2---:R-:W-:Y:S05]  /*a930*/  @!P0 NANOSLEEP.SYNCS 0x989680 ;  /* 0x009896800000895d */ /* 0x004fea0003900000 */
[----:B------:R-:W2:Y:S02]  /*a940*/  @!P0 SYNCS.PHASECHK.TRANS64 P0, [R0+URZ], R2 ;  /* 0x00000002000085a7 */ /* 0x000ea400080010ff */
[----:B--2---:R-:W-:Y:S05]  /*a950*/  @!P0 BRA `(.L_x_176) ;  /* 0xfffffffc00f08947 */ /* 0x004fea000383ffff */
[----:B------:R-:W-:Y:S05]  /*a960*/  BRA `(.L_x_177) ;  /* 0xffffff90002c7947 */ /* 0x000fea000383ffff */
.L_x_49:
[----:B------:R-:W-:-:S07]  /*a970*/  MOV R0, UR5 ;  /* 0x0000000500007c02 */ /* 0x000fce0008000f00 */
.L_x_178:
[----:B-1----:R1:W2:Y:S02]  /*a980*/  SYNCS.PHASECHK.TRANS64.TRYWAIT P0, [R0+URZ], R2 ;  /* 0x00000002000075a7 */ /* 0x0022a400080011ff */
[----:B--2---:R-:W-:Y:S05]  /*a990*/  @!P0 NANOSLEEP.SYNCS 0x989680 ;  /* 0x009896800000895d */ /* 0x004fea0003900000 */
[----:B------:R-:W2:Y:S02]  /*a9a0*/  @!P0 SYNCS.PHASECHK.TRANS64 P0, [R0+URZ], R2 ;  /* 0x00000002000085a7 */ /* 0x000ea400080010ff */
[----:B--2---:R-:W-:Y:S05]  /*a9b0*/  @!P0 BRA `(.L_x_178) ;  /* 0xfffffffc00f08947 */ /* 0x004fea000383ffff */
[----:B------:R-:W-:Y:S05]  /*a9c0*/  BRA `(.L_x_179) ;  /* 0xffffff90003c7947 */ /* 0x000fea000383ffff */
.L_x_50:
[----:B------:R-:W-:-:S07]  /*a9d0*/  MOV R0, UR5 ;  /* 0x0000000500007c02 */ /* 0x000fce0008000f00 */
.L_x_180:
[----:B-1----:R1:W2:Y:S02]  /*a9e0*/  SYNCS.PHASECHK.TRANS64.TRYWAIT P0, [R0+URZ], R2 ;  /* 0x00000002000075a7 */ /* 0x0022a400080011ff */
[----:B--2---:R-:W-:Y:S05]  /*a9f0*/  @!P0 NANOSLEEP.SYNCS 0x989680 ;  /* 0x009896800000895d */ /* 0x004fea0003900000 */
[----:B------:R-:W2:Y:S02]  /*aa00*/  @!P0 SYNCS.PHASECHK.TRANS64 P0, [R0+URZ], R2 ;  /* 0x00000002000085a7 */ /* 0x000ea400080010ff */
[----:B--2---:R-:W-:Y:S05]  /*aa10*/  @!P0 BRA `(.L_x_180) ;  /* 0xfffffffc00f08947 */ /* 0x004fea000383ffff */
[----:B------:R-:W-:Y:S05]  /*aa20*/  BRA `(.L_x_181) ;  /* 0xffffff90004c7947 */ /* 0x000fea000383ffff */
.L_x_51:
[----:B------:R-:W-:-:S07]  /*aa30*/  MOV R0, UR5 ;  /* 0x0000000500007c02 */ /* 0x000fce0008000f00 */
.L_x_182:
[----:B-1----:R1:W2:Y:S02]  /*aa40*/  SYNCS.PHASECHK.TRANS64.TRYWAIT P0, [R0+URZ], R2 ;  /* 0x00000002000075a7 */ /* 0x0022a400080011ff */
[----:B--2---:R-:W-:Y:S05]  /*aa50*/  @!P0 NANOSLEEP.SYNCS 0x989680 ;  /* 0x009896800000895d */ /* 0x004fea0003900000 */
[----:B------:R-:W2:Y:S02]  /*aa60*/  @!P0 SYNCS.PHASECHK.TRANS64 P0, [R0+URZ], R2 ;  /* 0x00000002000085a7 */ /* 0x000ea400080010ff */
[----:B--2---:R-:W-:Y:S05]  /*aa70*/  @!P0 BRA `(.L_x_182) ;  /* 0xfffffffc00f08947 */ /* 0x004fea000383ffff */
[----:B------:R-:W-:Y:S05]  /*aa80*/  BRA `(.L_x_183) ;  /* 0xffffff90005c7947 */ /* 0x000fea000383ffff */
.L_x_52:
[----:B------:R-:W-:-:S07]  /*aa90*/  MOV R0, UR5 ;  /* 0x0000000500007c02 */ /* 0x000fce0008000f00 */
.L_x_184:
[----:B-1----:R1:W2:Y:S02]  /*aaa0*/  SYNCS.PHASECHK.TRANS64.TRYWAIT P0, [R0+URZ], R2 ;  /* 0x00000002000075a7 */ /* 0x0022a400080011ff */
[----:B--2---:R-:W-:Y:S05]  /*aab0*/  @!P0 NANOSLEEP.SYNCS 0x989680 ;  /* 0x009896800000895d */ /* 0x004fea0003900000 */
[----:B------:R-:W2:Y:S02]  /*aac0*/  @!P0 SYNCS.PHASECHK.TRANS64 P0, [R0+URZ], R2 ;  /* 0x00000002000085a7 */ /* 0x000ea400080010ff */
[----:B--2---:R-:W-:Y:S05]  /*aad0*/  @!P0 BRA `(.L_x_184) ;  /* 0xfffffffc00f08947 */ /* 0x004fea000383ffff */
[----:B------:R-:W-:Y:S05]  /*aae0*/  BRA `(.L_x_185) ;  /* 0xffffff90006c7947 */ /* 0x000fea000383ffff */
.L_x_53:
[----:B------:R-:W-:-:S07]  /*aaf0*/  MOV R0, UR5 ;  /* 0x0000000500007c02 */ /* 0x000fce0008000f00 */
.L_x_186:
[----:B-1----:R1:W2:Y:S02]  /*ab00*/  SYNCS.PHASECHK.TRANS64.TRYWAIT P0, [R0+URZ], R2 ;  /* 0x00000002000075a7 */ /* 0x0022a400080011ff */
[----:B--2---:R-:W-:Y:S05]  /*ab10*/  @!P0 NANOSLEEP.SYNCS 0x989680 ;  /* 0x009896800000895d */ /* 0x004fea0003900000 */
[----:B------:R-:W2:Y:S02]  /*ab20*/  @!P0 SYNCS.PHASECHK.TRANS64 P0, [R0+URZ], R2 ;  /* 0x00000002000085a7 */ /* 0x000ea400080010ff */
[----:B--2---:R-:W-:Y:S05]  /*ab30*/  @!P0 BRA `(.L_x_186) ;  /* 0xfffffffc00f08947 */ /* 0x004fea000383ffff */
[----:B------:R-:W-:Y:S05]  /*ab40*/  BRA `(.L_x_187) ;  /* 0xffffff90007c7947 */ /* 0x000fea000383ffff */
.L_x_54:
[----:B------:R-:W-:-:S07]  /*ab50*/  MOV R0, UR5 ;  /* 0x0000000500007c02 */ /* 0x000fce0008000f00 */
.L_x_188:
[----:B-1----:R1:W2:Y:S02]  /*ab60*/  SYNCS.PHASECHK.TRANS64.TRYWAIT P0, [R0+URZ], R2 ;  /* 0x00000002000075a7 */ /* 0x0022a400080011ff */
[----:B--2---:R-:W-:Y:S05]  /*ab70*/  @!P0 NANOSLEEP.SYNCS 0x989680 ;  /* 0x009896800000895d */ /* 0x004fea0003900000 */
[----:B------:R-:W2:Y:S02]  /*ab80*/  @!P0 SYNCS.PHASECHK.TRANS64 P0, [R0+URZ], R2 ;  /* 0x00000002000085a7 */ /* 0x000ea400080010ff */
[----:B--2---:R-:W-:Y:S05]  /*ab90*/  @!P0 BRA `(.L_x_188) ;  /* 0xfffffffc00f08947 */ /* 0x004fea000383ffff */
[----:B------:R-:W-:Y:S05]  /*aba0*/  BRA `(.L_x_189) ;  /* 0xffffff90008c7947 */ /* 0x000fea000383ffff */
.L_x_55:
[----:B------:R-:W-:-:S07]  /*abb0*/  MOV R0, UR5 ;  /* 0x0000000500007c02 */ /* 0x000fce0008000f00 */
.L_x_190:
[----:B-1----:R1:W2:Y:S02]  /*abc0*/  SYNCS.PHASECHK.TRANS64.TRYWAIT P0, [R0+URZ], R2 ;  /* 0x00000002000075a7 */ /* 0x0022a400080011ff */
[----:B--2---:R-:W-:Y:S05]  /*abd0*/  @!P0 NANOSLEEP.SYNCS 0x989680 ;  /* 0x009896800000895d */ /* 0x004fea0003900000 */
[----:B------:R-:W2:Y:S02]  /*abe0*/  @!P0 SYNCS.PHASECHK.TRANS64 P0, [R0+URZ], R2 ;  /* 0x00000002000085a7 */ /* 0x000ea400080010ff */
[----:B--2---:R-:W-:Y:S05]  /*abf0*/  @!P0 BRA `(.L_x_190) ;  /* 0xfffffffc00f08947 */ /* 0x004fea000383ffff */
[----:B------:R-:W-:Y:S05]  /*ac00*/  BRA `(.L_x_191) ;  /* 0xffffff90009c7947 */ /* 0x000fea000383ffff */
.L_x_56:
[----:B------:R-:W-:-:S07]  /*ac10*/  MOV R0, UR5 ;  /* 0x0000000500007c02 */ /* 0x000fce0008000f00 */
.L_x_192:
[----:B-1----:R1:W2:Y:S02]  /*ac20*/  SYNCS.PHASECHK.TRANS64.TRYWAIT P0, [R0+URZ], R2 ;  /* 0x00000002000075a7 */ /* 0x0022a400080011ff */
[----:B--2---:R-:W-:Y:S05]  /*ac30*/  @!P0 NANOSLEEP.SYNCS 0x989680 ;  /* 0x009896800000895d */ /* 0x004fea0003900000 */
[----:B------:R-:W2:Y:S02]  /*ac40*/  @!P0 SYNCS.PHASECHK.TRANS64 P0, [R0+URZ], R2 ;  /* 0x00000002000085a7 */ /* 0x000ea400080010ff */
[----:B--2---:R-:W-:Y:S05]  /*ac50*/  @!P0 BRA `(.L_x_192) ;  /* 0xfffffffc00f08947 */ /* 0x004fea000383ffff */
[----:B------:R-:W-:Y:S05]  /*ac60*/  BRA `(.L_x_193) ;  /* 0xffffff9000ac7947 */ /* 0x000fea000383ffff */
.L_x_57:
[----:B------:R-:W-:-:S07]  /*ac70*/  MOV R0, UR5 ;  /* 0x0000000500007c02 */ /* 0x000fce0008000f00 */
.L_x_194:
[----:B-1----:R1:W2:Y:S02]  /*ac80*/  SYNCS.PHASECHK.TRANS64.TRYWAIT P0, [R0+URZ], R2 ;  /* 0x00000002000075a7 */ /* 0x0022a400080011ff */
[----:B--2---:R-:W-:Y:S05]  /*ac90*/  @!P0 NANOSLEEP.SYNCS 0x989680 ;  /* 0x009896800000895d */ /* 0x004fea0003900000 */
[----:B------:R-:W2:Y:S02]  /*aca0*/  @!P0 SYNCS.PHASECHK.TRANS64 P0, [R0+URZ], R2 ;  /* 0x00000002000085a7 */ /* 0x000ea400080010ff */
[----:B--2---:R-:W-:Y:S05]  /*acb0*/  @!P0 BRA `(.L_x_194) ;  /* 0xfffffffc00f08947 */ /* 0x004fea000383ffff */
[----:B------:R-:W-:Y:S05]  /*acc0*/  BRA `(.L_x_195) ;  /* 0xffffff9000bc7947 */ /* 0x000fea000383ffff */
.L_x_58:
[----:B------:R-:W-:-:S07]  /*acd0*/  MOV R0, UR5 ;  /* 0x0000000500007c02 */ /* 0x000fce0008000f00 */
.L_x_196:
[----:B-1----:R1:W2:Y:S02]  /*ace0*/  SYNCS.PHASECHK.TRANS64.TRYWAIT P0, [R0+URZ], R2 ;  /* 0x00000002000075a7 */ /* 0x0022a400080011ff */
[----:B--2---:R-:W-:Y:S05]  /*acf0*/  @!P0 NANOSLEEP.SYNCS 0x989680 ;  /* 0x009896800000895d */ /* 0x004fea0003900000 */
[----:B------:R-:W2:Y:S02]  /*ad00*/  @!P0 SYNCS.PHASECHK.TRANS64 P0, [R0+URZ], R2 ;  /* 0x00000002000085a7 */ /* 0x000ea400080010ff */
[----:B--2---:R-:W-:Y:S05]  /*ad10*/  @!P0 BRA `(.L_x_196) ;  /* 0xfffffffc00f08947 */ /* 0x004fea000383ffff */
[----:B------:R-:W-:Y:S05]  /*ad20*/  BRA `(.L_x_197) ;  /* 0xffffff9000cc7947 */ /* 0x000fea000383ffff */
.L_x_59:
[----:B------:R-:W-:-:S07]  /*ad30*/  MOV R0, UR5 ;  /* 0x0000000500007c02 */ /* 0x000fce0008000f00 */
.L_x_198:
[----:B-1----:R1:W2:Y:S02]  /*ad40*/  SYNCS.PHASECHK.TRANS64.TRYWAIT P0, [R0+URZ], R2 ;  /* 0x00000002000075a7 */ /* 0x0022a400080011ff */
[----:B--2---:R-:W-:Y:S05]  /*ad50*/  @!P0 NANOSLEEP.SYNCS 0x989680 ;  /* 0x009896800000895d */ /* 0x004fea0003900000 */
[----:B------:R-:W2:Y:S02]  /*ad60*/  @!P0 SYNCS.PHASECHK.TRANS64 P0, [R0+URZ], R2 ;  /* 0x00000002000085a7 */ /* 0x000ea400080010ff */
[----:B--2---:R-:W-:Y:S05]  /*ad70*/  @!P0 BRA `(.L_x_198) ;  /* 0xfffffffc00f08947 */ /* 0x004fea000383ffff */
[----:B------:R-:W-:Y:S05]  /*ad80*/  BRA `(.L_x_199) ;  /* 0xffffff9000dc7947 */ /* 0x000fea000383ffff */
.L_x_60:
[----:B------:R-:W-:-:S07]  /*ad90*/  MOV R0, UR5 ;  /* 0x0000000500007c02 */ /* 0x000fce0008000f00 */
.L_x_200:
[----:B-1----:R1:W2:Y:S02]  /*ada0*/  SYNCS.PHASECHK.TRANS64.TRYWAIT P0, [R0+URZ], R2 ;  /* 0x00000002000075a7 */ /* 0x0022a400080011ff */
[----:B--2---:R-:W-:Y:S05]  /*adb0*/  @!P0 NANOSLEEP.SYNCS 0x989680 ;  /* 0x009896800000895d */ /* 0x004fea0003900000 */
[----:B------:R-:W2:Y:S02]  /*adc0*/  @!P0 SYNCS.PHASECHK.TRANS64 P0, [R0+URZ], R2 ;  /* 0x00000002000085a7 */ /* 0x000ea400080010ff */
[----:B--2---:R-:W-:Y:S05]  /*add0*/  @!P0 BRA `(.L_x_200) ;  /* 0xfffffffc00f08947 */ /* 0x004fea000383ffff */
[----:B------:R-:W-:Y:S05]  /*ade0*/  BRA `(.L_x_201) ;  /* 0xffffff9000ec7947 */ /* 0x000fea000383ffff */
.L_x_61:
[----:B------:R-:W-:-:S07]  /*adf0*/  MOV R0, UR5 ;  /* 0x0000000500007c02 */ /* 0x000fce0008000f00 */
.L_x_202:
[----:B-1----:R1:W2:Y:S02]  /*ae00*/  SYNCS.PHASECHK.TRANS64.TRYWAIT P0, [R0+URZ], R2 ;  /* 0x00000002000075a7 */ /* 0x0022a400080011ff */
[----:B--2---:R-:W-:Y:S05]  /*ae10*/  @!P0 NANOSLEEP.SYNCS 0x989680 ;  /* 0x009896800000895d */ /* 0x004fea0003900000 */
[----:B------:R-:W2:Y:S02]  /*ae20*/  @!P0 SYNCS.PHASECHK.TRANS64 P0, [R0+URZ], R2 ;  /* 0x00000002000085a7 */ /* 0x000ea400080010ff */
[----:B--2---:R-:W-:Y:S05]  /*ae30*/  @!P0 BRA `(.L_x_202) ;  /* 0xfffffffc00f08947 */ /* 0x004fea000383ffff */
[----:B------:R-:W-:Y:S05]  /*ae40*/  BRA `(.L_x_203) ;  /* 0xffffff9000fc7947 */ /* 0x000fea000383ffff */
.L_x_62:
[----:B------:R-:W-:-:S07]  /*ae50*/  MOV R0, UR5 ;  /* 0x0000000500007c02 */ /* 0x000fce0008000f00 */
.L_x_204:
[----:B-1----:R1:W2:Y:S02]  /*ae60*/  SYNCS.PHASECHK.TRANS64.TRYWAIT P0, [R0+URZ], R2 ;  /* 0x00000002000075a7 */ /* 0x0022a400080011ff */
[----:B--2---:R-:W-:Y:S05]  /*ae70*/  @!P0 NANOSLEEP.SYNCS 0x989680 ;  /* 0x009896800000895d */ /* 0x004fea0003900000 */
[----:B------:R-:W2:Y:S02]  /*ae80*/  @!P0 SYNCS.PHASECHK.TRANS64 P0, [R0+URZ], R2 ;  /* 0x00000002000085a7 */ /* 0x000ea400080010ff */
[----:B--2---:R-:W-:Y:S05]  /*ae90*/  @!P0 BRA `(.L_x_204) ;  /* 0xfffffffc00f08947 */ /* 0x004fea000383ffff */
[----:B------:R-:W-:Y:S05]  /*aea0*/  BRA `(.L_x_205) ;  /* 0xffffff94000c7947 */ /* 0x000fea000383ffff */
.L_x_63:
[----:B------:R-:W-:-:S07]  /*aeb0*/  MOV R0, UR5 ;  /* 0x0000000500007c02 */ /* 0x000fce0008000f00 */
.L_x_206:
[----:B-1----:R1:W2:Y:S02]  /*aec0*/  SYNCS.PHASECHK.TRANS64.TRYWAIT P0, [R0+URZ], R2 ;  /* 0x00000002000075a7 */ /* 0x0022a400080011ff */
[----:B--2---:R-:W-:Y:S05]  /*aed0*/  @!P0 NANOSLEEP.SYNCS 0x989680 ;  /* 0x009896800000895d */ /* 0x004fea0003900000 */
[----:B------:R-:W2:Y:S02]  /*aee0*/  @!P0 SYNCS.PHASECHK.TRANS64 P0, [R0+URZ], R2 ;  /* 0x00000002000085a7 */ /* 0x000ea400080010ff */
[----:B--2---:R-:W-:Y:S05]  /*aef0*/  @!P0 BRA `(.L_x_206) ;  /* 0xfffffffc00f08947 */ /* 0x004fea000383ffff */
[----:B------:R-:W-:Y:S05]  /*af00*/  BRA `(.L_x_207) ;  /* 0xffffff94001c7947 */ /* 0x000fea000383ffff */
.L_x_64:
[----:B------:R-:W-:-:S07]  /*af10*/  MOV R0, UR5 ;  /* 0x0000000500007c02 */ /* 0x000fce0008000f00 */
.L_x_208:
[----:B-1----:R1:W2:Y:S02]  /*af20*/  SYNCS.PHASECHK.TRANS64.TRYWAIT P0, [R0+URZ], R2 ;  /* 0x00000002000075a7 */ /* 0x0022a400080011ff */
[----:B--2---:R-:W-:Y:S05]  /*af30*/  @!P0 NANOSLEEP.SYNCS 0x989680 ;  /* 0x009896800000895d */ /* 0x004fea0003900000 */
[----:B------:R-:W2:Y:S02]  /*af40*/  @!P0 SYNCS.PHASECHK.TRANS64 P0, [R0+URZ], R2 ;  /* 0x00000002000085a7 */ /* 0x000ea400080010ff */
[----:B--2---:R-:W-:Y:S05]  /*af50*/  @!P0 BRA `(.L_x_208) ;  /* 0xfffffffc00f08947 */ /* 0x004fea000383ffff */
[----:B------:R-:W-:Y:S05]  /*af60*/  BRA `(.L_x_209) ;  /* 0xffffff94002c7947 */ /* 0x000fea000383ffff */
.L_x_65:
[----:B------:R-:W-:-:S07]  /*af70*/  MOV R0, UR5 ;  /* 0x0000000500007c02 */ /* 0x000fce0008000f00 */
.L_x_210:
[----:B-1----:R1:W2:Y:S02]  /*af80*/  SYNCS.PHASECHK.TRANS64.TRYWAIT P0, [R0+URZ], R2 ;  /* 0x00000002000075a7 */ /* 0x0022a400080011ff */
[----:B--2---:R-:W-:Y:S05]  /*af90*/  @!P0 NANOSLEEP.SYNCS 0x989680 ;  /* 0x009896800000895d */ /* 0x004fea0003900000 */
[----:B------:R-:W2:Y:S02]  /*afa0*/  @!P0 SYNCS.PHASECHK.TRANS64 P0, [R0+URZ], R2 ;  /* 0x00000002000085a7 */ /* 0x000ea400080010ff */
[----:B--2---:R-:W-:Y:S05]  /*afb0*/  @!P0 BRA `(.L_x_210) ;  /* 0xfffffffc00f08947 */ /* 0x004fea000383ffff */
[----:B------:R-:W-:Y:S05]  /*afc0*/  BRA `(.L_x_211) ;  /* 0xffffff94003c7947 */ /* 0x000fea000383ffff */
.L_x_66:
[----:B------:R-:W-:-:S07]  /*afd0*/  MOV R0, UR5 ;  /* 0x0000000500007c02 */ /* 0x000fce0008000f00 */
.L_x_212:
[----:B-1----:R1:W2:Y:S02]  /*afe0*/  SYNCS.PHASECHK.TRANS64.TRYWAIT P0, [R0+URZ], R2 ;  /* 0x00000002000075a7 */ /* 0x0022a400080011ff */
[----:B--2---:R-:W-:Y:S05]  /*aff0*/  @!P0 NANOSLEEP.SYNCS 0x989680 ;  /* 0x009896800000895d */ /* 0x004fea0003900000 */
[----:B------:R-:W2:Y:S02]  /*b000*/  @!P0 SYNCS.PHASECHK.TRANS64 P0, [R0+URZ], R2 ;  /* 0x00000002000085a7 */ /* 0x000ea400080010ff */
[----:B--2---:R-:W-:Y:S05]  /*b010*/  @!P0 BRA `(.L_x_212) ;  /* 0xfffffffc00f08947 */ /* 0x004fea000383ffff */
[----:B------:R-:W-:Y:S05]  /*b020*/  BRA `(.L_x_213) ;  /* 0xffffff94004c7947 */ /* 0x000fea000383ffff */
.L_x_67:
[----:B------:R-:W-:-:S07]  /*b030*/  MOV R0, UR5 ;  /* 0x0000000500007c02 */ /* 0x000fce0008000f00 */
.L_x_214:
[----:B-1----:R1:W2:Y:S02]  /*b040*/  SYNCS.PHASECHK.TRANS64.TRYWAIT P0, [R0+URZ], R2 ;  /* 0x00000002000075a7 */ /* 0x0022a400080011ff */
[----:B--2---:R-:W-:Y:S05]  /*b050*/  @!P0 NANOSLEEP.SYNCS 0x989680 ;  /* 0x009896800000895d */ /* 0x004fea0003900000 */
[----:B------:R-:W2:Y:S02]  /*b060*/  @!P0 SYNCS.PHASECHK.TRANS64 P0, [R0+URZ], R2 ;  /* 0x00000002000085a7 */ /* 0x000ea400080010ff */
[----:B--2---:R-:W-:Y:S05]  /*b070*/  @!P0 BRA `(.L_x_214) ;  /* 0xfffffffc00f08947 */ /* 0x004fea000383ffff */
[----:B------:R-:W-:Y:S05]  /*b080*/  BRA `(.L_x_215) ;  /* 0xffffff94005c7947 */ /* 0x000fea000383ffff */
.L_x_68:
[----:B------:R-:W-:-:S07]  /*b090*/  MOV R0, UR5 ;  /* 0x0000000500007c02 */ /* 0x000fce0008000f00 */
.L_x_216:
[----:B-1----:R1:W2:Y:S02]  /*b0a0*/  SYNCS.PHASECHK.TRANS64.TRYWAIT P0, [R0+URZ], R2 ;  /* 0x00000002000075a7 */ /* 0x0022a400080011ff */
[----:B--2---:R-:W-:Y:S05]  /*b0b0*/  @!P0 NANOSLEEP.SYNCS 0x989680 ;  /* 0x009896800000895d */ /* 0x004fea0003900000 */
[----:B------:R-:W2:Y:S02]  /*b0c0*/  @!P0 SYNCS.PHASECHK.TRANS64 P0, [R0+URZ], R2 ;  /* 0x00000002000085a7 */ /* 0x000ea400080010ff */
[----:B--2---:R-:W-:Y:S05]  /*b0d0*/  @!P0 BRA `(.L_x_216) ;  /* 0xfffffffc00f08947 */ /* 0x004fea000383ffff */
[----:B------:R-:W-:Y:S05]  /*b0e0*/  BRA `(.L_x_217) ;  /* 0xffffff94006c7947 */ /* 0x000fea000383ffff */
.L_x_69:
[----:B------:R-:W-:-:S07]  /*b0f0*/  MOV R0, UR5 ;  /* 0x0000000500007c02 */ /* 0x000fce0008000f00 */
.L_x_218:
[----:B-1----:R1:W2:Y:S02]  /*b100*/  SYNCS.PHASECHK.TRANS64.TRYWAIT P0, [R0+URZ], R2 ;  /* 0x00000002000075a7 */ /* 0x0022a400080011ff */
[----:B--2---:R-:W-:Y:S05]  /*b110*/  @!P0 NANOSLEEP.SYNCS 0x989680 ;  /* 0x009896800000895d */ /* 0x004fea0003900000 */
[----:B------:R-:W2:Y:S02]  /*b120*/  @!P0 SYNCS.PHASECHK.TRANS64 P0, [R0+URZ], R2 ;  /* 0x00000002000085a7 */ /* 0x000ea400080010ff */
[----:B--2---:R-:W-:Y:S05]  /*b130*/  @!P0 BRA `(.L_x_218) ;  /* 0xfffffffc00f08947 */ /* 0x004fea000383ffff */
[----:B------:R-:W-:Y:S05]  /*b140*/  BRA `(.L_x_219) ;  /* 0xffffff94007c7947 */ /* 0x000fea000383ffff */
.L_x_70:
[----:B------:R-:W-:-:S07]  /*b150*/  MOV R0, UR5 ;  /* 0x0000000500007c02 */ /* 0x000fce0008000f00 */
.L_x_220:
[----:B-1----:R1:W2:Y:S02]  /*b160*/  SYNCS.PHASECHK.TRANS64.TRYWAIT P0, [R0+URZ], R2 ;  /* 0x00000002000075a7 */ /* 0x0022a400080011ff */
[----:B--2---:R-:W-:Y:S05]  /*b170*/  @!P0 NANOSLEEP.SYNCS 0x989680 ;  /* 0x009896800000895d */ /* 0x004fea0003900000 */
[----:B------:R-:W2:Y:S02]  /*b180*/  @!P0 SYNCS.PHASECHK.TRANS64 P0, [R0+URZ], R2 ;  /* 0x00000002000085a7 */ /* 0x000ea400080010ff */
[----:B--2---:R-:W-:Y:S05]  /*b190*/  @!P0 BRA `(.L_x_220) ;  /* 0xfffffffc00f08947 */ /* 0x004fea000383ffff */
[----:B------:R-:W-:Y:S05]  /*b1a0*/  BRA `(.L_x_221) ;  /* 0xffffff94008c7947 */ /* 0x000fea000383ffff */
.L_x_71:
[----:B------:R-:W-:-:S07]  /*b1b0*/  MOV R0, UR5 ;  /* 0x0000000500007c02 */ /* 0x000fce0008000f00 */
.L_x_222:
[----:B-1----:R1:W2:Y:S02]  /*b1c0*/  SYNCS.PHASECHK.TRANS64.TRYWAIT P0, [R0+URZ], R2 ;  /* 0x00000002000075a7 */ /* 0x0022a400080011ff */
[----:B--2---:R-:W-:Y:S05]  /*b1d0*/  @!P0 NANOSLEEP.SYNCS 0x989680 ;  /* 0x009896800000895d */ /* 0x004fea0003900000 */
[----:B------:R-:W2:Y:S02]  /*b1e0*/  @!P0 SYNCS.PHASECHK.TRANS64 P0, [R0+URZ], R2 ;  /* 0x00000002000085a7 */ /* 0x000ea400080010ff */
[----:B--2---:R-:W-:Y:S05]  /*b1f0*/  @!P0 BRA `(.L_x_222) ;  /* 0xfffffffc00f08947 */ /* 0x004fea000383ffff */
[----:B------:R-:W-:Y:S05]  /*b200*/  BRA `(.L_x_223) ;  /* 0xffffff94009c7947 */ /* 0x000fea000383ffff */
.L_x_72:
[----:B------:R-:W-:-:S07]  /*b210*/  MOV R0, UR5 ;  /* 0x0000000500007c02 */ /* 0x000fce0008000f00 */
.L_x_224:
[----:B-1----:R1:W2:Y:S02]  /*b220*/  SYNCS.PHASECHK.TRANS64.TRYWAIT P0, [R0+URZ], R2 ;  /* 0x00000002000075a7 */ /* 0x0022a400080011ff */
[----:B--2---:R-:W-:Y:S05]  /*b230*/  @!P0 NANOSLEEP.SYNCS 0x989680 ;  /* 0x009896800000895d */ /* 0x004fea0003900000 */
[----:B------:R-:W2:Y:S02]  /*b240*/  @!P0 SYNCS.PHASECHK.TRANS64 P0, [R0+URZ], R2 ;  /* 0x00000002000085a7 */ /* 0x000ea400080010ff */
[----:B--2---:R-:W-:Y:S05]  /*b250*/  @!P0 BRA `(.L_x_224) ;  /* 0xfffffffc00f08947 */ /* 0x004fea000383ffff */
[----:B------:R-:W-:Y:S05]  /*b260*/  BRA `(.L_x_225) ;  /* 0xffffff9400ac7947 */ /* 0x000fea000383ffff */
.L_x_73:
[----:B------:R-:W-:-:S07]  /*b270*/  MOV R0, UR5 ;  /* 0x0000000500007c02 */ /* 0x000fce0008000f00 */
.L_x_226:
[----:B-1----:R1:W2:Y:S02]  /*b280*/  SYNCS.PHASECHK.TRANS64.TRYWAIT P0, [R0+URZ], R2 ;  /* 0x00000002000075a7 */ /* 0x0022a400080011ff */
[----:B--2---:R-:W-:Y:S05]  /*b290*/  @!P0 NANOSLEEP.SYNCS 0x989680 ;  /* 0x009896800000895d */ /* 0x004fea0003900000 */
[----:B------:R-:W2:Y:S02]  /*b2a0*/  @!P0 SYNCS.PHASECHK.TRANS64 P0, [R0+URZ], R2 ;  /* 0x00000002000085a7 */ /* 0x000ea400080010ff */
[----:B--2---:R-:W-:Y:S05]  /*b2b0*/  @!P0 BRA `(.L_x_226) ;  /* 0xfffffffc00f08947 */ /* 0x004fea000383ffff */
[----:B------:R-:W-:Y:S05]  /*b2c0*/  BRA `(.L_x_227) ;  /* 0xffffff9400bc7947 */ /* 0x000fea000383ffff */
.L_x_74:
[----:B------:R-:W-:-:S07]  /*b2d0*/  MOV R0, UR5 ;  /* 0x0000000500007c02 */ /* 0x000fce0008000f00 */
.L_x_228:
[----:B-1----:R1:W2:Y:S02]  /*b2e0*/  SYNCS.PHASECHK.TRANS64.TRYWAIT P0, [R0+URZ], R2 ;  /* 0x00000002000075a7 */ /* 0x0022a400080011ff */
[----:B--2---:R-:W-:Y:S05]  /*b2f0*/  @!P0 NANOSLEEP.SYNCS 0x989680 ;  /* 0x009896800000895d */ /* 0x004fea0003900000 */
[----:B------:R-:W2:Y:S02]  /*b300*/  @!P0 SYNCS.PHASECHK.TRANS64 P0, [R0+URZ], R2 ;  /* 0x00000002000085a7 */ /* 0x000ea400080010ff */
[----:B--2---:R-:W-:Y:S05]  /*b310*/  @!P0 BRA `(.L_x_228) ;  /* 0xfffffffc00f08947 */ /* 0x004fea000383ffff */
[----:B------:R-:W-:Y:S05]  /*b320*/  BRA `(.L_x_229) ;  /* 0xffffff9400cc7947 */ /* 0x000fea000383ffff */
.L_x_77:
[----:B------:R-:W-:-:S07]  /*b330*/  MOV R4, UR4 ;  /* 0x0000000400047c02 */ /* 0x000fce0008000f00 */
.L_x_230:
[----:B--2---:R2:W3:Y:S02]  /*b340*/  SYNCS.PHASECHK.TRANS64.TRYWAIT P1, [R4+URZ+0x278], R6 ;  /* 0x00027806040075a7 */ /* 0x0044e400080211ff */
[----:B---3--:R-:W-:Y:S05]  /*b350*/  @!P1 NANOSLEEP.SYNCS 0x989680 ;  /* 0x009896800000995d */ /* 0x008fea0003900000 */
[----:B------:R-:W3:Y:S02]  /*b360*/  @!P1 SYNCS.PHASECHK.TRANS64 P1, [R4+URZ+0x278], R6 ;  /* 0x00027806040095a7 */ /* 0x000ee400080210ff */
[----:B---3--:R-:W-:Y:S05]  /*b370*/  @!P1 BRA `(.L_x_230) ;  /* 0xfffffffc00f09947 */ /* 0x008fea000383ffff */
[----:B------:R-:W-:Y:S05]  /*b380*/  BRA `(.L_x_231) ;  /* 0xffffff98003c7947 */ /* 0x000fea000383ffff */
.L_x_78:
[----:B--2---:R-:W-:-:S07]  /*b390*/  MOV R4, UR4 ;  /* 0x0000000400047c02 */ /* 0x004fce0008000f00 */
.L_x_232:
[----:B--2---:R2:W3:Y:S02]  /*b3a0*/  SYNCS.PHASECHK.TRANS64.TRYWAIT P1, [R4+URZ+0x270], R5 ;  /* 0x00027005040075a7 */ /* 0x0044e400080211ff */
[----:B---3--:R-:W-:Y:S05]  /*b3b0*/  @!P1 NANOSLEEP.SYNCS 0x989680 ;  /* 0x009896800000995d */ /* 0x008fea0003900000 */
[----:B------:R-:W3:Y:S02]  /*b3c0*/  @!P1 SYNCS.PHASECHK.TRANS64 P1, [R4+URZ+0x270], R5 ;  /* 0x00027005040095a7 */ /* 0x000ee400080210ff */
[----:B---3--:R-:W-:Y:S05]  /*b3d0*/  @!P1 BRA `(.L_x_232) ;  /* 0xfffffffc00f09947 */ /* 0x008fea000383ffff */
[----:B------:R-:W-:Y:S05]  /*b3e0*/  BRA `(.L_x_233) ;  /* 0xffffff9800447947 */ /* 0x000fea000383ffff */
.L_x_88:
[----:B--2---:R-:W-:-:S04]  /*b3f0*/  MOV R5, UR5 ;  /* 0x0000000500057c02 */ /* 0x004fc80008000f00 */
[----:B------:R2:W3:Y:S03]  /*b400*/  SYNCS.PHASECHK.TRANS64.TRYWAIT P0, [R5+URZ+0x8], R6 ;  /* 0x00000806050075a7 */ /* 0x0004e600080011ff */
[----:B---3--:R-:W-:Y:S05]  /*b410*/  @!P0 NANOSLEEP.SYNCS 0x989680 ;  /* 0x009896800000895d */ /* 0x008fea0003900000 */
[----:B------:R-:W3:Y:S02]  /*b420*/  @!P0 SYNCS.PHASECHK.TRANS64 P0, [R5+URZ+0x8], R6 ;  /* 0x00000806050085a7 */ /* 0x000ee400080010ff */
[----:B---3--:R-:W-:Y:S05]  /*b430*/  @!P0 BRA `(.L_x_88) ;  /* 0xfffffffc00ec8947 */ /* 0x008fea000383ffff */
[----:B------:R-:W-:Y:S05]  /*b440*/  BRA `(.L_x_87) ;  /* 0xffffff9c00107947 */ /* 0x000fea000383ffff */
.L_x_90:
[----:B------:R-:W-:Y:S01]  /*b450*/  BSSY B0, `(.L_x_234) ;  /* 0x0000006000007945 */ /* 0x000fe20003800000 */
[----:B------:R-:W-:-:S07]  /*b460*/  MOV R15, 0xffffffff ;  /* 0xffffffff000f7802 */ /* 0x000fce0000000f00 */
[----:B-12--5:R-:W-:Y:S05]  /*b470*/  WARPSYNC.COLLECTIVE R15, `(.L_x_235) ;  /* 0x000000000f0c7348 */ /* 0x026fea0003c00000 */
[----:B------:R-:W-:Y:S02]  /*b480*/  ELECT P6, UR79, PT ;  /* 0x00000000004f782f */ /* 0x000fe400038c0000 */
[----:B------:R-:W-:Y:S01]  /*b490*/  MOV R14, UR79 ;  /* 0x0000004f000e7c02 */ /* 0x000fe20008000f00 */
[----:B-12--5:R-:W-:Y:S10]  /*b4a0*/  ENDCOLLECTIVE ;  /* 0x000000000000791b */ /* 0x026ff40003800000 */
.L_x_235:
[----:B------:R-:W-:Y:S05]  /*b4b0*/  BSYNC B0 ;  /* 0x0000000000007941 */ /* 0x000fea0003800000 */
.L_x_234:
[----:B------:R-:W-:Y:S05]  /*b4c0*/  BRA `(.L_x_236) ;  /* 0xffffff9c00407947 */ /* 0x000fea000383ffff */
.L_x_92:
[----:B--2---:R-:W-:-:S04]  /*b4d0*/  MOV R3, UR5 ;  /* 0x0000000500037c02 */ /* 0x004fc80008000f00 */
[----:B------:R2:W3:Y:S03]  /*b4e0*/  SYNCS.PHASECHK.TRANS64.TRYWAIT P0, [R3+URZ+0x8], R4 ;  /* 0x00000804030075a7 */ /* 0x0004e600080011ff */
[----:B---3--:R-:W-:Y:S05]  /*b4f0*/  @!P0 NANOSLEEP.SYNCS 0x989680 ;  /* 0x009896800000895d */ /* 0x008fea0003900000 */
[----:B------:R-:W3:Y:S02]  /*b500*/  @!P0 SYNCS.PHASECHK.TRANS64 P0, [R3+URZ+0x8], R4 ;  /* 0x00000804030085a7 */ /* 0x000ee400080010ff */
[----:B---3--:R-:W-:Y:S05]  /*b510*/  @!P0 BRA `(.L_x_92) ;  /* 0xfffffffc00ec8947 */ /* 0x008fea000383ffff */
[----:B------:R-:W-:Y:S05]  /*b520*/  BRA `(.L_x_91) ;  /* 0xffffff9c00447947 */ /* 0x000fea000383ffff */
.L_x_93:
[----:B------:R-:W-:-:S07]  /*b530*/  MOV R4, UR18 ;  /* 0x0000001200047c02 */ /* 0x000fce0008000f00 */
.L_x_237:
[----:B-1----:R1:W2:Y:S02]  /*b540*/  SYNCS.PHASECHK.TRANS64.TRYWAIT P0, [R4+URZ+0x270], R5 ;  /* 0x00027005040075a7 */ /* 0x0022a400080011ff */
[----:B--2---:R-:W-:Y:S05]  /*b550*/  @!P0 NANOSLEEP.SYNCS 0x989680 ;  /* 0x009896800000895d */ /* 0x004fea0003900000 */
[----:B------:R-:W2:Y:S02]  /*b560*/  @!P0 SYNCS.PHASECHK.TRANS64 P0, [R4+URZ+0x270], R5 ;  /* 0x00027005040085a7 */ /* 0x000ea400080010ff */
[----:B--2---:R-:W-:Y:S05]  /*b570*/  @!P0 BRA `(.L_x_237) ;  /* 0xfffffffc00f08947 */ /* 0x004fea000383ffff */
[----:B------:R-:W-:Y:S05]  /*b580*/  BRA `(.L_x_238) ;  /* 0xffffffa000207947 */ /* 0x000fea000383ffff */
.L_x_95:
[----:B------:R-:W-:-:S07]  /*b590*/  MOV R4, UR23 ;  /* 0x0000001700047c02 */ /* 0x000fce0008000f00 */
.L_x_239:
[----:B-1----:R1:W2:Y:S02]  /*b5a0*/  SYNCS.PHASECHK.TRANS64.TRYWAIT P0, [R4+URZ+0x290], R5 ;  /* 0x00029005040075a7 */ /* 0x0022a400080011ff */
[----:B--2---:R-:W-:Y:S05]  /*b5b0*/  @!P0 NANOSLEEP.SYNCS 0x989680 ;  /* 0x009896800000895d */ /* 0x004fea0003900000 */
[----:B------:R-:W2:Y:S02]  /*b5c0*/  @!P0 SYNCS.PHASECHK.TRANS64 P0, [R4+URZ+0x290], R5 ;  /* 0x00029005040085a7 */ /* 0x000ea400080010ff */
[----:B--2---:R-:W-:Y:S05]  /*b5d0*/  @!P0 BRA `(.L_x_239) ;  /* 0xfffffffc00f08947 */ /* 0x004fea000383ffff */
[----:B------:R-:W-:Y:S05]  /*b5e0*/  BRA `(.L_x_94) ;  /* 0xffffffa000407947 */ /* 0x000fea000383ffff */
.L_x_99:
[----:B-1----:R-:W-:Y:S07]  /*b5f0*/  MOV R4, UR10 ;  /* 0x0000000a00047c02 */ /* 0x002fee0008000f00 */
.L_x_240:
[----:B-1----:R1:W2:Y:S02]  /*b600*/  SYNCS.PHASECHK.TRANS64.TRYWAIT P0, [R4+URZ], R6 ;  /* 0x00000006040075a7 */ /* 0x0022a400080011ff */
[----:B--2---:R-:W-:Y:S05]  /*b610*/  @!P0 NANOSLEEP.SYNCS 0x989680 ;  /* 0x009896800000895d */ /* 0x004fea0003900000 */
[----:B------:R-:W2:Y:S02]  /*b620*/  @!P0 SYNCS.PHASECHK.TRANS64 P0, [R4+URZ], R6 ;  /* 0x00000006040085a7 */ /* 0x000ea400080010ff */
[----:B--2---:R-:W-:Y:S05]  /*b630*/  @!P0 BRA `(.L_x_240) ;  /* 0xfffffffc00f08947 */ /* 0x004fea000383ffff */
[----:B------:R-:W-:Y:S05]  /*b640*/  BRA `(.L_x_98) ;  /* 0xffffffa000787947 */ /* 0x000fea000383ffff */
.L_x_103:
[----:B--2---:R-:W-:-:S07]  /*b650*/  MOV R0, UR4 ;  /* 0x0000000400007c02 */ /* 0x004fce0008000f00 */
.L_x_241:
[----:B-1----:R1:W2:Y:S02]  /*b660*/  SYNCS.PHASECHK.TRANS64.TRYWAIT P0, [R0+URZ], R2 ;  /* 0x00000002000075a7 */ /* 0x0022a400080011ff */
[----:B--2---:R-:W-:Y:S05]  /*b670*/  @!P0 NANOSLEEP.SYNCS 0x989680 ;  /* 0x009896800000895d */ /* 0x004fea0003900000 */
[----:B------:R-:W2:Y:S02]  /*b680*/  @!P0 SYNCS.PHASECHK.TRANS64 P0, [R0+URZ], R2 ;  /* 0x00000002000085a7 */ /* 0x000ea400080010ff */
[----:B--2---:R-:W-:Y:S05]  /*b690*/  @!P0 BRA `(.L_x_241) ;  /* 0xfffffffc00f08947 */ /* 0x004fea000383ffff */
[----:B------:R-:W-:Y:S05]  /*b6a0*/  BRA `(.L_x_242) ;  /* 0xffffffa400447947 */ /* 0x000fea000383ffff */
.L_x_106:
[----:B------:R-:W-:-:S07]  /*b6b0*/  MOV R0, UR18 ;  /* 0x0000001200007c02 */ /* 0x000fce0008000f00 */
.L_x_243:
[----:B-1----:R1:W2:Y:S02]  /*b6c0*/  SYNCS.PHASECHK.TRANS64.TRYWAIT P1, [R0+URZ+0x2a0], R2 ;  /* 0x0002a002000075a7 */ /* 0x0022a400080211ff */
[----:B--2---:R-:W-:Y:S05]  /*b6d0*/  @!P1 NANOSLEEP.SYNCS 0x989680 ;  /* 0x009896800000995d */ /* 0x004fea0003900000 */
[----:B------:R-:W2:Y:S02]  /*b6e0*/  @!P1 SYNCS.PHASECHK.TRANS64 P1, [R0+URZ+0x2a0], R2 ;  /* 0x0002a002000095a7 */ /* 0x000ea400080210ff */
[----:B--2---:R-:W-:Y:S05]  /*b6f0*/  @!P1 BRA `(.L_x_243) ;  /* 0xfffffffc00f09947 */ /* 0x004fea000383ffff */
[----:B------:R-:W-:Y:S05]  /*b700*/  BRA `(.L_x_244) ;  /* 0xffffffa400907947 */ /* 0x000fea000383ffff */
.L_x_111:
[----:B------:R-:W-:Y:S07]  /*b710*/  MOV R0, UR27 ;  /* 0x0000001b00007c02 */ /* 0x000fee0008000f00 */
.L_x_245:
[----:B-1----:R1:W2:Y:S02]  /*b720*/  SYNCS.PHASECHK.TRANS64.TRYWAIT P0, [R0+URZ+0x270], R3 ;  /* 0x00027003000075a7 */ /* 0x0022a400080011ff */
[----:B--2---:R-:W-:Y:S05]  /*b730*/  @!P0 NANOSLEEP.SYNCS 0x989680 ;  /* 0x009896800000895d */ /* 0x004fea0003900000 */
[----:B------:R-:W2:Y:S02]  /*b740*/  @!P0 SYNCS.PHASECHK.TRANS64 P0, [R0+URZ+0x270], R3 ;  /* 0x00027003000085a7 */ /* 0x000ea400080010ff */
[----:B--2---:R-:W-:Y:S05]  /*b750*/  @!P0 BRA `(.L_x_245) ;  /* 0xfffffffc00f08947 */ /* 0x004fea000383ffff */
[----:B------:R-:W-:Y:S05]  /*b760*/  BRA `(.L_x_246) ;  /* 0xffffffac00587947 */ /* 0x000fea000383ffff */
.L_x_114:
[----:B------:R-:W-:Y:S07]  /*b770*/  MOV R3, UR27 ;  /* 0x0000001b00037c02 */ /* 0x000fee0008000f00 */
.L_x_247:
[----:B-1----:R1:W2:Y:S02]  /*b780*/  SYNCS.PHASECHK.TRANS64.TRYWAIT P1, [R3+URZ+0x268], R8 ;  /* 0x00026808030075a7 */ /* 0x0022a400080211ff */
[----:B--2---:R-:W-:Y:S05]  /*b790*/  @!P1 NANOSLEEP.SYNCS 0x989680 ;  /* 0x009896800000995d */ /* 0x004fea0003900000 */
[----:B------:R-:W2:Y:S02]  /*b7a0*/  @!P1 SYNCS.PHASECHK.TRANS64 P1, [R3+URZ+0x268], R8 ;  /* 0x00026808030095a7 */ /* 0x000ea400080210ff */
[----:B--2---:R-:W-:Y:S05]  /*b7b0*/  @!P1 BRA `(.L_x_247) ;  /* 0xfffffffc00f09947 */ /* 0x004fea000383ffff */
[----:B------:R-:W-:Y:S05]  /*b7c0*/  BRA `(.L_x_113) ;  /* 0xffffffb000b47947 */ /* 0x000fea000383ffff */
.L_x_117:
[----:B------:R-:W-:Y:S07]  /*b7d0*/  MOV R0, UR4 ;  /* 0x0000000400007c02 */ /* 0x000fee0008000f00 */
.L_x_248:
[----:B-1----:R1:W2:Y:S02]  /*b7e0*/  SYNCS.PHASECHK.TRANS64.TRYWAIT P1, [R0+URZ+0x248], R3 ;  /* 0x00024803000075a7 */ /* 0x0022a400080211ff */
[----:B--2---:R-:W-:Y:S05]  /*b7f0*/  @!P1 NANOSLEEP.SYNCS 0x989680 ;  /* 0x009896800000995d */ /* 0x004fea0003900000 */
[----:B------:R-:W2:Y:S02]  /*b800*/  @!P1 SYNCS.PHASECHK.TRANS64 P1, [R0+URZ+0x248], R3 ;  /* 0x00024803000095a7 */ /* 0x000ea400080210ff */
[----:B--2---:R-:W-:Y:S05]  /*b810*/  @!P1 BRA `(.L_x_248) ;  /* 0xfffffffc00f09947 */ /* 0x004fea000383ffff */
[----:B------:R-:W-:Y:S05]  /*b820*/  BRA `(.L_x_249) ;  /* 0xffffffb800247947 */ /* 0x000fea000383ffff */
.L_x_118:
[----:B------:R-:W-:Y:S07]  /*b830*/  MOV R0, UR6 ;  /* 0x0000000600007c02 */ /* 0x000fee0008000f00 */
.L_x_250:
[----:B-1----:R1:W2:Y:S02]  /*b840*/  SYNCS.PHASECHK.TRANS64.TRYWAIT P0, [R0+URZ+0x248], R3 ;  /* 0x00024803000075a7 */ /* 0x0022a400080011ff */
[----:B--2---:R-:W-:Y:S05]  /*b850*/  @!P0 NANOSLEEP.SYNCS 0x989680 ;  /* 0x009896800000895d */ /* 0x004fea0003900000 */
[----:B------:R-:W2:Y:S02]  /*b860*/  @!P0 SYNCS.PHASECHK.TRANS64 P0, [R0+URZ+0x248], R3 ;  /* 0x00024803000085a7 */ /* 0x000ea400080010ff */
[----:B--2---:R-:W-:Y:S05]  /*b870*/  @!P0 BRA `(.L_x_250) ;  /* 0xfffffffc00f08947 */ /* 0x004fea000383ffff */
[----:B------:R-:W-:Y:S05]  /*b880*/  BRA `(.L_x_251) ;  /* 0xffffffb800b07947 */ /* 0x000fea000383ffff */
.L_x_120:
[----:B------:R-:W-:-:S07]  /*b890*/  MOV R0, UR4 ;  /* 0x0000000400007c02 */ /* 0x000fce0008000f00 */
.L_x_252:
[----:B-1----:R1:W2:Y:S02]  /*b8a0*/  SYNCS.PHASECHK.TRANS64.TRYWAIT P0, [R0+URZ], R2 ;  /* 0x00000002000075a7 */ /* 0x0022a400080011ff */
[----:B--2---:R-:W-:Y:S05]  /*b8b0*/  @!P0 NANOSLEEP.SYNCS 0x989680 ;  /* 0x009896800000895d */ /* 0x004fea0003900000 */
[----:B------:R-:W2:Y:S02]  /*b8c0*/  @!P0 SYNCS.PHASECHK.TRANS64 P0, [R0+URZ], R2 ;  /* 0x00000002000085a7 */ /* 0x000ea400080010ff */
[----:B--2---:R-:W-:Y:S05]  /*b8d0*/  @!P0 BRA `(.L_x_252) ;  /* 0xfffffffc00f08947 */ /* 0x004fea000383ffff */
[----:B------:R-:W-:Y:S05]  /*b8e0*/  BRA `(.L_x_253) ;  /* 0xffffffbc00587947 */ /* 0x000fea000383ffff */
.L_x_121:
[----:B------:R-:W-:-:S07]  /*b8f0*/  MOV R0, UR5 ;  /* 0x0000000500007c02 */ /* 0x000fce0008000f00 */
.L_x_254:
[----:B-1----:R1:W2:Y:S02]  /*b900*/  SYNCS.PHASECHK.TRANS64.TRYWAIT P0, [R0+URZ], R2 ;  /* 0x00000002000075a7 */ /* 0x0022a400080011ff */
[----:B--2---:R-:W-:Y:S05]  /*b910*/  @!P0 NANOSLEEP.SYNCS 0x989680 ;  /* 0x009896800000895d */ /* 0x004fea0003900000 */
[----:B------:R-:W2:Y:S02]  /*b920*/  @!P0 SYNCS.PHASECHK.TRANS64 P0, [R0+URZ], R2 ;  /* 0x00000002000085a7 */ /* 0x000ea400080010ff */
[----:B--2---:R-:W-:Y:S05]  /*b930*/  @!P0 BRA `(.L_x_254) ;  /* 0xfffffffc00f08947 */ /* 0x004fea000383ffff */
[----:B------:R-:W-:Y:S05]  /*b940*/  BRA `(.L_x_255) ;  /* 0xffffffbc00647947 */ /* 0x000fea000383ffff */
.L_x_123:
[----:B------:R-:W-:Y:S07]  /*b950*/  MOV R0, UR52 ;  /* 0x0000003400007c02 */ /* 0x000fee0008000f00 */
.L_x_256:
[----:B-1----:R1:W2:Y:S02]  /*b960*/  SYNCS.PHASECHK.TRANS64.TRYWAIT P0, [R0+URZ+0x270], R2 ;  /* 0x00027002000075a7 */ /* 0x0022a400080011ff */
[----:B--2---:R-:W-:Y:S05]  /*b970*/  @!P0 NANOSLEEP.SYNCS 0x989680 ;  /* 0x009896800000895d */ /* 0x004fea0003900000 */
[----:B------:R-:W2:Y:S02]  /*b980*/  @!P0 SYNCS.PHASECHK.TRANS64 P0, [R0+URZ+0x270], R2 ;  /* 0x00027002000085a7 */ /* 0x000ea400080010ff */
[----:B--2---:R-:W-:Y:S05]  /*b990*/  @!P0 BRA `(.L_x_256) ;  /* 0xfffffffc00f08947 */ /* 0x004fea000383ffff */
[----:B------:R-:W-:Y:S05]  /*b9a0*/  BRA `(.L_x_257) ;  /* 0xffffffc000587947 */ /* 0x000fea000383ffff */
.L_x_133:
[----:B-1----:R1:W3:Y:S02]  /*b9b0*/  SYNCS.PHASECHK.TRANS64.TRYWAIT P1, [R0+URZ+0x230], R2 ;  /* 0x00023002000075a7 */ /* 0x0022e400080211ff */
[----:B---3--:R-:W-:Y:S05]  /*b9c0*/  @!P1 NANOSLEEP.SYNCS 0x989680 ;  /* 0x009896800000995d */ /* 0x008fea0003900000 */
[----:B------:R-:W3:Y:S02]  /*b9d0*/  @!P1 SYNCS.PHASECHK.TRANS64 P1, [R0+URZ+0x230], R2 ;  /* 0x00023002000095a7 */ /* 0x000ee400080210ff */
[----:B---3--:R-:W-:Y:S05]  /*b9e0*/  @!P1 BRA `(.L_x_133) ;  /* 0xfffffffc00f09947 */ /* 0x008fea000383ffff */
[----:B------:R-:W-:Y:S05]  /*b9f0*/  BRA `(.L_x_132) ;  /* 0xffffffd4006c7947 */ /* 0x000fea000383ffff */
.L_x_135:
[----:B-1----:R1:W4:Y:S02]  /*ba00*/  SYNCS.PHASECHK.TRANS64.TRYWAIT P0, [R58+URZ+0x280], R3 ;  /* 0x000280033a0075a7 */ /* 0x00232400080011ff */
[----:B----4-:R-:W-:Y:S05]  /*ba10*/  @!P0 NANOSLEEP.SYNCS 0x989680 ;  /* 0x009896800000895d */ /* 0x010fea0003900000 */
[----:B------:R-:W4:Y:S02]  /*ba20*/  @!P0 SYNCS.PHASECHK.TRANS64 P0, [R58+URZ+0x280], R3 ;  /* 0x000280033a0085a7 */ /* 0x000f2400080010ff */
[----:B----4-:R-:W-:Y:S05]  /*ba30*/  @!P0 BRA `(.L_x_135) ;  /* 0xfffffffc00f08947 */ /* 0x010fea000383ffff */
[----:B------:R-:W-:Y:S05]  /*ba40*/  BRA `(.L_x_134) ;  /* 0xffffffd4009c7947 */ /* 0x000fea000383ffff */
.L_x_146:
[----:B-1----:R1:W2:Y:S02]  /*ba50*/  SYNCS.PHASECHK.TRANS64.TRYWAIT P0, [R3+URZ+0x230], R27 ;  /* 0x0002301b030075a7 */ /* 0x0022a400080011ff */
[----:B--2---:R-:W-:Y:S05]  /*ba60*/  @!P0 NANOSLEEP.SYNCS 0x989680 ;  /* 0x009896800000895d */ /* 0x004fea0003900000 */
[----:B------:R-:W2:Y:S02]  /*ba70*/  @!P0 SYNCS.PHASECHK.TRANS64 P0, [R3+URZ+0x230], R27 ;  /* 0x0002301b030085a7 */ /* 0x000ea400080010ff */
[----:B--2---:R-:W-:Y:S05]  /*ba80*/  @!P0 BRA `(.L_x_146) ;  /* 0xfffffffc00f08947 */ /* 0x004fea000383ffff */
[----:B------:R-:W-:Y:S05]  /*ba90*/  BRA `(.L_x_145) ;  /* 0xffffffdc00c47947 */ /* 0x000fea000383ffff */
        .weak           $__internal_0_$__cuda_sm10x_tcgen05_guardrail_trap_col_being_dealloced_not_returned_by_alloc
        .type           $__internal_0_$__cuda_sm10x_tcgen05_guardrail_trap_col_being_dealloced_not_returned_by_alloc,@function
        .size           $__internal_0_$__cuda_sm10x_tcgen05_guardrail_trap_col_being_dealloced_not_returned_by_alloc,($__internal_1_$__cuda_sm10x_tcgen05_guardrail_trap_phase_invalid_during_alloc - $__internal_0_$__cuda_sm10x_tcgen05_guardrail_trap_col_being_dealloced_not_returned_by_alloc)
$__internal_0_$__cuda_sm10x_tcgen05_guardrail_trap_col_being_dealloced_not_returned_by_alloc:
[----:B------:R-:W-:Y:S05]  /*baa0*/  BPT.TRAP 0x1 ;  /* 0x000000040000795c */ /* 0x000fea0000300000 */
[----:B------:R-:W-:-:S04]  /*bab0*/  HFMA2 R3, -RZ, RZ, 0, 0 ;  /* 0x00000000ff037431 */ /* 0x000fc800000001ff */
[----:B------:R-:W-:Y:S05]  /*bac0*/  RET.REL.NODEC R2 `(_ZN7cutlass13device_kernelINS_4conv6kernel13ConvUniversalINS1_16ConvProblemShapeILNS1_8OperatorE2ELi3EEENS1_10collective14CollectiveConvINS1_47MainloopSm100TmaUmmaWarpSpecializedImplicitGemmILS5_2ELi35ELi3ELi1ELi2EN4cute5tupleIJNSA_1CILi2EEENSC_ILi1EEESE_EEEEENSB_IJNSC_ILi128EEENSB_IJNSC_ILi64EEEEEENSB_IJNSC_ILi32EEEEEEEEENS_6half_tESN_NSA_8TiledMMAINSA_8MMA_AtomIJNSA_26SM100_MMA_F16BF16_2x1SM_SSISN_SN_fLi128ELi64ELNSA_4UMMA5MajorE1ELSS_1ELNSR_7ScaleInE0ELST_0EEEEEENSA_6LayoutINSB_IJSE_SE_SE_EEENSB_IJNSC_ILi0EEESY_SY_EEEEENSB_IJNSA_10UnderscoreES11_S11_EEEEENS7_6detail27Sm100ImplicitGemmTileTraitsINSA_18SM100_TMA_2SM_LOADENSA_14ComposedLayoutINSA_7SwizzleILi3ELi4ELi3EEENSA_18smem_ptr_flag_bitsILi16EEENSW_INSB_IJSI_NSC_ILi8EEEEEENSB_IJSE_SI_EEEEEEEvEENS15_INSA_25SM100_TMA_2SM_LOAD_IM2COLENS17_INS18_ILi2ELi4ELi3EEES1B_NSW_INSB_IJSK_S1C_EEENSB_IJSE_SK_EEEEEEEvEEEENS_8epilogue10collective18CollectiveEpilogueINS1Q_23Sm100TmaWarpSpecializedILi3ELi2ELi16ELb1ELb0EEEJNSB_IJSI_SJ_SL_EEENSB_IJNSW_ISI_SE_EENSW_INSB_IJNSC_ILi16EEESD_EEES1L_EEEEESN_NSB_IJlNSB_IJSE_lllEEESY_EEESN_S22_NS1Q_6fusion15FusionCallbacksIS1U_NS23_17LinearCombinationISN_fSN_fLNS_15FloatRoundStyleE2EEES1V_S20_JEEENSA_5SM1004TMEM4LOAD26SM100_TMEM_LOAD_32dp32b16xENSA_13SM90_TMA_LOADENS17_INS18_ILi1ELi4ELi3EEES1B_NSW_INSB_IJS1C_S1X_EEENSB_IJS1X_SE_EEEEEEENSA_39AutoVectorizingCopyWithAssumedAlignmentILi128EEENSA_14SM90_TMA_STOREES2I_S2K_S2K_EEEvvEEEEvNT_6ParamsE) ;  /* 0xffffff44024c7950 */ /* 0x000fea0003c3ffff */
        .weak           $__internal_1_$__cuda_sm10x_tcgen05_guardrail_trap_phase_invalid_during_alloc
        .type           $__internal_1_$__cuda_sm10x_tcgen05_guardrail_trap_phase_invalid_during_alloc,@function
        .size           $__internal_1_$__cuda_sm10x_tcgen05_guardrail_trap_phase_invalid_during_alloc,($__internal_2_$__cuda_sm10x_tcgen05_guardrail_trap_unallocated_columns_being_dealloced - $__internal_1_$__cuda_sm10x_tcgen05_guardrail_trap_phase_invalid_during_alloc)
$__internal_1_$__cuda_sm10x_tcgen05_guardrail_trap_phase_invalid_during_alloc:
[----:B------:R-:W-:Y:S05]  /*bad0*/  BPT.TRAP 0x1 ;  /* 0x000000040000795c */ /* 0x000fea0000300000 */
[----:B------:R-:W-:-:S04]  /*bae0*/  MOV R5, 0x0 ;  /* 0x0000000000057802 */ /* 0x000fc80000000f00 */
[----:B------:R-:W-:Y:S05]  /*baf0*/  RET.REL.NODEC R4 `(_ZN7cutlass13device_kernelINS_4conv6kernel13ConvUniversalINS1_16ConvProblemShapeILNS1_8OperatorE2ELi3EEENS1_10collective14CollectiveConvINS1_47MainloopSm100TmaUmmaWarpSpecializedImplicitGemmILS5_2ELi35ELi3ELi1ELi2EN4cute5tupleIJNSA_1CILi2EEENSC_ILi1EEESE_EEEEENSB_IJNSC_ILi128EEENSB_IJNSC_ILi64EEEEEENSB_IJNSC_ILi32EEEEEEEEENS_6half_tESN_NSA_8TiledMMAINSA_8MMA_AtomIJNSA_26SM100_MMA_F16BF16_2x1SM_SSISN_SN_fLi128ELi64ELNSA_4UMMA5MajorE1ELSS_1ELNSR_7ScaleInE0ELST_0EEEEEENSA_6LayoutINSB_IJSE_SE_SE_EEENSB_IJNSC_ILi0EEESY_SY_EEEEENSB_IJNSA_10UnderscoreES11_S11_EEEEENS7_6detail27Sm100ImplicitGemmTileTraitsINSA_18SM100_TMA_2SM_LOADENSA_14ComposedLayoutINSA_7SwizzleILi3ELi4ELi3EEENSA_18smem_ptr_flag_bitsILi16EEENSW_INSB_IJSI_NSC_ILi8EEEEEENSB_IJSE_SI_EEEEEEEvEENS15_INSA_25SM100_TMA_2SM_LOAD_IM2COLENS17_INS18_ILi2ELi4ELi3EEES1B_NSW_INSB_IJSK_S1C_EEENSB_IJSE_SK_EEEEEEEvEEEENS_8epilogue10collective18CollectiveEpilogueINS1Q_23Sm100TmaWarpSpecializedILi3ELi2ELi16ELb1ELb0EEEJNSB_IJSI_SJ_SL_EEENSB_IJNSW_ISI_SE_EENSW_INSB_IJNSC_ILi16EEESD_EEES1L_EEEEESN_NSB_IJlNSB_IJSE_lllEEESY_EEESN_S22_NS1Q_6fusion15FusionCallbacksIS1U_NS23_17LinearCombinationISN_fSN_fLNS_15FloatRoundStyleE2EEES1V_S20_JEEENSA_5SM1004TMEM4LOAD26SM100_TMEM_LOAD_32dp32b16xENSA_13SM90_TMA_LOADENS17_INS18_ILi1ELi4ELi3EEES1B_NSW_INSB_IJS1C_S1X_EEENSB_IJS1X_SE_EEEEEEENSA_39AutoVectorizingCopyWithAssumedAlignmentILi128EEENSA_14SM90_TMA_STOREES2I_S2K_S2K_EEEvvEEEEvNT_6ParamsE) ;  /* 0xffffff4404407950 */ /* 0x000fea0003c3ffff */
        .weak           $__internal_2_$__cuda_sm10x_tcgen05_guardrail_trap_unallocated_columns_being_dealloced
        .type           $__internal_2_$__cuda_sm10x_tcgen05_guardrail_trap_unallocated_columns_being_dealloced,@function
        .size           $__internal_2_$__cuda_sm10x_tcgen05_guardrail_trap_unallocated_columns_being_dealloced,(.L_x_259 - $__internal_2_$__cuda_sm10x_tcgen05_guardrail_trap_unallocated_columns_being_dealloced)
$__internal_2_$__cuda_sm10x_tcgen05_guardrail_trap_unallocated_columns_being_dealloced:
[----:B------:R-:W-:Y:S05]  /*bb00*/  BPT.TRAP 0x1 ;  /* 0x000000040000795c */ /* 0x000fea0000300000 */
[----:B------:R-:W-:-:S04]  /*bb10*/  HFMA2 R3, -RZ, RZ, 0, 0 ;  /* 0x00000000ff037431 */ /* 0x000fc800000001ff */
[----:B------:R-:W-:Y:S05]  /*bb20*/  RET.REL.NODEC R2 `(_ZN7cutlass13device_kernelINS_4conv6kernel13ConvUniversalINS1_16ConvProblemShapeILNS1_8OperatorE2ELi3EEENS1_10collective14CollectiveConvINS1_47MainloopSm100TmaUmmaWarpSpecializedImplicitGemmILS5_2ELi35ELi3ELi1ELi2EN4cute5tupleIJNSA_1CILi2EEENSC_ILi1EEESE_EEEEENSB_IJNSC_ILi128EEENSB_IJNSC_ILi64EEEEEENSB_IJNSC_ILi32EEEEEEEEENS_6half_tESN_NSA_8TiledMMAINSA_8MMA_AtomIJNSA_26SM100_MMA_F16BF16_2x1SM_SSISN_SN_fLi128ELi64ELNSA_4UMMA5MajorE1ELSS_1ELNSR_7ScaleInE0ELST_0EEEEEENSA_6LayoutINSB_IJSE_SE_SE_EEENSB_IJNSC_ILi0EEESY_SY_EEEEENSB_IJNSA_10UnderscoreES11_S11_EEEEENS7_6detail27Sm100ImplicitGemmTileTraitsINSA_18SM100_TMA_2SM_LOADENSA_14ComposedLayoutINSA_7SwizzleILi3ELi4ELi3EEENSA_18smem_ptr_flag_bitsILi16EEENSW_INSB_IJSI_NSC_ILi8EEEEEENSB_IJSE_SI_EEEEEEEvEENS15_INSA_25SM100_TMA_2SM_LOAD_IM2COLENS17_INS18_ILi2ELi4ELi3EEES1B_NSW_INSB_IJSK_S1C_EEENSB_IJSE_SK_EEEEEEEvEEEENS_8epilogue10collective18CollectiveEpilogueINS1Q_23Sm100TmaWarpSpecializedILi3ELi2ELi16ELb1ELb0EEEJNSB_IJSI_SJ_SL_EEENSB_IJNSW_ISI_SE_EENSW_INSB_IJNSC_ILi16EEESD_EEES1L_EEEEESN_NSB_IJlNSB_IJSE_lllEEESY_EEESN_S22_NS1Q_6fusion15FusionCallbacksIS1U_NS23_17LinearCombinationISN_fSN_fLNS_15FloatRoundStyleE2EEES1V_S20_JEEENSA_5SM1004TMEM4LOAD26SM100_TMEM_LOAD_32dp32b16xENSA_13SM90_TMA_LOADENS17_INS18_ILi1ELi4ELi3EEES1B_NSW_INSB_IJS1C_S1X_EEENSB_IJS1X_SE_EEEEEEENSA_39AutoVectorizingCopyWithAssumedAlignmentILi128EEENSA_14SM90_TMA_STOREES2I_S2K_S2K_EEEvvEEEEvNT_6ParamsE) ;  /* 0xffffff4402347950 */ /* 0x000fea0003c3ffff */
.L_x_258:
[----:B------:R-:W-:-:S00]  /*bb30*/  BRA `(.L_x_258) ;  /* 0xfffffffc00fc7947 */ /* 0x000fc0000383ffff */
[----:B------:R-:W-:-:S00]  /*bb40*/  NOP ;  /* 0x0000000000007918 */ /* 0x000fc00000000000 */
        /* <DEDUP_REMOVED lines=11> */
.L_x_259:


//--------------------- .nv.global.init           --------------------------
	.section	.nv.global.init,"aw",@progbits
.nv.global.init:
	.type		$str$29,@object
	.size		$str$29,($str$30 - $str$29)
$str$29:
        /*0000*/ 	.byte	0x28, 0x61, 0x64, 0x64, 0x72, 0x65, 0x73, 0x73, 0x20, 0x26, 0x20, 0x6d, 0x61, 0x73, 0x6b, 0x29
        /*0010*/ 	.byte	0x20, 0x3d, 0x3d, 0x20, 0x30, 0x00
	.type		$str$30,@object
	.size		$str$30,($str$28 - $str$30)
$str$30:
        /*0016*/ 	.byte	0x2f, 0x74, 0x6d, 0x70, 0x2f, 0x63, 0x75, 0x74, 0x6c, 0x61, 0x73, 0x73, 0x5f, 0x73, 0x77, 0x65
        /*0026*/ 	.byte	0x65, 0x70, 0x5f, 0x73, 0x72, 0x63, 0x2f, 0x69, 0x6e, 0x63, 0x6c, 0x75, 0x64, 0x65, 0x2f, 0x63
        /*0036*/ 	.byte	0x75, 0x74, 0x65, 0x2f, 0x70, 0x6f, 0x69, 0x6e, 0x74, 0x65, 0x72, 0x5f, 0x66, 0x6c, 0x61, 0x67
        /*0046*/ 	.byte	0x67, 0x65, 0x64, 0x2e, 0x68, 0x70, 0x70, 0x00
	.type		$str$28,@object
	.size		$str$28,($str$27 - $str$28)
$str$28:
        /*004e*/ 	.byte	0x2f, 0x74, 0x6d, 0x70, 0x2f, 0x63, 0x75, 0x74, 0x6c, 0x61, 0x73, 0x73, 0x5f, 0x73, 0x77, 0x65
        /*005e*/ 	.byte	0x65, 0x70, 0x5f, 0x73, 0x72, 0x63, 0x2f, 0x69, 0x6e, 0x63, 0x6c, 0x75, 0x64, 0x65, 0x2f, 0x63
        /*006e*/ 	.byte	0x75, 0x74, 0x65, 0x2f, 0x61, 0x74, 0x6f, 0x6d, 0x2f, 0x63, 0x6f, 0x70, 0x79, 0x5f, 0x74, 0x72
        /*007e*/ 	.byte	0x61, 0x69, 0x74, 0x73, 0x5f, 0x73, 0x6d, 0x31, 0x30, 0x30, 0x2e, 0x68, 0x70, 0x70, 0x00
	.type		$str$27,@object
	.size		$str$27,(__unnamed_1 - $str$27)
$str$27:
        /*008d*/ 	.byte	0x28, 0x28, 0x75, 0x69, 0x6e, 0x74, 0x33, 0x32, 0x5f, 0x74, 0x28, 0x74, 0x68, 0x72, 0x65, 0x61
        /*009d*/ 	.byte	0x64, 0x49, 0x64, 0x78, 0x2e, 0x78, 0x29, 0x20, 0x2f, 0x20, 0x33, 0x32, 0x29, 0x20, 0x25, 0x20
        /*00ad*/ 	.byte	0x34, 0x29, 0x20, 0x3d, 0x3d, 0x20, 0x28, 0x28, 0x28, 0x74, 0x6d, 0x65, 0x6d, 0x5f, 0x61, 0x64
        /*00bd*/ 	.byte	0x64, 0x72, 0x20, 0x3e, 0x3e, 0x20, 0x31, 0x36, 0x29, 0x20, 0x2f, 0x20, 0x33, 0x32, 0x29, 0x20
        /*00cd*/ 	.byte	0x25, 0x20, 0x34, 0x29, 0x00
	.type		__unnamed_1,@object
	.size		__unnamed_1,(__unnamed_2 - __unnamed_1)
__unnamed_1:
        /*00d2*/ 	.byte	0x61, 0x75, 0x74, 0x6f, 0x20, 0x63, 0x75, 0x74, 0x65, 0x3a, 0x3a, 0x61, 0x73, 0x5f, 0x70, 0x6f
        /* <DEDUP_REMOVED lines=24> */
        /*0262*/ 	.byte	0x34, 0x38, 0x3e, 0x3e, 0x3e, 0x3e, 0x5d, 0x00
	.type		__unnamed_2,@object
	.size		__unnamed_2,(.L_2 - __unnamed_2)
__unnamed_2:
        /* <DEDUP_REMOVED lines=40> */
        /*04ea*/ 	.byte	0x3a, 0x3a, 0x43, 0x3c, 0x30, 0x3e, 0x3e, 0x3e, 0x3e, 0x5d, 0x00
.L_2:


//--------------------- .nv.shared._ZN7cutlass13device_kernelINS_4conv6kernel13ConvUniversalINS1_16ConvProblemShapeILNS1_8OperatorE2ELi3EEENS1_10collective14CollectiveConvINS1_47MainloopSm100TmaUmmaWarpSpecializedImplicitGemmILS5_2ELi35ELi3ELi1ELi2EN4cute5tupleIJNSA_1CILi2EEENSC_ILi1EEESE_EEEEENSB_IJNSC_ILi128EEENSB_IJNSC_ILi64EEEEEENSB_IJNSC_ILi32EEEEEEEEENS_6half_tESN_NSA_8TiledMMAINSA_8MMA_AtomIJNSA_26SM100_MMA_F16BF16_2x1SM_SSISN_SN_fLi128ELi64ELNSA_4UMMA5MajorE1ELSS_1ELNSR_7ScaleInE0ELST_0EEEEEENSA_6LayoutINSB_IJSE_SE_SE_EEENSB_IJNSC_ILi0EEESY_SY_EEEEENSB_IJNSA_10UnderscoreES11_S11_EEEEENS7_6detail27Sm100ImplicitGemmTileTraitsINSA_18SM100_TMA_2SM_LOADENSA_14ComposedLayoutINSA_7SwizzleILi3ELi4ELi3EEENSA_18smem_ptr_flag_bitsILi16EEENSW_INSB_IJSI_NSC_ILi8EEEEEENSB_IJSE_SI_EEEEEEEvEENS15_INSA_25SM100_TMA_2SM_LOAD_IM2COLENS17_INS18_ILi2ELi4ELi3EEES1B_NSW_INSB_IJSK_S1C_EEENSB_IJSE_SK_EEEEEEEvEEEENS_8epilogue10collective18CollectiveEpilogueINS1Q_23Sm100TmaWarpSpecializedILi3ELi2ELi16ELb1ELb0EEEJNSB_IJSI_SJ_SL_EEENSB_IJNSW_ISI_SE_EENSW_INSB_IJNSC_ILi16EEESD_EEES1L_EEEEESN_NSB_IJlNSB_IJSE_lllEEESY_EEESN_S22_NS1Q_6fusion15FusionCallbacksIS1U_NS23_17LinearCombinationISN_fSN_fLNS_15FloatRoundStyleE2EEES1V_S20_JEEENSA_5SM1004TMEM4LOAD26SM100_TMEM_LOAD_32dp32b16xENSA_13SM90_TMA_LOADENS17_INS18_ILi1ELi4ELi3EEES1B_NSW_INSB_IJS1C_S1X_EEENSB_IJS1X_SE_EEEEEEENSA_39AutoVectorizingCopyWithAssumedAlignmentILi128EEENSA_14SM90_TMA_STOREES2I_S2K_S2K_EEEvvEEEEvNT_6ParamsE --------------------------
	.section	.nv.shared._ZN7cutlass13device_kernelINS_4conv6kernel13ConvUniversalINS1_16ConvProblemShapeILNS1_8OperatorE2ELi3EEENS1_10collective14CollectiveConvINS1_47MainloopSm100TmaUmmaWarpSpecializedImplicitGemmILS5_2ELi35ELi3ELi1ELi2EN4cute5tupleIJNSA_1CILi2EEENSC_ILi1EEESE_EEEEENSB_IJNSC_ILi128EEENSB_IJNSC_ILi64EEEEEENSB_IJNSC_ILi32EEEEEEEEENS_6half_tESN_NSA_8TiledMMAINSA_8MMA_AtomIJNSA_26SM100_MMA_F16BF16_2x1SM_SSISN_SN_fLi128ELi64ELNSA_4UMMA5MajorE1ELSS_1ELNSR_7ScaleInE0ELST_0EEEEEENSA_6LayoutINSB_IJSE_SE_SE_EEENSB_IJNSC_ILi0EEESY_SY_EEEEENSB_IJNSA_10UnderscoreES11_S11_EEEEENS7_6detail27Sm100ImplicitGemmTileTraitsINSA_18SM100_TMA_2SM_LOADENSA_14ComposedLayoutINSA_7SwizzleILi3ELi4ELi3EEENSA_18smem_ptr_flag_bitsILi16EEENSW_INSB_IJSI_NSC_ILi8EEEEEENSB_IJSE_SI_EEEEEEEvEENS15_INSA_25SM100_TMA_2SM_LOAD_IM2COLENS17_INS18_ILi2ELi4ELi3EEES1B_NSW_INSB_IJSK_S1C_EEENSB_IJSE_SK_EEEEEEEvEEEENS_8epilogue10collective18CollectiveEpilogueINS1Q_23Sm100TmaWarpSpecializedILi3ELi2ELi16ELb1ELb0EEEJNSB_IJSI_SJ_SL_EEENSB_IJNSW_ISI_SE_EENSW_INSB_IJNSC_ILi16EEESD_EEES1L_EEEEESN_NSB_IJlNSB_IJSE_lllEEESY_EEESN_S22_NS1Q_6fusion15FusionCallbacksIS1U_NS23_17LinearCombinationISN_fSN_fLNS_15FloatRoundStyleE2EEES1V_S20_JEEENSA_5SM1004TMEM4LOAD26SM100_TMEM_LOAD_32dp32b16xENSA_13SM90_TMA_LOADENS17_INS18_ILi1ELi4ELi3EEES1B_NSW_INSB_IJS1C_S1X_EEENSB_IJS1X_SE_EEEEEEENSA_39AutoVectorizingCopyWithAssumedAlignmentILi128EEENSA_14SM90_TMA_STOREES2I_S2K_S2K_EEEvvEEEEvNT_6ParamsE,"aw",@nobits
	.sectionflags	@""
	.align	16
	.zero		1024


//--------------------- .nv.shared.reserved.0     --------------------------
	.section	.nv.shared.reserved.0,"aw",@nobits
	.weak		__nv_reservedSMEM_offset_0_alias
	.size		__nv_reservedSMEM_offset_0_alias, 0, 64
	.other		__nv_reservedSMEM_offset_0_alias,@"STO_CUDA_RESERVED_SHARED STV_DEFAULT"
__nv_reservedSMEM_offset_0_alias:
	.zero		0
.nv.shared.reserved.0:
	.zero		64
	.weak		__nv_reservedSMEM_tcgen05_partition
	.type		__nv_reservedSMEM_tcgen05_partition,@object
	.size		__nv_reservedSMEM_tcgen05_partition,(.L_0 - __nv_reservedSMEM_tcgen05_partition)
__nv_reservedSMEM_tcgen05_partition:
	.zero		32
.L_0:


//--------------------- .nv.global                --------------------------
	.section	.nv.global,"aw",@nobits
.nv.global:
	.type		_ZN39_INTERNAL_c280e298_4_k_cu_b496aa7d_32814cute1_E,@object
	.size		_ZN39_INTERNAL_c280e298_4_k_cu_b496aa7d_32814cute1_E,(_ZN39_INTERNAL_c280e298_4_k_cu_b496aa7d_32814cuda3std3__45__cpo6cbeginE - _ZN39_INTERNAL_c280e298_4_k_cu_b496aa7d_32814cute1_E)
_ZN39_INTERNAL_c280e298_4_k_cu_b496aa7d_32814cute1_E:
	.zero		1
	.type		_ZN39_INTERNAL_c280e298_4_k_cu_b496aa7d_32814cuda3std3__45__cpo6cbeginE,@object
	.size		_ZN39_INTERNAL_c280e298_4_k_cu_b496aa7d_32814cuda3std3__45__cpo6cbeginE,(_ZN39_INTERNAL_c280e298_4_k_cu_b496aa7d_32814cuda3std3__48in_placeE - _ZN39_INTERNAL_c280e298_4_k_cu_b496aa7d_32814cuda3std3__45__cpo6cbeginE)
_ZN39_INTERNAL_c280e298_4_k_cu_b496aa7d_32814cuda3std3__45__cpo6cbeginE:
	.zero		1
	.type		_ZN39_INTERNAL_c280e298_4_k_cu_b496aa7d_32814cuda3std3__48in_placeE,@object
	.size		_ZN39_INTERNAL_c280e298_4_k_cu_b496aa7d_32814cuda3std3__48in_placeE,(_ZN39_INTERNAL_c280e298_4_k_cu_b496aa7d_32814cuda3std6ranges3__45__cpo9iter_moveE - _ZN39_INTERNAL_c280e298_4_k_cu_b496aa7d_32814cuda3std3__48in_placeE)
_ZN39_INTERNAL_c280e298_4_k_cu_b496aa7d_32814cuda3std3__48in_placeE:
	.zero		1
	.type		_ZN39_INTERNAL_c280e298_4_k_cu_b496aa7d_32814cuda3std6ranges3__45__cpo9iter_moveE,@object
	.size		_ZN39_INTERNAL_c280e298_4_k_cu_b496aa7d_32814cuda3std6ranges3__45__cpo9iter_moveE,(_ZN39_INTERNAL_c280e298_4_k_cu_b496aa7d_32814cuda3std3__45__cpo5beginE - _ZN39_INTERNAL_c280e298_4_k_cu_b496aa7d_32814cuda3std6ranges3__45__cpo9iter_moveE)
_ZN39_INTERNAL_c280e298_4_k_cu_b496aa7d_32814cuda3std6ranges3__45__cpo9iter_moveE:
	.zero		1
	.type		_ZN39_INTERNAL_c280e298_4_k_cu_b496aa7d_32814cuda3std3__45__cpo5beginE,@object
	.size		_ZN39_INTERNAL_c280e298_4_k_cu_b496aa7d_32814cuda3std3__45__cpo5beginE,(_ZN39_INTERNAL_c280e298_4_k_cu_b496aa7d_32814cuda3std3__441_GLOBAL__N__c280e298_4_k_cu_b496aa7d_32816ignoreE - _ZN39_INTERNAL_c280e298_4_k_cu_b496aa7d_32814cuda3std3__45__cpo5beginE)
_ZN39_INTERNAL_c280e298_4_k_cu_b496aa7d_32814cuda3std3__45__cpo5beginE:
	.zero		1
	.type		_ZN39_INTERNAL_c280e298_4_k_cu_b496aa7d_32814cuda3std3__441_GLOBAL__N__c280e298_4_k_cu_b496aa7d_32816ignoreE,@object
	.size		_ZN39_INTERNAL_c280e298_4_k_cu_b496aa7d_32814cuda3std3__441_GLOBAL__N__c280e298_4_k_cu_b496aa7d_32816ignoreE,(_ZN39_INTERNAL_c280e298_4_k_cu_b496aa7d_32814cute7productE - _ZN39_INTERNAL_c280e298_4_k_cu_b496aa7d_32814cuda3std3__441_GLOBAL__N__c280e298_4_k_cu_b496aa7d_32816ignoreE)
_ZN39_INTERNAL_c280e298_4_k_cu_b496aa7d_32814cuda3std3__441_GLOBAL__N__c280e298_4_k_cu_b496aa7d_32816ignoreE:
	.zero		1
	.type		_ZN39_INTERNAL_c280e298_4_k_cu_b496aa7d_32814cute7productE,@object
	.size		_ZN39_INTERNAL_c280e298_4_k_cu_b496aa7d_32814cute7productE,(_ZN39_INTERNAL_c280e298_4_k_cu_b496aa7d_32814cuda3std3__45__cpo3endE - _ZN39_INTERNAL_c280e298_4_k_cu_b496aa7d_32814cute7productE)
_ZN39_INTERNAL_c280e298_4_k_cu_b496aa7d_32814cute7productE:
	.zero		1
	.type		_ZN39_INTERNAL_c280e298_4_k_cu_b496aa7d_32814cuda3std3__45__cpo3endE,@object
	.size		_ZN39_INTERNAL_c280e298_4_k_cu_b496aa7d_32814cuda3std3__45__cpo3endE,(_ZN39_INTERNAL_c280e298_4_k_cu_b496aa7d_32814cuda3std3__419piecewise_constructE - _ZN39_INTERNAL_c280e298_4_k_cu_b496aa7d_32814cuda3std3__45__cpo3endE)
_ZN39_INTERNAL_c280e298_4_k_cu_b496aa7d_32814cuda3std3__45__cpo3endE:
	.zero		1
	.type		_ZN39_INTERNAL_c280e298_4_k_cu_b496aa7d_32814cuda3std3__419piecewise_constructE,@object
	.size		_ZN39_INTERNAL_c280e298_4_k_cu_b496aa7d_32814cuda3std3__419piecewise_constructE,(_ZN39_INTERNAL_c280e298_4_k_cu_b496aa7d_32814cuda3std3__45__cpo4cendE - _ZN39_INTERNAL_c280e298_4_k_cu_b496aa7d_32814cuda3std3__419piecewise_constructE)
_ZN39_INTERNAL_c280e298_4_k_cu_b496aa7d_32814cuda3std3__419piecewise_constructE:
	.zero		1
	.type		_ZN39_INTERNAL_c280e298_4_k_cu_b496aa7d_32814cuda3std3__45__cpo4cendE,@object
	.size		_ZN39_INTERNAL_c280e298_4_k_cu_b496aa7d_32814cuda3std3__45__cpo4cendE,(_ZN39_INTERNAL_c280e298_4_k_cu_b496aa7d_32814cuda3std6ranges3__45__cpo4swapE - _ZN39_INTERNAL_c280e298_4_k_cu_b496aa7d_32814cuda3std3__45__cpo4cendE)
_ZN39_INTERNAL_c280e298_4_k_cu_b496aa7d_32814cuda3std3__45__cpo4cendE:
	.zero		1
	.type		_ZN39_INTERNAL_c280e298_4_k_cu_b496aa7d_32814cuda3std6ranges3__45__cpo4swapE,@object
	.size		_ZN39_INTERNAL_c280e298_4_k_cu_b496aa7d_32814cuda3std6ranges3__45__cpo4swapE,(.L_10 - _ZN39_INTERNAL_c280e298_4_k_cu_b496aa7d_32814cuda3std6ranges3__45__cpo4swapE)
_ZN39_INTERNAL_c280e298_4_k_cu_b496aa7d_32814cuda3std6ranges3__45__cpo4swapE:
	.zero		1
.L_10:


//--------------------- .nv.constant0._ZN7cutlass13device_kernelINS_4conv6kernel13ConvUniversalINS1_16ConvProblemShapeILNS1_8OperatorE2ELi3EEENS1_10collective14CollectiveConvINS1_47MainloopSm100TmaUmmaWarpSpecializedImplicitGemmILS5_2ELi35ELi3ELi1ELi2EN4cute5tupleIJNSA_1CILi2EEENSC_ILi1EEESE_EEEEENSB_IJNSC_ILi128EEENSB_IJNSC_ILi64EEEEEENSB_IJNSC_ILi32EEEEEEEEENS_6half_tESN_NSA_8TiledMMAINSA_8MMA_AtomIJNSA_26SM100_MMA_F16BF16_2x1SM_SSISN_SN_fLi128ELi64ELNSA_4UMMA5MajorE1ELSS_1ELNSR_7ScaleInE0ELST_0EEEEEENSA_6LayoutINSB_IJSE_SE_SE_EEENSB_IJNSC_ILi0EEESY_SY_EEEEENSB_IJNSA_10UnderscoreES11_S11_EEEEENS7_6detail27Sm100ImplicitGemmTileTraitsINSA_18SM100_TMA_2SM_LOADENSA_14ComposedLayoutINSA_7SwizzleILi3ELi4ELi3EEENSA_18smem_ptr_flag_bitsILi16EEENSW_INSB_IJSI_NSC_ILi8EEEEEENSB_IJSE_SI_EEEEEEEvEENS15_INSA_25SM100_TMA_2SM_LOAD_IM2COLENS17_INS18_ILi2ELi4ELi3EEES1B_NSW_INSB_IJSK_S1C_EEENSB_IJSE_SK_EEEEEEEvEEEENS_8epilogue10collective18CollectiveEpilogueINS1Q_23Sm100TmaWarpSpecializedILi3ELi2ELi16ELb1ELb0EEEJNSB_IJSI_SJ_SL_EEENSB_IJNSW_ISI_SE_EENSW_INSB_IJNSC_ILi16EEESD_EEES1L_EEEEESN_NSB_IJlNSB_IJSE_lllEEESY_EEESN_S22_NS1Q_6fusion15FusionCallbacksIS1U_NS23_17LinearCombinationISN_fSN_fLNS_15FloatRoundStyleE2EEES1V_S20_JEEENSA_5SM1004TMEM4LOAD26SM100_TMEM_LOAD_32dp32b16xENSA_13SM90_TMA_LOADENS17_INS18_ILi1ELi4ELi3EEES1B_NSW_INSB_IJS1C_S1X_EEENSB_IJS1X_SE_EEEEEEENSA_39AutoVectorizingCopyWithAssumedAlignmentILi128EEENSA_14SM90_TMA_STOREES2I_S2K_S2K_EEEvvEEEEvNT_6ParamsE --------------------------
	.section	.nv.constant0._ZN7cutlass13device_kernelINS_4conv6kernel13ConvUniversalINS1_16ConvProblemShapeILNS1_8OperatorE2ELi3EEENS1_10collective14CollectiveConvINS1_47MainloopSm100TmaUmmaWarpSpecializedImplicitGemmILS5_2ELi35ELi3ELi1ELi2EN4cute5tupleIJNSA_1CILi2EEENSC_ILi1EEESE_EEEEENSB_IJNSC_ILi128EEENSB_IJNSC_ILi64EEEEEENSB_IJNSC_ILi32EEEEEEEEENS_6half_tESN_NSA_8TiledMMAINSA_8MMA_AtomIJNSA_26SM100_MMA_F16BF16_2x1SM_SSISN_SN_fLi128ELi64ELNSA_4UMMA5MajorE1ELSS_1ELNSR_7ScaleInE0ELST_0EEEEEENSA_6LayoutINSB_IJSE_SE_SE_EEENSB_IJNSC_ILi0EEESY_SY_EEEEENSB_IJNSA_10UnderscoreES11_S11_EEEEENS7_6detail27Sm100ImplicitGemmTileTraitsINSA_18SM100_TMA_2SM_LOADENSA_14ComposedLayoutINSA_7SwizzleILi3ELi4ELi3EEENSA_18smem_ptr_flag_bitsILi16EEENSW_INSB_IJSI_NSC_ILi8EEEEEENSB_IJSE_SI_EEEEEEEvEENS15_INSA_25SM100_TMA_2SM_LOAD_IM2COLENS17_INS18_ILi2ELi4ELi3EEES1B_NSW_INSB_IJSK_S1C_EEENSB_IJSE_SK_EEEEEEEvEEEENS_8epilogue10collective18CollectiveEpilogueINS1Q_23Sm100TmaWarpSpecializedILi3ELi2ELi16ELb1ELb0EEEJNSB_IJSI_SJ_SL_EEENSB_IJNSW_ISI_SE_EENSW_INSB_IJNSC_ILi16EEESD_EEES1L_EEEEESN_NSB_IJlNSB_IJSE_lllEEESY_EEESN_S22_NS1Q_6fusion15FusionCallbacksIS1U_NS23_17LinearCombinationISN_fSN_fLNS_15FloatRoundStyleE2EEES1V_S20_JEEENSA_5SM1004TMEM4LOAD26SM100_TMEM_LOAD_32dp32b16xENSA_13SM90_TMA_LOADENS17_INS18_ILi1ELi4ELi3EEES1B_NSW_INSB_IJS1C_S1X_EEENSB_IJS1X_SE_EEEEEEENSA_39AutoVectorizingCopyWithAssumedAlignmentILi128EEENSA_14SM90_TMA_STOREES2I_S2K_S2K_EEEvvEEEEvNT_6ParamsE,"a",@progbits
	.sectionflags	@""
	.align	4
.nv.constant0._ZN7cutlass13device_kernelINS_4conv6kernel13ConvUniversalINS1_16ConvProblemShapeILNS1_8OperatorE2ELi3EEENS1_10collective14CollectiveConvINS1_47MainloopSm100TmaUmmaWarpSpecializedImplicitGemmILS5_2ELi35ELi3ELi1ELi2EN4cute5tupleIJNSA_1CILi2EEENSC_ILi1EEESE_EEEEENSB_IJNSC_ILi128EEENSB_IJNSC_ILi64EEEEEENSB_IJNSC_ILi32EEEEEEEEENS_6half_tESN_NSA_8TiledMMAINSA_8MMA_AtomIJNSA_26SM100_MMA_F16BF16_2x1SM_SSISN_SN_fLi128ELi64ELNSA_4UMMA5MajorE1ELSS_1ELNSR_7ScaleInE0ELST_0EEEEEENSA_6LayoutINSB_IJSE_SE_SE_EEENSB_IJNSC_ILi0EEESY_SY_EEEEENSB_IJNSA_10UnderscoreES11_S11_EEEEENS7_6detail27Sm100ImplicitGemmTileTraitsINSA_18SM100_TMA_2SM_LOADENSA_14ComposedLayoutINSA_7SwizzleILi3ELi4ELi3EEENSA_18smem_ptr_flag_bitsILi16EEENSW_INSB_IJSI_NSC_ILi8EEEEEENSB_IJSE_SI_EEEEEEEvEENS15_INSA_25SM100_TMA_2SM_LOAD_IM2COLENS17_INS18_ILi2ELi4ELi3EEES1B_NSW_INSB_IJSK_S1C_EEENSB_IJSE_SK_EEEEEEEvEEEENS_8epilogue10collective18CollectiveEpilogueINS1Q_23Sm100TmaWarpSpecializedILi3ELi2ELi16ELb1ELb0EEEJNSB_IJSI_SJ_SL_EEENSB_IJNSW_ISI_SE_EENSW_INSB_IJNSC_ILi16EEESD_EEES1L_EEEEESN_NSB_IJlNSB_IJSE_lllEEESY_EEESN_S22_NS1Q_6fusion15FusionCallbacksIS1U_NS23_17LinearCombinationISN_fSN_fLNS_15FloatRoundStyleE2EEES1V_S20_JEEENSA_5SM1004TMEM4LOAD26SM100_TMEM_LOAD_32dp32b16xENSA_13SM90_TMA_LOADENS17_INS18_ILi1ELi4ELi3EEES1B_NSW_INSB_IJS1C_S1X_EEENSB_IJS1X_SE_EEEEEEENSA_39AutoVectorizingCopyWithAssumedAlignmentILi128EEENSA_14SM90_TMA_STOREES2I_S2K_S2K_EEEvvEEEEvNT_6ParamsE:
	.zero		3200


//--------------------- SYMBOLS --------------------------

	.type		.nv.reservedSmem.offset0,@object
	.size		.nv.reservedSmem.offset0,0x4
	.type		.nv.reservedSmem.cap,@object
	.size		.nv.reservedSmem.cap,0x4
	.type		__assertfail,@function
